//
// Generated by NVIDIA NVVM Compiler
//
// Compiler Build ID: CL-36424714
// Cuda compilation tools, release 13.0, V13.0.88
// Based on NVVM 20.0.0
//

.version 9.0
.target sm_100
.address_size 64

	// .globl	_Z6kernelPiS_i
// _ZZN3cub18CUB_300001_SM_10006detail4scan16DeviceScanKernelINS2_10policy_hubIiiijN4cuda3std3__44plusIvEEE10Policy1000EN6thrust24THRUST_300001_SM_1000_NS6detail15normal_iteratorINSD_10device_ptrIiEEEESI_NS0_13ScanTileStateIiLb1EEES9_NS0_8NullTypeEjiLb0ESL_EEvT0_T1_T2_iT3_T4_T5_E12temp_storage has been demoted
// _ZZN3cub18CUB_300001_SM_10006detail4scan16DeviceScanKernelINS2_10policy_hubIiiimN4cuda3std3__44plusIvEEE10Policy1000EN6thrust24THRUST_300001_SM_1000_NS6detail15normal_iteratorINSD_10device_ptrIiEEEESI_NS0_13ScanTileStateIiLb1EEES9_NS0_8NullTypeEmiLb0ESL_EEvT0_T1_T2_iT3_T4_T5_E12temp_storage has been demoted
// _ZZN3cub18CUB_300001_SM_10006detail4scan16DeviceScanKernelINS2_10policy_hubIiiijN4cuda3__47minimumIiEEE10Policy1000EN6thrust24THRUST_300001_SM_1000_NS6detail15normal_iteratorINSC_10device_ptrIiEEEESH_NS0_13ScanTileStateIiLb1EEES8_NS1_10InputValueIiPiEEjiLb0EiEEvT0_T1_T2_iT3_T4_T5_E12temp_storage has been demoted
// _ZZN3cub18CUB_300001_SM_10006detail4scan16DeviceScanKernelINS2_10policy_hubIiiimN4cuda3__47minimumIiEEE10Policy1000EN6thrust24THRUST_300001_SM_1000_NS6detail15normal_iteratorINSC_10device_ptrIiEEEESH_NS0_13ScanTileStateIiLb1EEES8_NS1_10InputValueIiPiEEmiLb0EiEEvT0_T1_T2_iT3_T4_T5_E12temp_storage has been demoted
// _ZZN3cub18CUB_300001_SM_10006detail6reduce28DeviceReduceSingleTileKernelINS2_10policy_hubIijN4cuda3__47maximumIiEEE10Policy1000EN6thrust24THRUST_300001_SM_1000_NS6detail15normal_iteratorINSC_10device_ptrIiEEEEPijS8_iiNS5_3std3__410__identityEEEvT0_T1_T2_T3_T4_T6_E12temp_storage has been demoted
// _ZZN3cub18CUB_300001_SM_10006detail6reduce18DeviceReduceKernelINS2_10policy_hubIijN4cuda3__47maximumIiEEE10Policy1000EN6thrust24THRUST_300001_SM_1000_NS6detail15normal_iteratorINSC_10device_ptrIiEEEEjS8_iNS5_3std3__410__identityEEEvT0_PT3_T1_NS0_13GridEvenShareISO_EET2_T4_E12temp_storage has been demoted
// _ZZN3cub18CUB_300001_SM_10006detail6reduce28DeviceReduceSingleTileKernelINS2_10policy_hubIijN4cuda3__47maximumIiEEE10Policy1000EPiSB_iS8_iiNS5_3std3__410__identityEEEvT0_T1_T2_T3_T4_T6_E12temp_storage has been demoted
// _ZZN3cub18CUB_300001_SM_10006detail6reduce28DeviceReduceSingleTileKernelINS2_10policy_hubIiyN4cuda3__47maximumIiEEE10Policy1000EN6thrust24THRUST_300001_SM_1000_NS6detail15normal_iteratorINSC_10device_ptrIiEEEEPiyS8_iiNS5_3std3__410__identityEEEvT0_T1_T2_T3_T4_T6_E12temp_storage has been demoted
// _ZZN3cub18CUB_300001_SM_10006detail6reduce18DeviceReduceKernelINS2_10policy_hubIiyN4cuda3__47maximumIiEEE10Policy1000EN6thrust24THRUST_300001_SM_1000_NS6detail15normal_iteratorINSC_10device_ptrIiEEEEyS8_iNS5_3std3__410__identityEEEvT0_PT3_T1_NS0_13GridEvenShareISO_EET2_T4_E12temp_storage has been demoted
// _ZZN3cub18CUB_300001_SM_10006detail6reduce28DeviceReduceSingleTileKernelINS2_10policy_hubIiyN4cuda3__47maximumIiEEE10Policy1000EPiSB_iS8_iiNS5_3std3__410__identityEEEvT0_T1_T2_T3_T4_T6_E12temp_storage has been demoted
.global .align 1 .b8 _ZN34_INTERNAL_69d93954_4_k_cu_88d890224cuda3std3__45__cpo5beginE[1];
.global .align 1 .b8 _ZN34_INTERNAL_69d93954_4_k_cu_88d890224cuda3std3__45__cpo3endE[1];
.global .align 1 .b8 _ZN34_INTERNAL_69d93954_4_k_cu_88d890224cuda3std3__45__cpo6cbeginE[1];
.global .align 1 .b8 _ZN34_INTERNAL_69d93954_4_k_cu_88d890224cuda3std3__45__cpo4cendE[1];
.global .align 1 .b8 _ZN34_INTERNAL_69d93954_4_k_cu_88d890224cuda3std3__45__cpo6rbeginE[1];
.global .align 1 .b8 _ZN34_INTERNAL_69d93954_4_k_cu_88d890224cuda3std3__45__cpo4rendE[1];
.global .align 1 .b8 _ZN34_INTERNAL_69d93954_4_k_cu_88d890224cuda3std3__45__cpo7crbeginE[1];
.global .align 1 .b8 _ZN34_INTERNAL_69d93954_4_k_cu_88d890224cuda3std3__45__cpo5crendE[1];
.global .align 1 .b8 _ZN34_INTERNAL_69d93954_4_k_cu_88d890224cuda3std3__436_GLOBAL__N__69d93954_4_k_cu_88d890226ignoreE[1];
.global .align 1 .b8 _ZN34_INTERNAL_69d93954_4_k_cu_88d890224cuda3std3__419piecewise_constructE[1];
.global .align 1 .b8 _ZN34_INTERNAL_69d93954_4_k_cu_88d890224cuda3std3__48in_placeE[1];
.global .align 1 .b8 _ZN34_INTERNAL_69d93954_4_k_cu_88d890224cuda3std3__420unreachable_sentinelE[1];
.global .align 1 .b8 _ZN34_INTERNAL_69d93954_4_k_cu_88d890224cuda3std3__47nulloptE[1];
.global .align 1 .b8 _ZN34_INTERNAL_69d93954_4_k_cu_88d890224cuda3std3__48unexpectE[1];
.global .align 1 .b8 _ZN34_INTERNAL_69d93954_4_k_cu_88d890224cuda3std6ranges3__45__cpo4swapE[1];
.global .align 1 .b8 _ZN34_INTERNAL_69d93954_4_k_cu_88d890224cuda3std6ranges3__45__cpo9iter_moveE[1];
.global .align 1 .b8 _ZN34_INTERNAL_69d93954_4_k_cu_88d890224cuda3std6ranges3__45__cpo5beginE[1];
.global .align 1 .b8 _ZN34_INTERNAL_69d93954_4_k_cu_88d890224cuda3std6ranges3__45__cpo3endE[1];
.global .align 1 .b8 _ZN34_INTERNAL_69d93954_4_k_cu_88d890224cuda3std6ranges3__45__cpo6cbeginE[1];
.global .align 1 .b8 _ZN34_INTERNAL_69d93954_4_k_cu_88d890224cuda3std6ranges3__45__cpo4cendE[1];
.global .align 1 .b8 _ZN34_INTERNAL_69d93954_4_k_cu_88d890224cuda3std6ranges3__45__cpo7advanceE[1];
.global .align 1 .b8 _ZN34_INTERNAL_69d93954_4_k_cu_88d890224cuda3std6ranges3__45__cpo9iter_swapE[1];
.global .align 1 .b8 _ZN34_INTERNAL_69d93954_4_k_cu_88d890224cuda3std6ranges3__45__cpo4nextE[1];
.global .align 1 .b8 _ZN34_INTERNAL_69d93954_4_k_cu_88d890224cuda3std6ranges3__45__cpo4prevE[1];
.global .align 1 .b8 _ZN34_INTERNAL_69d93954_4_k_cu_88d890224cuda3std6ranges3__45__cpo4dataE[1];
.global .align 1 .b8 _ZN34_INTERNAL_69d93954_4_k_cu_88d890224cuda3std6ranges3__45__cpo5cdataE[1];
.global .align 1 .b8 _ZN34_INTERNAL_69d93954_4_k_cu_88d890224cuda3std6ranges3__45__cpo4sizeE[1];
.global .align 1 .b8 _ZN34_INTERNAL_69d93954_4_k_cu_88d890224cuda3std6ranges3__45__cpo5ssizeE[1];
.global .align 1 .b8 _ZN34_INTERNAL_69d93954_4_k_cu_88d890224cuda3std6ranges3__45__cpo8distanceE[1];
.global .align 1 .b8 _ZN34_INTERNAL_69d93954_4_k_cu_88d890226thrust24THRUST_300001_SM_1000_NS8cuda_cub3parE[1];
.global .align 1 .b8 _ZN34_INTERNAL_69d93954_4_k_cu_88d890226thrust24THRUST_300001_SM_1000_NS8cuda_cub10par_nosyncE[1];
.global .align 1 .b8 _ZN34_INTERNAL_69d93954_4_k_cu_88d890226thrust24THRUST_300001_SM_1000_NS6system6detail10sequential3seqE[1];
.global .align 1 .b8 _ZN34_INTERNAL_69d93954_4_k_cu_88d890226thrust24THRUST_300001_SM_1000_NS6system3cpp3parE[1];
.global .align 1 .b8 _ZN34_INTERNAL_69d93954_4_k_cu_88d890226thrust24THRUST_300001_SM_1000_NS12placeholders2_1E[1];
.global .align 1 .b8 _ZN34_INTERNAL_69d93954_4_k_cu_88d890226thrust24THRUST_300001_SM_1000_NS12placeholders2_2E[1];
.global .align 1 .b8 _ZN34_INTERNAL_69d93954_4_k_cu_88d890226thrust24THRUST_300001_SM_1000_NS12placeholders2_3E[1];
.global .align 1 .b8 _ZN34_INTERNAL_69d93954_4_k_cu_88d890226thrust24THRUST_300001_SM_1000_NS12placeholders2_4E[1];
.global .align 1 .b8 _ZN34_INTERNAL_69d93954_4_k_cu_88d890226thrust24THRUST_300001_SM_1000_NS12placeholders2_5E[1];
.global .align 1 .b8 _ZN34_INTERNAL_69d93954_4_k_cu_88d890226thrust24THRUST_300001_SM_1000_NS12placeholders2_6E[1];
.global .align 1 .b8 _ZN34_INTERNAL_69d93954_4_k_cu_88d890226thrust24THRUST_300001_SM_1000_NS12placeholders2_7E[1];
.global .align 1 .b8 _ZN34_INTERNAL_69d93954_4_k_cu_88d890226thrust24THRUST_300001_SM_1000_NS12placeholders2_8E[1];
.global .align 1 .b8 _ZN34_INTERNAL_69d93954_4_k_cu_88d890226thrust24THRUST_300001_SM_1000_NS12placeholders2_9E[1];
.global .align 1 .b8 _ZN34_INTERNAL_69d93954_4_k_cu_88d890226thrust24THRUST_300001_SM_1000_NS12placeholders3_10E[1];
.global .align 1 .b8 _ZN34_INTERNAL_69d93954_4_k_cu_88d890226thrust24THRUST_300001_SM_1000_NS3seqE[1];
.global .align 1 .b8 _ZN34_INTERNAL_69d93954_4_k_cu_88d890226thrust24THRUST_300001_SM_1000_NS6deviceE[1];

.visible .entry _Z6kernelPiS_i(
	.param .u64 .ptr .align 1 _Z6kernelPiS_i_param_0,
	.param .u64 .ptr .align 1 _Z6kernelPiS_i_param_1,
	.param .u32 _Z6kernelPiS_i_param_2
)
{
	.reg .pred 	%p<2>;
	.reg .b32 	%r<9>;
	.reg .b64 	%rd<8>;

	ld.param.u64 	%rd1, [_Z6kernelPiS_i_param_0];
	ld.param.u64 	%rd2, [_Z6kernelPiS_i_param_1];
	ld.param.u32 	%r2, [_Z6kernelPiS_i_param_2];
	mov.u32 	%r3, %tid.x;
	mov.u32 	%r4, %ctaid.x;
	mov.u32 	%r5, %ntid.x;
	mad.lo.s32 	%r1, %r4, %r5, %r3;
	setp.ge.s32 	%p1, %r1, %r2;
	@%p1 bra 	$L__BB0_2;
	cvta.to.global.u64 	%rd3, %rd1;
	cvta.to.global.u64 	%rd4, %rd2;
	mul.wide.s32 	%rd5, %r1, 4;
	add.s64 	%rd6, %rd3, %rd5;
	ld.global.u32 	%r6, [%rd6];
	add.s64 	%rd7, %rd4, %rd5;
	ld.global.u32 	%r7, [%rd7];
	sub.s32 	%r8, %r6, %r7;
	st.global.u32 	[%rd6], %r8;
$L__BB0_2:
	ret;

}
	// .globl	_ZN3cub18CUB_300001_SM_10006detail11EmptyKernelIvEEvv
.visible .entry _ZN3cub18CUB_300001_SM_10006detail11EmptyKernelIvEEvv()
{


	ret;

}
	// .globl	_ZN3cub18CUB_300001_SM_10006detail8for_each13static_kernelINS2_12policy_hub_t12policy_500_tEmN6thrust24THRUST_300001_SM_1000_NS8cuda_cub20__uninitialized_fill7functorINS7_10device_ptrIiEEiEEEEvT0_T1_
.visible .entry _ZN3cub18CUB_300001_SM_10006detail8for_each13static_kernelINS2_12policy_hub_t12policy_500_tEmN6thrust24THRUST_300001_SM_1000_NS8cuda_cub20__uninitialized_fill7functorINS7_10device_ptrIiEEiEEEEvT0_T1_(
	.param .u64 _ZN3cub18CUB_300001_SM_10006detail8for_each13static_kernelINS2_12policy_hub_t12policy_500_tEmN6thrust24THRUST_300001_SM_1000_NS8cuda_cub20__uninitialized_fill7functorINS7_10device_ptrIiEEiEEEEvT0_T1__param_0,
	.param .align 8 .b8 _ZN3cub18CUB_300001_SM_10006detail8for_each13static_kernelINS2_12policy_hub_t12policy_500_tEmN6thrust24THRUST_300001_SM_1000_NS8cuda_cub20__uninitialized_fill7functorINS7_10device_ptrIiEEiEEEEvT0_T1__param_1[16]
)
.maxntid 256
{
	.reg .pred 	%p<4>;
	.reg .b16 	%rs<5>;
	.reg .b32 	%r<12>;
	.reg .b64 	%rd<16>;

	ld.param.u32 	%r3, [_ZN3cub18CUB_300001_SM_10006detail8for_each13static_kernelINS2_12policy_hub_t12policy_500_tEmN6thrust24THRUST_300001_SM_1000_NS8cuda_cub20__uninitialized_fill7functorINS7_10device_ptrIiEEiEEEEvT0_T1__param_1+8];
	ld.param.u64 	%rd4, [_ZN3cub18CUB_300001_SM_10006detail8for_each13static_kernelINS2_12policy_hub_t12policy_500_tEmN6thrust24THRUST_300001_SM_1000_NS8cuda_cub20__uninitialized_fill7functorINS7_10device_ptrIiEEiEEEEvT0_T1__param_1];
	ld.param.u64 	%rd5, [_ZN3cub18CUB_300001_SM_10006detail8for_each13static_kernelINS2_12policy_hub_t12policy_500_tEmN6thrust24THRUST_300001_SM_1000_NS8cuda_cub20__uninitialized_fill7functorINS7_10device_ptrIiEEiEEEEvT0_T1__param_0];
	mov.u32 	%r9, %ctaid.x;
	mul.wide.u32 	%rd1, %r9, 512;
	sub.s64 	%rd2, %rd5, %rd1;
	setp.lt.u64 	%p1, %rd2, 512;
	@%p1 bra 	$L__BB2_2;
	mov.u32 	%r11, %tid.x;
	cvta.to.global.u64 	%rd11, %rd4;
	cvt.u64.u32 	%rd12, %r11;
	add.s64 	%rd13, %rd1, %rd12;
	shl.b64 	%rd14, %rd13, 2;
	add.s64 	%rd15, %rd11, %rd14;
	st.global.u32 	[%rd15], %r3;
	st.global.u32 	[%rd15+1024], %r3;
	bra.uni 	$L__BB2_6;
$L__BB2_2:
	cvta.to.global.u64 	%rd6, %rd4;
	mov.u32 	%r2, %tid.x;
	cvt.u64.u32 	%rd7, %r2;
	setp.le.u64 	%p2, %rd2, %rd7;
	add.s64 	%rd8, %rd1, %rd7;
	shl.b64 	%rd9, %rd8, 2;
	add.s64 	%rd3, %rd6, %rd9;
	@%p2 bra 	$L__BB2_4;
	st.global.u32 	[%rd3], %r3;
$L__BB2_4:
	add.s32 	%r10, %r2, 256;
	cvt.u64.u32 	%rd10, %r10;
	setp.le.u64 	%p3, %rd2, %rd10;
	@%p3 bra 	$L__BB2_6;
	st.global.u32 	[%rd3+1024], %r3;
$L__BB2_6:
	ret;

}
	// .globl	_ZN3cub18CUB_300001_SM_10006detail8for_each13static_kernelINS2_12policy_hub_t12policy_500_tElN6thrust24THRUST_300001_SM_1000_NS8cuda_cub6__fill7functorINS7_6detail15normal_iteratorINS7_10device_ptrIiEEEEiEEEEvT0_T1_
.visible .entry _ZN3cub18CUB_300001_SM_10006detail8for_each13static_kernelINS2_12policy_hub_t12policy_500_tElN6thrust24THRUST_300001_SM_1000_NS8cuda_cub6__fill7functorINS7_6detail15normal_iteratorINS7_10device_ptrIiEEEEiEEEEvT0_T1_(
	.param .u64 _ZN3cub18CUB_300001_SM_10006detail8for_each13static_kernelINS2_12policy_hub_t12policy_500_tElN6thrust24THRUST_300001_SM_1000_NS8cuda_cub6__fill7functorINS7_6detail15normal_iteratorINS7_10device_ptrIiEEEEiEEEEvT0_T1__param_0,
	.param .align 8 .b8 _ZN3cub18CUB_300001_SM_10006detail8for_each13static_kernelINS2_12policy_hub_t12policy_500_tElN6thrust24THRUST_300001_SM_1000_NS8cuda_cub6__fill7functorINS7_6detail15normal_iteratorINS7_10device_ptrIiEEEEiEEEEvT0_T1__param_1[16]
)
.maxntid 256
{
	.reg .pred 	%p<4>;
	.reg .b16 	%rs<5>;
	.reg .b32 	%r<12>;
	.reg .b64 	%rd<17>;

	ld.param.u32 	%r3, [_ZN3cub18CUB_300001_SM_10006detail8for_each13static_kernelINS2_12policy_hub_t12policy_500_tElN6thrust24THRUST_300001_SM_1000_NS8cuda_cub6__fill7functorINS7_6detail15normal_iteratorINS7_10device_ptrIiEEEEiEEEEvT0_T1__param_1+8];
	ld.param.u64 	%rd5, [_ZN3cub18CUB_300001_SM_10006detail8for_each13static_kernelINS2_12policy_hub_t12policy_500_tElN6thrust24THRUST_300001_SM_1000_NS8cuda_cub6__fill7functorINS7_6detail15normal_iteratorINS7_10device_ptrIiEEEEiEEEEvT0_T1__param_1];
	ld.param.u64 	%rd6, [_ZN3cub18CUB_300001_SM_10006detail8for_each13static_kernelINS2_12policy_hub_t12policy_500_tElN6thrust24THRUST_300001_SM_1000_NS8cuda_cub6__fill7functorINS7_6detail15normal_iteratorINS7_10device_ptrIiEEEEiEEEEvT0_T1__param_0];
	mov.u32 	%r9, %ctaid.x;
	mul.wide.u32 	%rd1, %r9, 512;
	sub.s64 	%rd2, %rd6, %rd1;
	setp.lt.s64 	%p1, %rd2, 512;
	@%p1 bra 	$L__BB3_2;
	mov.u32 	%r11, %tid.x;
	cvta.to.global.u64 	%rd12, %rd5;
	cvt.u64.u32 	%rd13, %r11;
	add.s64 	%rd14, %rd1, %rd13;
	shl.b64 	%rd15, %rd14, 2;
	add.s64 	%rd16, %rd12, %rd15;
	st.global.u32 	[%rd16], %r3;
	st.global.u32 	[%rd16+1024], %r3;
	bra.uni 	$L__BB3_6;
$L__BB3_2:
	cvta.to.global.u64 	%rd7, %rd5;
	mov.u32 	%r2, %tid.x;
	cvt.s64.s32 	%rd3, %rd2;
	cvt.u64.u32 	%rd8, %r2;
	setp.le.s64 	%p2, %rd3, %rd8;
	add.s64 	%rd9, %rd1, %rd8;
	shl.b64 	%rd10, %rd9, 2;
	add.s64 	%rd4, %rd7, %rd10;
	@%p2 bra 	$L__BB3_4;
	st.global.u32 	[%rd4], %r3;
$L__BB3_4:
	add.s32 	%r10, %r2, 256;
	cvt.u64.u32 	%rd11, %r10;
	setp.le.s64 	%p3, %rd3, %rd11;
	@%p3 bra 	$L__BB3_6;
	st.global.u32 	[%rd4+1024], %r3;
$L__BB3_6:
	ret;

}
	// .globl	_ZN3cub18CUB_300001_SM_10006detail6reduce28DeviceReduceSingleTileKernelINS2_10policy_hubIijN4cuda3__47maximumIiEEE10Policy1000EN6thrust24THRUST_300001_SM_1000_NS6detail15normal_iteratorINSC_10device_ptrIiEEEEPijS8_iiNS5_3std3__410__identityEEEvT0_T1_T2_T3_T4_T6_
.visible .entry _ZN3cub18CUB_300001_SM_10006detail6reduce28DeviceReduceSingleTileKernelINS2_10policy_hubIijN4cuda3__47maximumIiEEE10Policy1000EN6thrust24THRUST_300001_SM_1000_NS6detail15normal_iteratorINSC_10device_ptrIiEEEEPijS8_iiNS5_3std3__410__identityEEEvT0_T1_T2_T3_T4_T6_(
	.param .align 8 .b8 _ZN3cub18CUB_300001_SM_10006detail6reduce28DeviceReduceSingleTileKernelINS2_10policy_hubIijN4cuda3__47maximumIiEEE10Policy1000EN6thrust24THRUST_300001_SM_1000_NS6detail15normal_iteratorINSC_10device_ptrIiEEEEPijS8_iiNS5_3std3__410__identityEEEvT0_T1_T2_T3_T4_T6__param_0[8],
	.param .u64 .ptr .align 1 _ZN3cub18CUB_300001_SM_10006detail6reduce28DeviceReduceSingleTileKernelINS2_10policy_hubIijN4cuda3__47maximumIiEEE10Policy1000EN6thrust24THRUST_300001_SM_1000_NS6detail15normal_iteratorINSC_10device_ptrIiEEEEPijS8_iiNS5_3std3__410__identityEEEvT0_T1_T2_T3_T4_T6__param_1,
	.param .u32 _ZN3cub18CUB_300001_SM_10006detail6reduce28DeviceReduceSingleTileKernelINS2_10policy_hubIijN4cuda3__47maximumIiEEE10Policy1000EN6thrust24THRUST_300001_SM_1000_NS6detail15normal_iteratorINSC_10device_ptrIiEEEEPijS8_iiNS5_3std3__410__identityEEEvT0_T1_T2_T3_T4_T6__param_2,
	.param .align 1 .b8 _ZN3cub18CUB_300001_SM_10006detail6reduce28DeviceReduceSingleTileKernelINS2_10policy_hubIijN4cuda3__47maximumIiEEE10Policy1000EN6thrust24THRUST_300001_SM_1000_NS6detail15normal_iteratorINSC_10device_ptrIiEEEEPijS8_iiNS5_3std3__410__identityEEEvT0_T1_T2_T3_T4_T6__param_3[1],
	.param .u32 _ZN3cub18CUB_300001_SM_10006detail6reduce28DeviceReduceSingleTileKernelINS2_10policy_hubIijN4cuda3__47maximumIiEEE10Policy1000EN6thrust24THRUST_300001_SM_1000_NS6detail15normal_iteratorINSC_10device_ptrIiEEEEPijS8_iiNS5_3std3__410__identityEEEvT0_T1_T2_T3_T4_T6__param_4,
	.param .align 1 .b8 _ZN3cub18CUB_300001_SM_10006detail6reduce28DeviceReduceSingleTileKernelINS2_10policy_hubIijN4cuda3__47maximumIiEEE10Policy1000EN6thrust24THRUST_300001_SM_1000_NS6detail15normal_iteratorINSC_10device_ptrIiEEEEPijS8_iiNS5_3std3__410__identityEEEvT0_T1_T2_T3_T4_T6__param_5[1]
)
.maxntid 256
.minnctapersm 1
{
	.reg .pred 	%p<59>;
	.reg .b32 	%r<511>;
	.reg .b64 	%rd<84>;
	// demoted variable
	.shared .align 4 .b8 _ZZN3cub18CUB_300001_SM_10006detail6reduce28DeviceReduceSingleTileKernelINS2_10policy_hubIijN4cuda3__47maximumIiEEE10Policy1000EN6thrust24THRUST_300001_SM_1000_NS6detail15normal_iteratorINSC_10device_ptrIiEEEEPijS8_iiNS5_3std3__410__identityEEEvT0_T1_T2_T3_T4_T6_E12temp_storage[44];
	ld.param.u64 	%rd9, [_ZN3cub18CUB_300001_SM_10006detail6reduce28DeviceReduceSingleTileKernelINS2_10policy_hubIijN4cuda3__47maximumIiEEE10Policy1000EN6thrust24THRUST_300001_SM_1000_NS6detail15normal_iteratorINSC_10device_ptrIiEEEEPijS8_iiNS5_3std3__410__identityEEEvT0_T1_T2_T3_T4_T6__param_0];
	ld.param.u64 	%rd10, [_ZN3cub18CUB_300001_SM_10006detail6reduce28DeviceReduceSingleTileKernelINS2_10policy_hubIijN4cuda3__47maximumIiEEE10Policy1000EN6thrust24THRUST_300001_SM_1000_NS6detail15normal_iteratorINSC_10device_ptrIiEEEEPijS8_iiNS5_3std3__410__identityEEEvT0_T1_T2_T3_T4_T6__param_1];
	ld.param.u32 	%r92, [_ZN3cub18CUB_300001_SM_10006detail6reduce28DeviceReduceSingleTileKernelINS2_10policy_hubIijN4cuda3__47maximumIiEEE10Policy1000EN6thrust24THRUST_300001_SM_1000_NS6detail15normal_iteratorINSC_10device_ptrIiEEEEPijS8_iiNS5_3std3__410__identityEEEvT0_T1_T2_T3_T4_T6__param_2];
	ld.param.u32 	%r93, [_ZN3cub18CUB_300001_SM_10006detail6reduce28DeviceReduceSingleTileKernelINS2_10policy_hubIijN4cuda3__47maximumIiEEE10Policy1000EN6thrust24THRUST_300001_SM_1000_NS6detail15normal_iteratorINSC_10device_ptrIiEEEEPijS8_iiNS5_3std3__410__identityEEEvT0_T1_T2_T3_T4_T6__param_4];
	cvta.to.global.u64 	%rd1, %rd10;
	setp.ne.s32 	%p1, %r92, 0;
	@%p1 bra 	$L__BB4_3;
	mov.u32 	%r471, %tid.x;
	setp.ne.s32 	%p58, %r471, 0;
	@%p58 bra 	$L__BB4_52;
	st.global.u32 	[%rd1], %r93;
	bra.uni 	$L__BB4_52;
$L__BB4_3:
	cvta.to.global.u64 	%rd2, %rd9;
	setp.gt.u32 	%p2, %r92, 4095;
	@%p2 bra 	$L__BB4_28;
	mov.u32 	%r1, %tid.x;
	setp.ge.u32 	%p24, %r1, %r92;
	mov.b32 	%r488, 0;
	mov.u32 	%r478, %r1;
	@%p24 bra 	$L__BB4_6;
	mul.wide.u32 	%rd73, %r1, 4;
	add.s64 	%rd74, %rd2, %rd73;
	ld.global.u32 	%r488, [%rd74];
	add.s32 	%r478, %r1, 256;
$L__BB4_6:
	setp.ge.u32 	%p25, %r478, %r92;
	@%p25 bra 	$L__BB4_19;
	not.b32 	%r299, %r478;
	add.s32 	%r300, %r92, %r299;
	shr.u32 	%r301, %r300, 8;
	add.s32 	%r6, %r301, 1;
	and.b32  	%r7, %r6, 15;
	setp.lt.u32 	%p26, %r300, 3840;
	@%p26 bra 	$L__BB4_10;
	and.b32  	%r302, %r6, 33554416;
	neg.s32 	%r474, %r302;
	mul.wide.u32 	%rd75, %r478, 4;
	add.s64 	%rd76, %rd75, %rd2;
	add.s64 	%rd82, %rd76, 8192;
$L__BB4_9:
	.pragma "nounroll";
	ld.global.u32 	%r303, [%rd82+-8192];
	max.s32 	%r304, %r488, %r303;
	ld.global.u32 	%r305, [%rd82+-7168];
	max.s32 	%r306, %r304, %r305;
	ld.global.u32 	%r307, [%rd82+-6144];
	max.s32 	%r308, %r306, %r307;
	ld.global.u32 	%r309, [%rd82+-5120];
	max.s32 	%r310, %r308, %r309;
	ld.global.u32 	%r311, [%rd82+-4096];
	max.s32 	%r312, %r310, %r311;
	ld.global.u32 	%r313, [%rd82+-3072];
	max.s32 	%r314, %r312, %r313;
	ld.global.u32 	%r315, [%rd82+-2048];
	max.s32 	%r316, %r314, %r315;
	ld.global.u32 	%r317, [%rd82+-1024];
	max.s32 	%r318, %r316, %r317;
	ld.global.u32 	%r319, [%rd82];
	max.s32 	%r320, %r318, %r319;
	ld.global.u32 	%r321, [%rd82+1024];
	max.s32 	%r322, %r320, %r321;
	ld.global.u32 	%r323, [%rd82+2048];
	max.s32 	%r324, %r322, %r323;
	ld.global.u32 	%r325, [%rd82+3072];
	max.s32 	%r326, %r324, %r325;
	ld.global.u32 	%r327, [%rd82+4096];
	max.s32 	%r328, %r326, %r327;
	ld.global.u32 	%r329, [%rd82+5120];
	max.s32 	%r330, %r328, %r329;
	ld.global.u32 	%r331, [%rd82+6144];
	max.s32 	%r332, %r330, %r331;
	ld.global.u32 	%r333, [%rd82+7168];
	max.s32 	%r488, %r332, %r333;
	add.s32 	%r478, %r478, 4096;
	add.s32 	%r474, %r474, 16;
	add.s64 	%rd82, %rd82, 16384;
	setp.ne.s32 	%p27, %r474, 0;
	@%p27 bra 	$L__BB4_9;
$L__BB4_10:
	setp.eq.s32 	%p28, %r7, 0;
	@%p28 bra 	$L__BB4_19;
	and.b32  	%r18, %r6, 7;
	setp.lt.u32 	%p29, %r7, 8;
	@%p29 bra 	$L__BB4_13;
	mul.wide.u32 	%rd77, %r478, 4;
	add.s64 	%rd78, %rd2, %rd77;
	ld.global.u32 	%r335, [%rd78];
	max.s32 	%r336, %r488, %r335;
	ld.global.u32 	%r337, [%rd78+1024];
	max.s32 	%r338, %r336, %r337;
	ld.global.u32 	%r339, [%rd78+2048];
	max.s32 	%r340, %r338, %r339;
	ld.global.u32 	%r341, [%rd78+3072];
	max.s32 	%r342, %r340, %r341;
	ld.global.u32 	%r343, [%rd78+4096];
	max.s32 	%r344, %r342, %r343;
	ld.global.u32 	%r345, [%rd78+5120];
	max.s32 	%r346, %r344, %r345;
	ld.global.u32 	%r347, [%rd78+6144];
	max.s32 	%r348, %r346, %r347;
	ld.global.u32 	%r349, [%rd78+7168];
	max.s32 	%r488, %r348, %r349;
	add.s32 	%r478, %r478, 2048;
$L__BB4_13:
	setp.eq.s32 	%p30, %r18, 0;
	@%p30 bra 	$L__BB4_19;
	and.b32  	%r24, %r6, 3;
	setp.lt.u32 	%p31, %r18, 4;
	@%p31 bra 	$L__BB4_16;
	mul.wide.u32 	%rd79, %r478, 4;
	add.s64 	%rd80, %rd2, %rd79;
	ld.global.u32 	%r351, [%rd80];
	max.s32 	%r352, %r488, %r351;
	ld.global.u32 	%r353, [%rd80+1024];
	max.s32 	%r354, %r352, %r353;
	ld.global.u32 	%r355, [%rd80+2048];
	max.s32 	%r356, %r354, %r355;
	ld.global.u32 	%r357, [%rd80+3072];
	max.s32 	%r488, %r356, %r357;
	add.s32 	%r478, %r478, 1024;
$L__BB4_16:
	setp.eq.s32 	%p32, %r24, 0;
	@%p32 bra 	$L__BB4_19;
	mul.wide.u32 	%rd81, %r478, 4;
	add.s64 	%rd83, %rd2, %rd81;
	neg.s32 	%r486, %r24;
$L__BB4_18:
	.pragma "nounroll";
	ld.global.u32 	%r358, [%rd83];
	max.s32 	%r488, %r488, %r358;
	add.s64 	%rd83, %rd83, 1024;
	add.s32 	%r486, %r486, 1;
	setp.ne.s32 	%p33, %r486, 0;
	@%p33 bra 	$L__BB4_18;
$L__BB4_19:
	setp.lt.u32 	%p34, %r92, 256;
	@%p34 bra 	$L__BB4_24;
	// begin inline asm
	mov.u32 %r422, %laneid;
	// end inline asm
	mov.b32 	%r425, 1;
	mov.b32 	%r446, 31;
	mov.b32 	%r447, -1;
	// begin inline asm
	shfl.sync.down.b32 %r423, %r488, %r425, %r446, %r447;
	// end inline asm
	setp.gt.s32 	%p50, %r422, 30;
	max.s32 	%r448, %r488, %r423;
	selp.b32 	%r429, %r488, %r448, %p50;
	mov.b32 	%r430, 2;
	// begin inline asm
	shfl.sync.down.b32 %r428, %r429, %r430, %r446, %r447;
	// end inline asm
	setp.gt.s32 	%p51, %r422, 29;
	max.s32 	%r449, %r429, %r428;
	selp.b32 	%r434, %r429, %r449, %p51;
	mov.b32 	%r435, 4;
	// begin inline asm
	shfl.sync.down.b32 %r433, %r434, %r435, %r446, %r447;
	// end inline asm
	setp.gt.s32 	%p52, %r422, 27;
	max.s32 	%r450, %r434, %r433;
	selp.b32 	%r439, %r434, %r450, %p52;
	mov.b32 	%r440, 8;
	// begin inline asm
	shfl.sync.down.b32 %r438, %r439, %r440, %r446, %r447;
	// end inline asm
	setp.gt.s32 	%p53, %r422, 23;
	max.s32 	%r451, %r439, %r438;
	selp.b32 	%r444, %r439, %r451, %p53;
	mov.b32 	%r445, 16;
	// begin inline asm
	shfl.sync.down.b32 %r443, %r444, %r445, %r446, %r447;
	// end inline asm
	setp.gt.s32 	%p54, %r422, 15;
	max.s32 	%r36, %r444, %r443;
	selp.b32 	%r510, %r444, %r36, %p54;
	setp.ne.s32 	%p55, %r422, 0;
	@%p55 bra 	$L__BB4_22;
	shr.u32 	%r452, %r1, 3;
	and.b32  	%r453, %r452, 124;
	mov.u32 	%r454, _ZZN3cub18CUB_300001_SM_10006detail6reduce28DeviceReduceSingleTileKernelINS2_10policy_hubIijN4cuda3__47maximumIiEEE10Policy1000EN6thrust24THRUST_300001_SM_1000_NS6detail15normal_iteratorINSC_10device_ptrIiEEEEPijS8_iiNS5_3std3__410__identityEEEvT0_T1_T2_T3_T4_T6_E12temp_storage;
	add.s32 	%r455, %r454, %r453;
	st.shared.u32 	[%r455+8], %r36;
$L__BB4_22:
	bar.sync 	0;
	setp.ne.s32 	%p56, %r1, 0;
	@%p56 bra 	$L__BB4_50;
	ld.shared.u32 	%r456, [_ZZN3cub18CUB_300001_SM_10006detail6reduce28DeviceReduceSingleTileKernelINS2_10policy_hubIijN4cuda3__47maximumIiEEE10Policy1000EN6thrust24THRUST_300001_SM_1000_NS6detail15normal_iteratorINSC_10device_ptrIiEEEEPijS8_iiNS5_3std3__410__identityEEEvT0_T1_T2_T3_T4_T6_E12temp_storage+12];
	max.s32 	%r457, %r510, %r456;
	ld.shared.u32 	%r458, [_ZZN3cub18CUB_300001_SM_10006detail6reduce28DeviceReduceSingleTileKernelINS2_10policy_hubIijN4cuda3__47maximumIiEEE10Policy1000EN6thrust24THRUST_300001_SM_1000_NS6detail15normal_iteratorINSC_10device_ptrIiEEEEPijS8_iiNS5_3std3__410__identityEEEvT0_T1_T2_T3_T4_T6_E12temp_storage+16];
	max.s32 	%r459, %r457, %r458;
	ld.shared.u32 	%r460, [_ZZN3cub18CUB_300001_SM_10006detail6reduce28DeviceReduceSingleTileKernelINS2_10policy_hubIijN4cuda3__47maximumIiEEE10Policy1000EN6thrust24THRUST_300001_SM_1000_NS6detail15normal_iteratorINSC_10device_ptrIiEEEEPijS8_iiNS5_3std3__410__identityEEEvT0_T1_T2_T3_T4_T6_E12temp_storage+20];
	max.s32 	%r461, %r459, %r460;
	ld.shared.u32 	%r462, [_ZZN3cub18CUB_300001_SM_10006detail6reduce28DeviceReduceSingleTileKernelINS2_10policy_hubIijN4cuda3__47maximumIiEEE10Policy1000EN6thrust24THRUST_300001_SM_1000_NS6detail15normal_iteratorINSC_10device_ptrIiEEEEPijS8_iiNS5_3std3__410__identityEEEvT0_T1_T2_T3_T4_T6_E12temp_storage+24];
	max.s32 	%r463, %r461, %r462;
	ld.shared.u32 	%r464, [_ZZN3cub18CUB_300001_SM_10006detail6reduce28DeviceReduceSingleTileKernelINS2_10policy_hubIijN4cuda3__47maximumIiEEE10Policy1000EN6thrust24THRUST_300001_SM_1000_NS6detail15normal_iteratorINSC_10device_ptrIiEEEEPijS8_iiNS5_3std3__410__identityEEEvT0_T1_T2_T3_T4_T6_E12temp_storage+28];
	max.s32 	%r465, %r463, %r464;
	ld.shared.u32 	%r466, [_ZZN3cub18CUB_300001_SM_10006detail6reduce28DeviceReduceSingleTileKernelINS2_10policy_hubIijN4cuda3__47maximumIiEEE10Policy1000EN6thrust24THRUST_300001_SM_1000_NS6detail15normal_iteratorINSC_10device_ptrIiEEEEPijS8_iiNS5_3std3__410__identityEEEvT0_T1_T2_T3_T4_T6_E12temp_storage+32];
	max.s32 	%r467, %r465, %r466;
	ld.shared.u32 	%r468, [_ZZN3cub18CUB_300001_SM_10006detail6reduce28DeviceReduceSingleTileKernelINS2_10policy_hubIijN4cuda3__47maximumIiEEE10Policy1000EN6thrust24THRUST_300001_SM_1000_NS6detail15normal_iteratorINSC_10device_ptrIiEEEEPijS8_iiNS5_3std3__410__identityEEEvT0_T1_T2_T3_T4_T6_E12temp_storage+36];
	max.s32 	%r510, %r467, %r468;
	bra.uni 	$L__BB4_50;
$L__BB4_24:
	// begin inline asm
	mov.u32 %r359, %laneid;
	// end inline asm
	and.b32  	%r385, %r1, 992;
	add.s32 	%r386, %r385, 32;
	setp.gt.u32 	%p35, %r386, %r92;
	not.b32 	%r387, %r385;
	add.s32 	%r388, %r92, %r387;
	selp.b32 	%r383, %r388, 31, %p35;
	mov.b32 	%r362, 1;
	mov.b32 	%r384, -1;
	// begin inline asm
	shfl.sync.down.b32 %r360, %r488, %r362, %r383, %r384;
	// end inline asm
	setp.lt.s32 	%p36, %r359, %r383;
	max.s32 	%r389, %r488, %r360;
	selp.b32 	%r366, %r389, %r488, %p36;
	mov.b32 	%r367, 2;
	// begin inline asm
	shfl.sync.down.b32 %r365, %r366, %r367, %r383, %r384;
	// end inline asm
	add.s32 	%r390, %r359, 2;
	setp.gt.s32 	%p37, %r390, %r383;
	max.s32 	%r391, %r366, %r365;
	selp.b32 	%r371, %r366, %r391, %p37;
	mov.b32 	%r372, 4;
	// begin inline asm
	shfl.sync.down.b32 %r370, %r371, %r372, %r383, %r384;
	// end inline asm
	add.s32 	%r392, %r359, 4;
	setp.gt.s32 	%p38, %r392, %r383;
	max.s32 	%r393, %r371, %r370;
	selp.b32 	%r376, %r371, %r393, %p38;
	mov.b32 	%r377, 8;
	// begin inline asm
	shfl.sync.down.b32 %r375, %r376, %r377, %r383, %r384;
	// end inline asm
	add.s32 	%r394, %r359, 8;
	setp.gt.s32 	%p39, %r394, %r383;
	max.s32 	%r395, %r376, %r375;
	selp.b32 	%r381, %r376, %r395, %p39;
	mov.b32 	%r382, 16;
	// begin inline asm
	shfl.sync.down.b32 %r380, %r381, %r382, %r383, %r384;
	// end inline asm
	add.s32 	%r396, %r359, 16;
	setp.gt.s32 	%p40, %r396, %r383;
	max.s32 	%r397, %r381, %r380;
	selp.b32 	%r510, %r381, %r397, %p40;
	setp.ne.s32 	%p41, %r359, 0;
	@%p41 bra 	$L__BB4_26;
	shr.u32 	%r398, %r1, 3;
	and.b32  	%r399, %r398, 124;
	mov.u32 	%r400, _ZZN3cub18CUB_300001_SM_10006detail6reduce28DeviceReduceSingleTileKernelINS2_10policy_hubIijN4cuda3__47maximumIiEEE10Policy1000EN6thrust24THRUST_300001_SM_1000_NS6detail15normal_iteratorINSC_10device_ptrIiEEEEPijS8_iiNS5_3std3__410__identityEEEvT0_T1_T2_T3_T4_T6_E12temp_storage;
	add.s32 	%r401, %r400, %r399;
	st.shared.u32 	[%r401+8], %r510;
$L__BB4_26:
	bar.sync 	0;
	setp.ne.s32 	%p42, %r1, 0;
	@%p42 bra 	$L__BB4_50;
	setp.gt.u32 	%p43, %r92, 32;
	ld.shared.u32 	%r402, [_ZZN3cub18CUB_300001_SM_10006detail6reduce28DeviceReduceSingleTileKernelINS2_10policy_hubIijN4cuda3__47maximumIiEEE10Policy1000EN6thrust24THRUST_300001_SM_1000_NS6detail15normal_iteratorINSC_10device_ptrIiEEEEPijS8_iiNS5_3std3__410__identityEEEvT0_T1_T2_T3_T4_T6_E12temp_storage+12];
	max.s32 	%r403, %r510, %r402;
	selp.b32 	%r404, %r403, %r510, %p43;
	setp.gt.u32 	%p44, %r92, 64;
	ld.shared.u32 	%r405, [_ZZN3cub18CUB_300001_SM_10006detail6reduce28DeviceReduceSingleTileKernelINS2_10policy_hubIijN4cuda3__47maximumIiEEE10Policy1000EN6thrust24THRUST_300001_SM_1000_NS6detail15normal_iteratorINSC_10device_ptrIiEEEEPijS8_iiNS5_3std3__410__identityEEEvT0_T1_T2_T3_T4_T6_E12temp_storage+16];
	max.s32 	%r406, %r404, %r405;
	selp.b32 	%r407, %r406, %r404, %p44;
	setp.gt.u32 	%p45, %r92, 96;
	ld.shared.u32 	%r408, [_ZZN3cub18CUB_300001_SM_10006detail6reduce28DeviceReduceSingleTileKernelINS2_10policy_hubIijN4cuda3__47maximumIiEEE10Policy1000EN6thrust24THRUST_300001_SM_1000_NS6detail15normal_iteratorINSC_10device_ptrIiEEEEPijS8_iiNS5_3std3__410__identityEEEvT0_T1_T2_T3_T4_T6_E12temp_storage+20];
	max.s32 	%r409, %r407, %r408;
	selp.b32 	%r410, %r409, %r407, %p45;
	setp.gt.u32 	%p46, %r92, 128;
	ld.shared.u32 	%r411, [_ZZN3cub18CUB_300001_SM_10006detail6reduce28DeviceReduceSingleTileKernelINS2_10policy_hubIijN4cuda3__47maximumIiEEE10Policy1000EN6thrust24THRUST_300001_SM_1000_NS6detail15normal_iteratorINSC_10device_ptrIiEEEEPijS8_iiNS5_3std3__410__identityEEEvT0_T1_T2_T3_T4_T6_E12temp_storage+24];
	max.s32 	%r412, %r410, %r411;
	selp.b32 	%r413, %r412, %r410, %p46;
	setp.gt.u32 	%p47, %r92, 160;
	ld.shared.u32 	%r414, [_ZZN3cub18CUB_300001_SM_10006detail6reduce28DeviceReduceSingleTileKernelINS2_10policy_hubIijN4cuda3__47maximumIiEEE10Policy1000EN6thrust24THRUST_300001_SM_1000_NS6detail15normal_iteratorINSC_10device_ptrIiEEEEPijS8_iiNS5_3std3__410__identityEEEvT0_T1_T2_T3_T4_T6_E12temp_storage+28];
	max.s32 	%r415, %r413, %r414;
	selp.b32 	%r416, %r415, %r413, %p47;
	setp.gt.u32 	%p48, %r92, 192;
	ld.shared.u32 	%r417, [_ZZN3cub18CUB_300001_SM_10006detail6reduce28DeviceReduceSingleTileKernelINS2_10policy_hubIijN4cuda3__47maximumIiEEE10Policy1000EN6thrust24THRUST_300001_SM_1000_NS6detail15normal_iteratorINSC_10device_ptrIiEEEEPijS8_iiNS5_3std3__410__identityEEEvT0_T1_T2_T3_T4_T6_E12temp_storage+32];
	max.s32 	%r418, %r416, %r417;
	selp.b32 	%r419, %r418, %r416, %p48;
	setp.gt.u32 	%p49, %r92, 224;
	ld.shared.u32 	%r420, [_ZZN3cub18CUB_300001_SM_10006detail6reduce28DeviceReduceSingleTileKernelINS2_10policy_hubIijN4cuda3__47maximumIiEEE10Policy1000EN6thrust24THRUST_300001_SM_1000_NS6detail15normal_iteratorINSC_10device_ptrIiEEEEPijS8_iiNS5_3std3__410__identityEEEvT0_T1_T2_T3_T4_T6_E12temp_storage+36];
	max.s32 	%r421, %r419, %r420;
	selp.b32 	%r510, %r421, %r419, %p49;
	bra.uni 	$L__BB4_50;
$L__BB4_28:
	mov.u32 	%r41, %tid.x;
	mul.wide.u32 	%rd11, %r41, 4;
	add.s64 	%rd12, %rd2, %rd11;
	ld.global.u32 	%r95, [%rd12];
	ld.global.u32 	%r96, [%rd12+1024];
	ld.global.u32 	%r97, [%rd12+2048];
	ld.global.u32 	%r98, [%rd12+3072];
	ld.global.u32 	%r99, [%rd12+4096];
	ld.global.u32 	%r100, [%rd12+5120];
	ld.global.u32 	%r101, [%rd12+6144];
	ld.global.u32 	%r102, [%rd12+7168];
	ld.global.u32 	%r103, [%rd12+8192];
	ld.global.u32 	%r104, [%rd12+9216];
	ld.global.u32 	%r105, [%rd12+10240];
	ld.global.u32 	%r106, [%rd12+11264];
	ld.global.u32 	%r107, [%rd12+12288];
	ld.global.u32 	%r108, [%rd12+13312];
	ld.global.u32 	%r109, [%rd12+14336];
	ld.global.u32 	%r110, [%rd12+15360];
	max.s32 	%r111, %r95, %r96;
	max.s32 	%r112, %r111, %r97;
	max.s32 	%r113, %r98, %r99;
	max.s32 	%r114, %r113, %r100;
	max.s32 	%r115, %r101, %r102;
	max.s32 	%r116, %r115, %r103;
	max.s32 	%r117, %r104, %r105;
	max.s32 	%r118, %r117, %r106;
	max.s32 	%r119, %r107, %r108;
	max.s32 	%r120, %r119, %r109;
	max.s32 	%r121, %r112, %r114;
	max.s32 	%r122, %r121, %r116;
	max.s32 	%r123, %r118, %r120;
	max.s32 	%r124, %r123, %r110;
	max.s32 	%r509, %r122, %r124;
	add.s32 	%r43, %r92, -4096;
	setp.lt.u32 	%p3, %r43, 4096;
	mov.b32 	%r492, 4096;
	@%p3 bra 	$L__BB4_32;
	mov.b32 	%r492, 4096;
$L__BB4_30:
	add.s32 	%r126, %r41, %r492;
	mul.wide.u32 	%rd13, %r126, 4;
	add.s64 	%rd14, %rd2, %rd13;
	ld.global.u32 	%r127, [%rd14];
	ld.global.u32 	%r128, [%rd14+1024];
	ld.global.u32 	%r129, [%rd14+2048];
	ld.global.u32 	%r130, [%rd14+3072];
	ld.global.u32 	%r131, [%rd14+4096];
	ld.global.u32 	%r132, [%rd14+5120];
	ld.global.u32 	%r133, [%rd14+6144];
	ld.global.u32 	%r134, [%rd14+7168];
	ld.global.u32 	%r135, [%rd14+8192];
	ld.global.u32 	%r136, [%rd14+9216];
	ld.global.u32 	%r137, [%rd14+10240];
	ld.global.u32 	%r138, [%rd14+11264];
	ld.global.u32 	%r139, [%rd14+12288];
	ld.global.u32 	%r140, [%rd14+13312];
	ld.global.u32 	%r141, [%rd14+14336];
	ld.global.u32 	%r142, [%rd14+15360];
	max.s32 	%r143, %r509, %r127;
	max.s32 	%r144, %r143, %r128;
	max.s32 	%r145, %r129, %r130;
	max.s32 	%r146, %r145, %r131;
	max.s32 	%r147, %r132, %r133;
	max.s32 	%r148, %r147, %r134;
	max.s32 	%r149, %r135, %r136;
	max.s32 	%r150, %r149, %r137;
	max.s32 	%r151, %r138, %r139;
	max.s32 	%r152, %r151, %r140;
	max.s32 	%r153, %r141, %r142;
	max.s32 	%r154, %r144, %r146;
	max.s32 	%r155, %r154, %r148;
	max.s32 	%r156, %r150, %r152;
	max.s32 	%r157, %r156, %r153;
	max.s32 	%r509, %r155, %r157;
	sub.s32 	%r158, %r92, %r492;
	setp.lt.u32 	%p4, %r158, 4096;
	@%p4 bra 	$L__BB4_46;
	add.s32 	%r492, %r492, 4096;
	setp.le.u32 	%p5, %r492, %r43;
	@%p5 bra 	$L__BB4_30;
$L__BB4_32:
	setp.le.u32 	%p6, %r92, %r492;
	sub.s32 	%r159, %r92, %r492;
	setp.ge.s32 	%p7, %r41, %r159;
	or.pred  	%p8, %p6, %p7;
	@%p8 bra 	$L__BB4_46;
	not.b32 	%r162, %r41;
	add.s32 	%r163, %r92, %r162;
	sub.s32 	%r164, %r163, %r492;
	shr.u32 	%r165, %r164, 8;
	add.s32 	%r50, %r165, 1;
	and.b32  	%r51, %r50, 15;
	setp.lt.u32 	%p9, %r164, 3840;
	mov.u32 	%r501, %r41;
	@%p9 bra 	$L__BB4_37;
	or.b32  	%r495, %r41, 2048;
	add.s32 	%r494, %r41, %r492;
	and.b32  	%r166, %r50, 33554416;
	neg.s32 	%r493, %r166;
$L__BB4_35:
	.pragma "nounroll";
	mul.wide.u32 	%rd15, %r494, 4;
	add.s64 	%rd16, %rd2, %rd15;
	ld.global.u32 	%r167, [%rd16];
	max.s32 	%r168, %r509, %r167;
	add.s32 	%r169, %r494, 256;
	mul.wide.u32 	%rd17, %r169, 4;
	add.s64 	%rd18, %rd2, %rd17;
	ld.global.u32 	%r170, [%rd18];
	max.s32 	%r171, %r168, %r170;
	add.s32 	%r172, %r494, 512;
	mul.wide.u32 	%rd19, %r172, 4;
	add.s64 	%rd20, %rd2, %rd19;
	ld.global.u32 	%r173, [%rd20];
	max.s32 	%r174, %r171, %r173;
	add.s32 	%r175, %r494, 768;
	mul.wide.u32 	%rd21, %r175, 4;
	add.s64 	%rd22, %rd2, %rd21;
	ld.global.u32 	%r176, [%rd22];
	max.s32 	%r177, %r174, %r176;
	add.s32 	%r178, %r494, 1024;
	mul.wide.u32 	%rd23, %r178, 4;
	add.s64 	%rd24, %rd2, %rd23;
	ld.global.u32 	%r179, [%rd24];
	max.s32 	%r180, %r177, %r179;
	add.s32 	%r181, %r494, 1280;
	mul.wide.u32 	%rd25, %r181, 4;
	add.s64 	%rd26, %rd2, %rd25;
	ld.global.u32 	%r182, [%rd26];
	max.s32 	%r183, %r180, %r182;
	add.s32 	%r184, %r494, 1536;
	mul.wide.u32 	%rd27, %r184, 4;
	add.s64 	%rd28, %rd2, %rd27;
	ld.global.u32 	%r185, [%rd28];
	max.s32 	%r186, %r183, %r185;
	add.s32 	%r187, %r494, 1792;
	mul.wide.u32 	%rd29, %r187, 4;
	add.s64 	%rd30, %rd2, %rd29;
	ld.global.u32 	%r188, [%rd30];
	max.s32 	%r189, %r186, %r188;
	add.s32 	%r190, %r494, 2048;
	mul.wide.u32 	%rd31, %r190, 4;
	add.s64 	%rd32, %rd2, %rd31;
	ld.global.u32 	%r191, [%rd32];
	max.s32 	%r192, %r189, %r191;
	add.s32 	%r193, %r494, 2304;
	mul.wide.u32 	%rd33, %r193, 4;
	add.s64 	%rd34, %rd2, %rd33;
	ld.global.u32 	%r194, [%rd34];
	max.s32 	%r195, %r192, %r194;
	add.s32 	%r196, %r494, 2560;
	mul.wide.u32 	%rd35, %r196, 4;
	add.s64 	%rd36, %rd2, %rd35;
	ld.global.u32 	%r197, [%rd36];
	max.s32 	%r198, %r195, %r197;
	add.s32 	%r199, %r494, 2816;
	mul.wide.u32 	%rd37, %r199, 4;
	add.s64 	%rd38, %rd2, %rd37;
	ld.global.u32 	%r200, [%rd38];
	max.s32 	%r201, %r198, %r200;
	add.s32 	%r202, %r494, 3072;
	mul.wide.u32 	%rd39, %r202, 4;
	add.s64 	%rd40, %rd2, %rd39;
	ld.global.u32 	%r203, [%rd40];
	max.s32 	%r204, %r201, %r203;
	add.s32 	%r205, %r494, 3328;
	mul.wide.u32 	%rd41, %r205, 4;
	add.s64 	%rd42, %rd2, %rd41;
	ld.global.u32 	%r206, [%rd42];
	max.s32 	%r207, %r204, %r206;
	add.s32 	%r208, %r494, 3584;
	mul.wide.u32 	%rd43, %r208, 4;
	add.s64 	%rd44, %rd2, %rd43;
	ld.global.u32 	%r209, [%rd44];
	max.s32 	%r210, %r207, %r209;
	add.s32 	%r211, %r494, 3840;
	mul.wide.u32 	%rd45, %r211, 4;
	add.s64 	%rd46, %rd2, %rd45;
	ld.global.u32 	%r212, [%rd46];
	max.s32 	%r509, %r210, %r212;
	add.s32 	%r495, %r495, 4096;
	add.s32 	%r494, %r494, 4096;
	add.s32 	%r493, %r493, 16;
	setp.ne.s32 	%p10, %r493, 0;
	@%p10 bra 	$L__BB4_35;
	add.s32 	%r501, %r495, -2048;
$L__BB4_37:
	setp.eq.s32 	%p11, %r51, 0;
	@%p11 bra 	$L__BB4_46;
	and.b32  	%r67, %r50, 7;
	setp.lt.u32 	%p12, %r51, 8;
	@%p12 bra 	$L__BB4_40;
	add.s32 	%r214, %r501, %r492;
	mul.wide.u32 	%rd47, %r214, 4;
	add.s64 	%rd48, %rd2, %rd47;
	ld.global.u32 	%r215, [%rd48];
	max.s32 	%r216, %r509, %r215;
	add.s32 	%r217, %r214, 256;
	mul.wide.u32 	%rd49, %r217, 4;
	add.s64 	%rd50, %rd2, %rd49;
	ld.global.u32 	%r218, [%rd50];
	max.s32 	%r219, %r216, %r218;
	add.s32 	%r220, %r214, 512;
	mul.wide.u32 	%rd51, %r220, 4;
	add.s64 	%rd52, %rd2, %rd51;
	ld.global.u32 	%r221, [%rd52];
	max.s32 	%r222, %r219, %r221;
	add.s32 	%r223, %r214, 768;
	mul.wide.u32 	%rd53, %r223, 4;
	add.s64 	%rd54, %rd2, %rd53;
	ld.global.u32 	%r224, [%rd54];
	max.s32 	%r225, %r222, %r224;
	add.s32 	%r226, %r214, 1024;
	mul.wide.u32 	%rd55, %r226, 4;
	add.s64 	%rd56, %rd2, %rd55;
	ld.global.u32 	%r227, [%rd56];
	max.s32 	%r228, %r225, %r227;
	add.s32 	%r229, %r214, 1280;
	mul.wide.u32 	%rd57, %r229, 4;
	add.s64 	%rd58, %rd2, %rd57;
	ld.global.u32 	%r230, [%rd58];
	max.s32 	%r231, %r228, %r230;
	add.s32 	%r232, %r214, 1536;
	mul.wide.u32 	%rd59, %r232, 4;
	add.s64 	%rd60, %rd2, %rd59;
	ld.global.u32 	%r233, [%rd60];
	max.s32 	%r234, %r231, %r233;
	add.s32 	%r235, %r214, 1792;
	mul.wide.u32 	%rd61, %r235, 4;
	add.s64 	%rd62, %rd2, %rd61;
	ld.global.u32 	%r236, [%rd62];
	max.s32 	%r509, %r234, %r236;
	add.s32 	%r501, %r501, 2048;
$L__BB4_40:
	setp.eq.s32 	%p13, %r67, 0;
	@%p13 bra 	$L__BB4_46;
	and.b32  	%r73, %r50, 3;
	setp.lt.u32 	%p14, %r67, 4;
	@%p14 bra 	$L__BB4_43;
	add.s32 	%r238, %r501, %r492;
	mul.wide.u32 	%rd63, %r238, 4;
	add.s64 	%rd64, %rd2, %rd63;
	ld.global.u32 	%r239, [%rd64];
	max.s32 	%r240, %r509, %r239;
	add.s32 	%r241, %r238, 256;
	mul.wide.u32 	%rd65, %r241, 4;
	add.s64 	%rd66, %rd2, %rd65;
	ld.global.u32 	%r242, [%rd66];
	max.s32 	%r243, %r240, %r242;
	add.s32 	%r244, %r238, 512;
	mul.wide.u32 	%rd67, %r244, 4;
	add.s64 	%rd68, %rd2, %rd67;
	ld.global.u32 	%r245, [%rd68];
	max.s32 	%r246, %r243, %r245;
	add.s32 	%r247, %r238, 768;
	mul.wide.u32 	%rd69, %r247, 4;
	add.s64 	%rd70, %rd2, %rd69;
	ld.global.u32 	%r248, [%rd70];
	max.s32 	%r509, %r246, %r248;
	add.s32 	%r501, %r501, 1024;
$L__BB4_43:
	setp.eq.s32 	%p15, %r73, 0;
	@%p15 bra 	$L__BB4_46;
	add.s32 	%r507, %r501, %r492;
	neg.s32 	%r506, %r73;
$L__BB4_45:
	.pragma "nounroll";
	mul.wide.u32 	%rd71, %r507, 4;
	add.s64 	%rd72, %rd2, %rd71;
	ld.global.u32 	%r249, [%rd72];
	max.s32 	%r509, %r509, %r249;
	add.s32 	%r507, %r507, 256;
	add.s32 	%r506, %r506, 1;
	setp.ne.s32 	%p16, %r506, 0;
	@%p16 bra 	$L__BB4_45;
$L__BB4_46:
	// begin inline asm
	mov.u32 %r250, %laneid;
	// end inline asm
	mov.b32 	%r253, 1;
	mov.b32 	%r274, 31;
	mov.b32 	%r275, -1;
	// begin inline asm
	shfl.sync.down.b32 %r251, %r509, %r253, %r274, %r275;
	// end inline asm
	setp.gt.s32 	%p17, %r250, 30;
	max.s32 	%r276, %r509, %r251;
	selp.b32 	%r257, %r509, %r276, %p17;
	mov.b32 	%r258, 2;
	// begin inline asm
	shfl.sync.down.b32 %r256, %r257, %r258, %r274, %r275;
	// end inline asm
	setp.gt.s32 	%p18, %r250, 29;
	max.s32 	%r277, %r257, %r256;
	selp.b32 	%r262, %r257, %r277, %p18;
	mov.b32 	%r263, 4;
	// begin inline asm
	shfl.sync.down.b32 %r261, %r262, %r263, %r274, %r275;
	// end inline asm
	setp.gt.s32 	%p19, %r250, 27;
	max.s32 	%r278, %r262, %r261;
	selp.b32 	%r267, %r262, %r278, %p19;
	mov.b32 	%r268, 8;
	// begin inline asm
	shfl.sync.down.b32 %r266, %r267, %r268, %r274, %r275;
	// end inline asm
	setp.gt.s32 	%p20, %r250, 23;
	max.s32 	%r279, %r267, %r266;
	selp.b32 	%r272, %r267, %r279, %p20;
	mov.b32 	%r273, 16;
	// begin inline asm
	shfl.sync.down.b32 %r271, %r272, %r273, %r274, %r275;
	// end inline asm
	setp.gt.s32 	%p21, %r250, 15;
	max.s32 	%r88, %r272, %r271;
	selp.b32 	%r510, %r272, %r88, %p21;
	setp.ne.s32 	%p22, %r250, 0;
	@%p22 bra 	$L__BB4_48;
	shr.u32 	%r280, %r41, 3;
	and.b32  	%r281, %r280, 124;
	mov.u32 	%r282, _ZZN3cub18CUB_300001_SM_10006detail6reduce28DeviceReduceSingleTileKernelINS2_10policy_hubIijN4cuda3__47maximumIiEEE10Policy1000EN6thrust24THRUST_300001_SM_1000_NS6detail15normal_iteratorINSC_10device_ptrIiEEEEPijS8_iiNS5_3std3__410__identityEEEvT0_T1_T2_T3_T4_T6_E12temp_storage;
	add.s32 	%r283, %r282, %r281;
	st.shared.u32 	[%r283+8], %r88;
$L__BB4_48:
	bar.sync 	0;
	setp.ne.s32 	%p23, %r41, 0;
	@%p23 bra 	$L__BB4_50;
	ld.shared.u32 	%r284, [_ZZN3cub18CUB_300001_SM_10006detail6reduce28DeviceReduceSingleTileKernelINS2_10policy_hubIijN4cuda3__47maximumIiEEE10Policy1000EN6thrust24THRUST_300001_SM_1000_NS6detail15normal_iteratorINSC_10device_ptrIiEEEEPijS8_iiNS5_3std3__410__identityEEEvT0_T1_T2_T3_T4_T6_E12temp_storage+12];
	max.s32 	%r285, %r510, %r284;
	ld.shared.u32 	%r286, [_ZZN3cub18CUB_300001_SM_10006detail6reduce28DeviceReduceSingleTileKernelINS2_10policy_hubIijN4cuda3__47maximumIiEEE10Policy1000EN6thrust24THRUST_300001_SM_1000_NS6detail15normal_iteratorINSC_10device_ptrIiEEEEPijS8_iiNS5_3std3__410__identityEEEvT0_T1_T2_T3_T4_T6_E12temp_storage+16];
	max.s32 	%r287, %r285, %r286;
	ld.shared.u32 	%r288, [_ZZN3cub18CUB_300001_SM_10006detail6reduce28DeviceReduceSingleTileKernelINS2_10policy_hubIijN4cuda3__47maximumIiEEE10Policy1000EN6thrust24THRUST_300001_SM_1000_NS6detail15normal_iteratorINSC_10device_ptrIiEEEEPijS8_iiNS5_3std3__410__identityEEEvT0_T1_T2_T3_T4_T6_E12temp_storage+20];
	max.s32 	%r289, %r287, %r288;
	ld.shared.u32 	%r290, [_ZZN3cub18CUB_300001_SM_10006detail6reduce28DeviceReduceSingleTileKernelINS2_10policy_hubIijN4cuda3__47maximumIiEEE10Policy1000EN6thrust24THRUST_300001_SM_1000_NS6detail15normal_iteratorINSC_10device_ptrIiEEEEPijS8_iiNS5_3std3__410__identityEEEvT0_T1_T2_T3_T4_T6_E12temp_storage+24];
	max.s32 	%r291, %r289, %r290;
	ld.shared.u32 	%r292, [_ZZN3cub18CUB_300001_SM_10006detail6reduce28DeviceReduceSingleTileKernelINS2_10policy_hubIijN4cuda3__47maximumIiEEE10Policy1000EN6thrust24THRUST_300001_SM_1000_NS6detail15normal_iteratorINSC_10device_ptrIiEEEEPijS8_iiNS5_3std3__410__identityEEEvT0_T1_T2_T3_T4_T6_E12temp_storage+28];
	max.s32 	%r293, %r291, %r292;
	ld.shared.u32 	%r294, [_ZZN3cub18CUB_300001_SM_10006detail6reduce28DeviceReduceSingleTileKernelINS2_10policy_hubIijN4cuda3__47maximumIiEEE10Policy1000EN6thrust24THRUST_300001_SM_1000_NS6detail15normal_iteratorINSC_10device_ptrIiEEEEPijS8_iiNS5_3std3__410__identityEEEvT0_T1_T2_T3_T4_T6_E12temp_storage+32];
	max.s32 	%r295, %r293, %r294;
	ld.shared.u32 	%r296, [_ZZN3cub18CUB_300001_SM_10006detail6reduce28DeviceReduceSingleTileKernelINS2_10policy_hubIijN4cuda3__47maximumIiEEE10Policy1000EN6thrust24THRUST_300001_SM_1000_NS6detail15normal_iteratorINSC_10device_ptrIiEEEEPijS8_iiNS5_3std3__410__identityEEEvT0_T1_T2_T3_T4_T6_E12temp_storage+36];
	max.s32 	%r510, %r295, %r296;
$L__BB4_50:
	mov.u32 	%r469, %tid.x;
	setp.ne.s32 	%p57, %r469, 0;
	@%p57 bra 	$L__BB4_52;
	max.s32 	%r470, %r93, %r510;
	st.global.u32 	[%rd1], %r470;
$L__BB4_52:
	ret;

}
	// .globl	_ZN3cub18CUB_300001_SM_10006detail6reduce18DeviceReduceKernelINS2_10policy_hubIijN4cuda3__47maximumIiEEE10Policy1000EN6thrust24THRUST_300001_SM_1000_NS6detail15normal_iteratorINSC_10device_ptrIiEEEEjS8_iNS5_3std3__410__identityEEEvT0_PT3_T1_NS0_13GridEvenShareISO_EET2_T4_
.visible .entry _ZN3cub18CUB_300001_SM_10006detail6reduce18DeviceReduceKernelINS2_10policy_hubIijN4cuda3__47maximumIiEEE10Policy1000EN6thrust24THRUST_300001_SM_1000_NS6detail15normal_iteratorINSC_10device_ptrIiEEEEjS8_iNS5_3std3__410__identityEEEvT0_PT3_T1_NS0_13GridEvenShareISO_EET2_T4_(
	.param .align 8 .b8 _ZN3cub18CUB_300001_SM_10006detail6reduce18DeviceReduceKernelINS2_10policy_hubIijN4cuda3__47maximumIiEEE10Policy1000EN6thrust24THRUST_300001_SM_1000_NS6detail15normal_iteratorINSC_10device_ptrIiEEEEjS8_iNS5_3std3__410__identityEEEvT0_PT3_T1_NS0_13GridEvenShareISO_EET2_T4__param_0[8],
	.param .u64 .ptr .align 1 _ZN3cub18CUB_300001_SM_10006detail6reduce18DeviceReduceKernelINS2_10policy_hubIijN4cuda3__47maximumIiEEE10Policy1000EN6thrust24THRUST_300001_SM_1000_NS6detail15normal_iteratorINSC_10device_ptrIiEEEEjS8_iNS5_3std3__410__identityEEEvT0_PT3_T1_NS0_13GridEvenShareISO_EET2_T4__param_1,
	.param .u32 _ZN3cub18CUB_300001_SM_10006detail6reduce18DeviceReduceKernelINS2_10policy_hubIijN4cuda3__47maximumIiEEE10Policy1000EN6thrust24THRUST_300001_SM_1000_NS6detail15normal_iteratorINSC_10device_ptrIiEEEEjS8_iNS5_3std3__410__identityEEEvT0_PT3_T1_NS0_13GridEvenShareISO_EET2_T4__param_2,
	.param .align 4 .b8 _ZN3cub18CUB_300001_SM_10006detail6reduce18DeviceReduceKernelINS2_10policy_hubIijN4cuda3__47maximumIiEEE10Policy1000EN6thrust24THRUST_300001_SM_1000_NS6detail15normal_iteratorINSC_10device_ptrIiEEEEjS8_iNS5_3std3__410__identityEEEvT0_PT3_T1_NS0_13GridEvenShareISO_EET2_T4__param_3[40],
	.param .align 1 .b8 _ZN3cub18CUB_300001_SM_10006detail6reduce18DeviceReduceKernelINS2_10policy_hubIijN4cuda3__47maximumIiEEE10Policy1000EN6thrust24THRUST_300001_SM_1000_NS6detail15normal_iteratorINSC_10device_ptrIiEEEEjS8_iNS5_3std3__410__identityEEEvT0_PT3_T1_NS0_13GridEvenShareISO_EET2_T4__param_4[1],
	.param .align 1 .b8 _ZN3cub18CUB_300001_SM_10006detail6reduce18DeviceReduceKernelINS2_10policy_hubIijN4cuda3__47maximumIiEEE10Policy1000EN6thrust24THRUST_300001_SM_1000_NS6detail15normal_iteratorINSC_10device_ptrIiEEEEjS8_iNS5_3std3__410__identityEEEvT0_PT3_T1_NS0_13GridEvenShareISO_EET2_T4__param_5[1]
)
.maxntid 256
{
	.reg .pred 	%p<57>;
	.reg .b16 	%rs<4>;
	.reg .b32 	%r<575>;
	.reg .b64 	%rd<130>;
	// demoted variable
	.shared .align 4 .b8 _ZZN3cub18CUB_300001_SM_10006detail6reduce18DeviceReduceKernelINS2_10policy_hubIijN4cuda3__47maximumIiEEE10Policy1000EN6thrust24THRUST_300001_SM_1000_NS6detail15normal_iteratorINSC_10device_ptrIiEEEEjS8_iNS5_3std3__410__identityEEEvT0_PT3_T1_NS0_13GridEvenShareISO_EET2_T4_E12temp_storage[44];
	ld.param.u32 	%r1, [_ZN3cub18CUB_300001_SM_10006detail6reduce18DeviceReduceKernelINS2_10policy_hubIijN4cuda3__47maximumIiEEE10Policy1000EN6thrust24THRUST_300001_SM_1000_NS6detail15normal_iteratorINSC_10device_ptrIiEEEEjS8_iNS5_3std3__410__identityEEEvT0_PT3_T1_NS0_13GridEvenShareISO_EET2_T4__param_3+20];
	ld.param.u32 	%r2, [_ZN3cub18CUB_300001_SM_10006detail6reduce18DeviceReduceKernelINS2_10policy_hubIijN4cuda3__47maximumIiEEE10Policy1000EN6thrust24THRUST_300001_SM_1000_NS6detail15normal_iteratorINSC_10device_ptrIiEEEEjS8_iNS5_3std3__410__identityEEEvT0_PT3_T1_NS0_13GridEvenShareISO_EET2_T4__param_3+24];
	ld.param.u64 	%rd3, [_ZN3cub18CUB_300001_SM_10006detail6reduce18DeviceReduceKernelINS2_10policy_hubIijN4cuda3__47maximumIiEEE10Policy1000EN6thrust24THRUST_300001_SM_1000_NS6detail15normal_iteratorINSC_10device_ptrIiEEEEjS8_iNS5_3std3__410__identityEEEvT0_PT3_T1_NS0_13GridEvenShareISO_EET2_T4__param_0];
	cvta.to.global.u64 	%rd1, %rd3;
	mov.u32 	%r3, %ctaid.x;
	shl.b32 	%r4, %r2, 12;
	shl.b32 	%r556, %r3, 12;
	sub.s32 	%r6, %r1, %r556;
	setp.gt.u32 	%p1, %r6, 4095;
	@%p1 bra 	$L__BB5_26;
	mov.u32 	%r7, %tid.x;
	setp.ge.u32 	%p23, %r7, %r6;
	mov.b32 	%r550, 0;
	mov.u32 	%r539, %r7;
	@%p23 bra 	$L__BB5_3;
	add.s32 	%r331, %r556, %r7;
	mul.wide.u32 	%rd66, %r331, 4;
	add.s64 	%rd67, %rd1, %rd66;
	ld.global.u32 	%r550, [%rd67];
	add.s32 	%r539, %r7, 256;
$L__BB5_3:
	setp.ge.u32 	%p24, %r539, %r6;
	@%p24 bra 	$L__BB5_17;
	not.b32 	%r333, %r539;
	add.s32 	%r334, %r1, %r333;
	sub.s32 	%r335, %r334, %r556;
	shr.u32 	%r336, %r335, 8;
	add.s32 	%r12, %r336, 1;
	and.b32  	%r13, %r12, 15;
	setp.lt.u32 	%p25, %r335, 3840;
	@%p25 bra 	$L__BB5_8;
	or.b32  	%r536, %r539, 2048;
	add.s32 	%r535, %r539, %r556;
	and.b32  	%r337, %r12, 33554416;
	neg.s32 	%r534, %r337;
$L__BB5_6:
	.pragma "nounroll";
	mul.wide.u32 	%rd68, %r535, 4;
	add.s64 	%rd69, %rd1, %rd68;
	ld.global.u32 	%r338, [%rd69];
	max.s32 	%r339, %r550, %r338;
	add.s32 	%r340, %r535, 256;
	mul.wide.u32 	%rd70, %r340, 4;
	add.s64 	%rd71, %rd1, %rd70;
	ld.global.u32 	%r341, [%rd71];
	max.s32 	%r342, %r339, %r341;
	add.s32 	%r343, %r535, 512;
	mul.wide.u32 	%rd72, %r343, 4;
	add.s64 	%rd73, %rd1, %rd72;
	ld.global.u32 	%r344, [%rd73];
	max.s32 	%r345, %r342, %r344;
	add.s32 	%r346, %r535, 768;
	mul.wide.u32 	%rd74, %r346, 4;
	add.s64 	%rd75, %rd1, %rd74;
	ld.global.u32 	%r347, [%rd75];
	max.s32 	%r348, %r345, %r347;
	add.s32 	%r349, %r535, 1024;
	mul.wide.u32 	%rd76, %r349, 4;
	add.s64 	%rd77, %rd1, %rd76;
	ld.global.u32 	%r350, [%rd77];
	max.s32 	%r351, %r348, %r350;
	add.s32 	%r352, %r535, 1280;
	mul.wide.u32 	%rd78, %r352, 4;
	add.s64 	%rd79, %rd1, %rd78;
	ld.global.u32 	%r353, [%rd79];
	max.s32 	%r354, %r351, %r353;
	add.s32 	%r355, %r535, 1536;
	mul.wide.u32 	%rd80, %r355, 4;
	add.s64 	%rd81, %rd1, %rd80;
	ld.global.u32 	%r356, [%rd81];
	max.s32 	%r357, %r354, %r356;
	add.s32 	%r358, %r535, 1792;
	mul.wide.u32 	%rd82, %r358, 4;
	add.s64 	%rd83, %rd1, %rd82;
	ld.global.u32 	%r359, [%rd83];
	max.s32 	%r360, %r357, %r359;
	add.s32 	%r361, %r535, 2048;
	mul.wide.u32 	%rd84, %r361, 4;
	add.s64 	%rd85, %rd1, %rd84;
	ld.global.u32 	%r362, [%rd85];
	max.s32 	%r363, %r360, %r362;
	add.s32 	%r364, %r535, 2304;
	mul.wide.u32 	%rd86, %r364, 4;
	add.s64 	%rd87, %rd1, %rd86;
	ld.global.u32 	%r365, [%rd87];
	max.s32 	%r366, %r363, %r365;
	add.s32 	%r367, %r535, 2560;
	mul.wide.u32 	%rd88, %r367, 4;
	add.s64 	%rd89, %rd1, %rd88;
	ld.global.u32 	%r368, [%rd89];
	max.s32 	%r369, %r366, %r368;
	add.s32 	%r370, %r535, 2816;
	mul.wide.u32 	%rd90, %r370, 4;
	add.s64 	%rd91, %rd1, %rd90;
	ld.global.u32 	%r371, [%rd91];
	max.s32 	%r372, %r369, %r371;
	add.s32 	%r373, %r535, 3072;
	mul.wide.u32 	%rd92, %r373, 4;
	add.s64 	%rd93, %rd1, %rd92;
	ld.global.u32 	%r374, [%rd93];
	max.s32 	%r375, %r372, %r374;
	add.s32 	%r376, %r535, 3328;
	mul.wide.u32 	%rd94, %r376, 4;
	add.s64 	%rd95, %rd1, %rd94;
	ld.global.u32 	%r377, [%rd95];
	max.s32 	%r378, %r375, %r377;
	add.s32 	%r379, %r535, 3584;
	mul.wide.u32 	%rd96, %r379, 4;
	add.s64 	%rd97, %rd1, %rd96;
	ld.global.u32 	%r380, [%rd97];
	max.s32 	%r381, %r378, %r380;
	add.s32 	%r382, %r535, 3840;
	mul.wide.u32 	%rd98, %r382, 4;
	add.s64 	%rd99, %rd1, %rd98;
	ld.global.u32 	%r383, [%rd99];
	max.s32 	%r550, %r381, %r383;
	add.s32 	%r536, %r536, 4096;
	add.s32 	%r535, %r535, 4096;
	add.s32 	%r534, %r534, 16;
	setp.ne.s32 	%p26, %r534, 0;
	@%p26 bra 	$L__BB5_6;
	add.s32 	%r539, %r536, -2048;
$L__BB5_8:
	setp.eq.s32 	%p27, %r13, 0;
	@%p27 bra 	$L__BB5_17;
	and.b32  	%r29, %r12, 7;
	setp.lt.u32 	%p28, %r13, 8;
	@%p28 bra 	$L__BB5_11;
	add.s32 	%r385, %r556, %r539;
	mul.wide.u32 	%rd100, %r385, 4;
	add.s64 	%rd101, %rd1, %rd100;
	ld.global.u32 	%r386, [%rd101];
	max.s32 	%r387, %r550, %r386;
	add.s32 	%r388, %r385, 256;
	mul.wide.u32 	%rd102, %r388, 4;
	add.s64 	%rd103, %rd1, %rd102;
	ld.global.u32 	%r389, [%rd103];
	max.s32 	%r390, %r387, %r389;
	add.s32 	%r391, %r385, 512;
	mul.wide.u32 	%rd104, %r391, 4;
	add.s64 	%rd105, %rd1, %rd104;
	ld.global.u32 	%r392, [%rd105];
	max.s32 	%r393, %r390, %r392;
	add.s32 	%r394, %r385, 768;
	mul.wide.u32 	%rd106, %r394, 4;
	add.s64 	%rd107, %rd1, %rd106;
	ld.global.u32 	%r395, [%rd107];
	max.s32 	%r396, %r393, %r395;
	add.s32 	%r397, %r385, 1024;
	mul.wide.u32 	%rd108, %r397, 4;
	add.s64 	%rd109, %rd1, %rd108;
	ld.global.u32 	%r398, [%rd109];
	max.s32 	%r399, %r396, %r398;
	add.s32 	%r400, %r385, 1280;
	mul.wide.u32 	%rd110, %r400, 4;
	add.s64 	%rd111, %rd1, %rd110;
	ld.global.u32 	%r401, [%rd111];
	max.s32 	%r402, %r399, %r401;
	add.s32 	%r403, %r385, 1536;
	mul.wide.u32 	%rd112, %r403, 4;
	add.s64 	%rd113, %rd1, %rd112;
	ld.global.u32 	%r404, [%rd113];
	max.s32 	%r405, %r402, %r404;
	add.s32 	%r406, %r385, 1792;
	mul.wide.u32 	%rd114, %r406, 4;
	add.s64 	%rd115, %rd1, %rd114;
	ld.global.u32 	%r407, [%rd115];
	max.s32 	%r550, %r405, %r407;
	add.s32 	%r539, %r539, 2048;
$L__BB5_11:
	setp.eq.s32 	%p29, %r29, 0;
	@%p29 bra 	$L__BB5_17;
	and.b32  	%r35, %r12, 3;
	setp.lt.u32 	%p30, %r29, 4;
	@%p30 bra 	$L__BB5_14;
	add.s32 	%r409, %r556, %r539;
	mul.wide.u32 	%rd116, %r409, 4;
	add.s64 	%rd117, %rd1, %rd116;
	ld.global.u32 	%r410, [%rd117];
	max.s32 	%r411, %r550, %r410;
	add.s32 	%r412, %r409, 256;
	mul.wide.u32 	%rd118, %r412, 4;
	add.s64 	%rd119, %rd1, %rd118;
	ld.global.u32 	%r413, [%rd119];
	max.s32 	%r414, %r411, %r413;
	add.s32 	%r415, %r409, 512;
	mul.wide.u32 	%rd120, %r415, 4;
	add.s64 	%rd121, %rd1, %rd120;
	ld.global.u32 	%r416, [%rd121];
	max.s32 	%r417, %r414, %r416;
	add.s32 	%r418, %r409, 768;
	mul.wide.u32 	%rd122, %r418, 4;
	add.s64 	%rd123, %rd1, %rd122;
	ld.global.u32 	%r419, [%rd123];
	max.s32 	%r550, %r417, %r419;
	add.s32 	%r539, %r539, 1024;
$L__BB5_14:
	setp.eq.s32 	%p31, %r35, 0;
	@%p31 bra 	$L__BB5_17;
	add.s32 	%r548, %r539, %r556;
	neg.s32 	%r547, %r35;
$L__BB5_16:
	.pragma "nounroll";
	mul.wide.u32 	%rd124, %r548, 4;
	add.s64 	%rd125, %rd1, %rd124;
	ld.global.u32 	%r420, [%rd125];
	max.s32 	%r550, %r550, %r420;
	add.s32 	%r548, %r548, 256;
	add.s32 	%r547, %r547, 1;
	setp.ne.s32 	%p32, %r547, 0;
	@%p32 bra 	$L__BB5_16;
$L__BB5_17:
	setp.lt.u32 	%p33, %r6, 256;
	@%p33 bra 	$L__BB5_22;
	// begin inline asm
	mov.u32 %r484, %laneid;
	// end inline asm
	mov.b32 	%r487, 1;
	mov.b32 	%r508, 31;
	mov.b32 	%r509, -1;
	// begin inline asm
	shfl.sync.down.b32 %r485, %r550, %r487, %r508, %r509;
	// end inline asm
	setp.gt.s32 	%p49, %r484, 30;
	max.s32 	%r510, %r550, %r485;
	selp.b32 	%r491, %r550, %r510, %p49;
	mov.b32 	%r492, 2;
	// begin inline asm
	shfl.sync.down.b32 %r490, %r491, %r492, %r508, %r509;
	// end inline asm
	setp.gt.s32 	%p50, %r484, 29;
	max.s32 	%r511, %r491, %r490;
	selp.b32 	%r496, %r491, %r511, %p50;
	mov.b32 	%r497, 4;
	// begin inline asm
	shfl.sync.down.b32 %r495, %r496, %r497, %r508, %r509;
	// end inline asm
	setp.gt.s32 	%p51, %r484, 27;
	max.s32 	%r512, %r496, %r495;
	selp.b32 	%r501, %r496, %r512, %p51;
	mov.b32 	%r502, 8;
	// begin inline asm
	shfl.sync.down.b32 %r500, %r501, %r502, %r508, %r509;
	// end inline asm
	setp.gt.s32 	%p52, %r484, 23;
	max.s32 	%r513, %r501, %r500;
	selp.b32 	%r506, %r501, %r513, %p52;
	mov.b32 	%r507, 16;
	// begin inline asm
	shfl.sync.down.b32 %r505, %r506, %r507, %r508, %r509;
	// end inline asm
	setp.gt.s32 	%p53, %r484, 15;
	max.s32 	%r50, %r506, %r505;
	selp.b32 	%r574, %r506, %r50, %p53;
	setp.ne.s32 	%p54, %r484, 0;
	@%p54 bra 	$L__BB5_20;
	shr.u32 	%r514, %r7, 3;
	and.b32  	%r515, %r514, 124;
	mov.u32 	%r516, _ZZN3cub18CUB_300001_SM_10006detail6reduce18DeviceReduceKernelINS2_10policy_hubIijN4cuda3__47maximumIiEEE10Policy1000EN6thrust24THRUST_300001_SM_1000_NS6detail15normal_iteratorINSC_10device_ptrIiEEEEjS8_iNS5_3std3__410__identityEEEvT0_PT3_T1_NS0_13GridEvenShareISO_EET2_T4_E12temp_storage;
	add.s32 	%r517, %r516, %r515;
	st.shared.u32 	[%r517+8], %r50;
$L__BB5_20:
	bar.sync 	0;
	setp.ne.s32 	%p55, %r7, 0;
	@%p55 bra 	$L__BB5_48;
	ld.shared.u32 	%r518, [_ZZN3cub18CUB_300001_SM_10006detail6reduce18DeviceReduceKernelINS2_10policy_hubIijN4cuda3__47maximumIiEEE10Policy1000EN6thrust24THRUST_300001_SM_1000_NS6detail15normal_iteratorINSC_10device_ptrIiEEEEjS8_iNS5_3std3__410__identityEEEvT0_PT3_T1_NS0_13GridEvenShareISO_EET2_T4_E12temp_storage+12];
	max.s32 	%r519, %r574, %r518;
	ld.shared.u32 	%r520, [_ZZN3cub18CUB_300001_SM_10006detail6reduce18DeviceReduceKernelINS2_10policy_hubIijN4cuda3__47maximumIiEEE10Policy1000EN6thrust24THRUST_300001_SM_1000_NS6detail15normal_iteratorINSC_10device_ptrIiEEEEjS8_iNS5_3std3__410__identityEEEvT0_PT3_T1_NS0_13GridEvenShareISO_EET2_T4_E12temp_storage+16];
	max.s32 	%r521, %r519, %r520;
	ld.shared.u32 	%r522, [_ZZN3cub18CUB_300001_SM_10006detail6reduce18DeviceReduceKernelINS2_10policy_hubIijN4cuda3__47maximumIiEEE10Policy1000EN6thrust24THRUST_300001_SM_1000_NS6detail15normal_iteratorINSC_10device_ptrIiEEEEjS8_iNS5_3std3__410__identityEEEvT0_PT3_T1_NS0_13GridEvenShareISO_EET2_T4_E12temp_storage+20];
	max.s32 	%r523, %r521, %r522;
	ld.shared.u32 	%r524, [_ZZN3cub18CUB_300001_SM_10006detail6reduce18DeviceReduceKernelINS2_10policy_hubIijN4cuda3__47maximumIiEEE10Policy1000EN6thrust24THRUST_300001_SM_1000_NS6detail15normal_iteratorINSC_10device_ptrIiEEEEjS8_iNS5_3std3__410__identityEEEvT0_PT3_T1_NS0_13GridEvenShareISO_EET2_T4_E12temp_storage+24];
	max.s32 	%r525, %r523, %r524;
	ld.shared.u32 	%r526, [_ZZN3cub18CUB_300001_SM_10006detail6reduce18DeviceReduceKernelINS2_10policy_hubIijN4cuda3__47maximumIiEEE10Policy1000EN6thrust24THRUST_300001_SM_1000_NS6detail15normal_iteratorINSC_10device_ptrIiEEEEjS8_iNS5_3std3__410__identityEEEvT0_PT3_T1_NS0_13GridEvenShareISO_EET2_T4_E12temp_storage+28];
	max.s32 	%r527, %r525, %r526;
	ld.shared.u32 	%r528, [_ZZN3cub18CUB_300001_SM_10006detail6reduce18DeviceReduceKernelINS2_10policy_hubIijN4cuda3__47maximumIiEEE10Policy1000EN6thrust24THRUST_300001_SM_1000_NS6detail15normal_iteratorINSC_10device_ptrIiEEEEjS8_iNS5_3std3__410__identityEEEvT0_PT3_T1_NS0_13GridEvenShareISO_EET2_T4_E12temp_storage+32];
	max.s32 	%r529, %r527, %r528;
	ld.shared.u32 	%r530, [_ZZN3cub18CUB_300001_SM_10006detail6reduce18DeviceReduceKernelINS2_10policy_hubIijN4cuda3__47maximumIiEEE10Policy1000EN6thrust24THRUST_300001_SM_1000_NS6detail15normal_iteratorINSC_10device_ptrIiEEEEjS8_iNS5_3std3__410__identityEEEvT0_PT3_T1_NS0_13GridEvenShareISO_EET2_T4_E12temp_storage+36];
	max.s32 	%r574, %r529, %r530;
	bra.uni 	$L__BB5_48;
$L__BB5_22:
	// begin inline asm
	mov.u32 %r421, %laneid;
	// end inline asm
	and.b32  	%r447, %r7, 992;
	add.s32 	%r448, %r447, 32;
	setp.gt.u32 	%p34, %r448, %r6;
	not.b32 	%r449, %r447;
	add.s32 	%r450, %r6, %r449;
	selp.b32 	%r445, %r450, 31, %p34;
	mov.b32 	%r424, 1;
	mov.b32 	%r446, -1;
	// begin inline asm
	shfl.sync.down.b32 %r422, %r550, %r424, %r445, %r446;
	// end inline asm
	setp.lt.s32 	%p35, %r421, %r445;
	max.s32 	%r451, %r550, %r422;
	selp.b32 	%r428, %r451, %r550, %p35;
	mov.b32 	%r429, 2;
	// begin inline asm
	shfl.sync.down.b32 %r427, %r428, %r429, %r445, %r446;
	// end inline asm
	add.s32 	%r452, %r421, 2;
	setp.gt.s32 	%p36, %r452, %r445;
	max.s32 	%r453, %r428, %r427;
	selp.b32 	%r433, %r428, %r453, %p36;
	mov.b32 	%r434, 4;
	// begin inline asm
	shfl.sync.down.b32 %r432, %r433, %r434, %r445, %r446;
	// end inline asm
	add.s32 	%r454, %r421, 4;
	setp.gt.s32 	%p37, %r454, %r445;
	max.s32 	%r455, %r433, %r432;
	selp.b32 	%r438, %r433, %r455, %p37;
	mov.b32 	%r439, 8;
	// begin inline asm
	shfl.sync.down.b32 %r437, %r438, %r439, %r445, %r446;
	// end inline asm
	add.s32 	%r456, %r421, 8;
	setp.gt.s32 	%p38, %r456, %r445;
	max.s32 	%r457, %r438, %r437;
	selp.b32 	%r443, %r438, %r457, %p38;
	mov.b32 	%r444, 16;
	// begin inline asm
	shfl.sync.down.b32 %r442, %r443, %r444, %r445, %r446;
	// end inline asm
	add.s32 	%r458, %r421, 16;
	setp.gt.s32 	%p39, %r458, %r445;
	max.s32 	%r459, %r443, %r442;
	selp.b32 	%r574, %r443, %r459, %p39;
	setp.ne.s32 	%p40, %r421, 0;
	@%p40 bra 	$L__BB5_24;
	shr.u32 	%r460, %r7, 3;
	and.b32  	%r461, %r460, 124;
	mov.u32 	%r462, _ZZN3cub18CUB_300001_SM_10006detail6reduce18DeviceReduceKernelINS2_10policy_hubIijN4cuda3__47maximumIiEEE10Policy1000EN6thrust24THRUST_300001_SM_1000_NS6detail15normal_iteratorINSC_10device_ptrIiEEEEjS8_iNS5_3std3__410__identityEEEvT0_PT3_T1_NS0_13GridEvenShareISO_EET2_T4_E12temp_storage;
	add.s32 	%r463, %r462, %r461;
	st.shared.u32 	[%r463+8], %r574;
$L__BB5_24:
	bar.sync 	0;
	setp.ne.s32 	%p41, %r7, 0;
	@%p41 bra 	$L__BB5_48;
	setp.gt.u32 	%p42, %r6, 32;
	ld.shared.u32 	%r464, [_ZZN3cub18CUB_300001_SM_10006detail6reduce18DeviceReduceKernelINS2_10policy_hubIijN4cuda3__47maximumIiEEE10Policy1000EN6thrust24THRUST_300001_SM_1000_NS6detail15normal_iteratorINSC_10device_ptrIiEEEEjS8_iNS5_3std3__410__identityEEEvT0_PT3_T1_NS0_13GridEvenShareISO_EET2_T4_E12temp_storage+12];
	max.s32 	%r465, %r574, %r464;
	selp.b32 	%r466, %r465, %r574, %p42;
	setp.gt.u32 	%p43, %r6, 64;
	ld.shared.u32 	%r467, [_ZZN3cub18CUB_300001_SM_10006detail6reduce18DeviceReduceKernelINS2_10policy_hubIijN4cuda3__47maximumIiEEE10Policy1000EN6thrust24THRUST_300001_SM_1000_NS6detail15normal_iteratorINSC_10device_ptrIiEEEEjS8_iNS5_3std3__410__identityEEEvT0_PT3_T1_NS0_13GridEvenShareISO_EET2_T4_E12temp_storage+16];
	max.s32 	%r468, %r466, %r467;
	selp.b32 	%r469, %r468, %r466, %p43;
	setp.gt.u32 	%p44, %r6, 96;
	ld.shared.u32 	%r470, [_ZZN3cub18CUB_300001_SM_10006detail6reduce18DeviceReduceKernelINS2_10policy_hubIijN4cuda3__47maximumIiEEE10Policy1000EN6thrust24THRUST_300001_SM_1000_NS6detail15normal_iteratorINSC_10device_ptrIiEEEEjS8_iNS5_3std3__410__identityEEEvT0_PT3_T1_NS0_13GridEvenShareISO_EET2_T4_E12temp_storage+20];
	max.s32 	%r471, %r469, %r470;
	selp.b32 	%r472, %r471, %r469, %p44;
	setp.gt.u32 	%p45, %r6, 128;
	ld.shared.u32 	%r473, [_ZZN3cub18CUB_300001_SM_10006detail6reduce18DeviceReduceKernelINS2_10policy_hubIijN4cuda3__47maximumIiEEE10Policy1000EN6thrust24THRUST_300001_SM_1000_NS6detail15normal_iteratorINSC_10device_ptrIiEEEEjS8_iNS5_3std3__410__identityEEEvT0_PT3_T1_NS0_13GridEvenShareISO_EET2_T4_E12temp_storage+24];
	max.s32 	%r474, %r472, %r473;
	selp.b32 	%r475, %r474, %r472, %p45;
	setp.gt.u32 	%p46, %r6, 160;
	ld.shared.u32 	%r476, [_ZZN3cub18CUB_300001_SM_10006detail6reduce18DeviceReduceKernelINS2_10policy_hubIijN4cuda3__47maximumIiEEE10Policy1000EN6thrust24THRUST_300001_SM_1000_NS6detail15normal_iteratorINSC_10device_ptrIiEEEEjS8_iNS5_3std3__410__identityEEEvT0_PT3_T1_NS0_13GridEvenShareISO_EET2_T4_E12temp_storage+28];
	max.s32 	%r477, %r475, %r476;
	selp.b32 	%r478, %r477, %r475, %p46;
	setp.gt.u32 	%p47, %r6, 192;
	ld.shared.u32 	%r479, [_ZZN3cub18CUB_300001_SM_10006detail6reduce18DeviceReduceKernelINS2_10policy_hubIijN4cuda3__47maximumIiEEE10Policy1000EN6thrust24THRUST_300001_SM_1000_NS6detail15normal_iteratorINSC_10device_ptrIiEEEEjS8_iNS5_3std3__410__identityEEEvT0_PT3_T1_NS0_13GridEvenShareISO_EET2_T4_E12temp_storage+32];
	max.s32 	%r480, %r478, %r479;
	selp.b32 	%r481, %r480, %r478, %p47;
	setp.gt.u32 	%p48, %r6, 224;
	ld.shared.u32 	%r482, [_ZZN3cub18CUB_300001_SM_10006detail6reduce18DeviceReduceKernelINS2_10policy_hubIijN4cuda3__47maximumIiEEE10Policy1000EN6thrust24THRUST_300001_SM_1000_NS6detail15normal_iteratorINSC_10device_ptrIiEEEEjS8_iNS5_3std3__410__identityEEEvT0_PT3_T1_NS0_13GridEvenShareISO_EET2_T4_E12temp_storage+36];
	max.s32 	%r483, %r481, %r482;
	selp.b32 	%r574, %r483, %r481, %p48;
	bra.uni 	$L__BB5_48;
$L__BB5_26:
	mov.u32 	%r55, %tid.x;
	add.s32 	%r112, %r55, %r556;
	mul.wide.u32 	%rd4, %r112, 4;
	add.s64 	%rd5, %rd1, %rd4;
	ld.global.u32 	%r113, [%rd5];
	ld.global.u32 	%r114, [%rd5+1024];
	ld.global.u32 	%r115, [%rd5+2048];
	ld.global.u32 	%r116, [%rd5+3072];
	ld.global.u32 	%r117, [%rd5+4096];
	ld.global.u32 	%r118, [%rd5+5120];
	ld.global.u32 	%r119, [%rd5+6144];
	ld.global.u32 	%r120, [%rd5+7168];
	ld.global.u32 	%r121, [%rd5+8192];
	ld.global.u32 	%r122, [%rd5+9216];
	ld.global.u32 	%r123, [%rd5+10240];
	ld.global.u32 	%r124, [%rd5+11264];
	ld.global.u32 	%r125, [%rd5+12288];
	ld.global.u32 	%r126, [%rd5+13312];
	ld.global.u32 	%r127, [%rd5+14336];
	ld.global.u32 	%r128, [%rd5+15360];
	max.s32 	%r129, %r113, %r114;
	max.s32 	%r130, %r129, %r115;
	max.s32 	%r131, %r116, %r117;
	max.s32 	%r132, %r131, %r118;
	max.s32 	%r133, %r119, %r120;
	max.s32 	%r134, %r133, %r121;
	max.s32 	%r135, %r122, %r123;
	max.s32 	%r136, %r135, %r124;
	max.s32 	%r137, %r125, %r126;
	max.s32 	%r138, %r137, %r127;
	max.s32 	%r139, %r130, %r132;
	max.s32 	%r140, %r139, %r134;
	max.s32 	%r141, %r136, %r138;
	max.s32 	%r142, %r141, %r128;
	max.s32 	%r573, %r140, %r142;
	setp.lt.u32 	%p2, %r6, %r4;
	@%p2 bra 	$L__BB5_44;
	add.s32 	%r57, %r4, %r556;
	not.b32 	%r144, %r55;
	add.s32 	%r145, %r144, %r1;
	sub.s32 	%r146, %r145, %r4;
	sub.s32 	%r552, %r146, %r556;
	add.s32 	%r147, %r57, %r55;
	add.s32 	%r551, %r147, 2048;
	mov.b32 	%r554, 0;
	mov.u32 	%r553, %r57;
$L__BB5_28:
	add.s32 	%r556, %r556, %r4;
	add.s32 	%r149, %r1, -4096;
	setp.gt.u32 	%p3, %r556, %r149;
	@%p3 bra 	$L__BB5_30;
	add.s32 	%r150, %r55, %r556;
	mul.wide.u32 	%rd6, %r150, 4;
	add.s64 	%rd7, %rd1, %rd6;
	ld.global.u32 	%r151, [%rd7];
	ld.global.u32 	%r152, [%rd7+1024];
	ld.global.u32 	%r153, [%rd7+2048];
	ld.global.u32 	%r154, [%rd7+3072];
	ld.global.u32 	%r155, [%rd7+4096];
	ld.global.u32 	%r156, [%rd7+5120];
	ld.global.u32 	%r157, [%rd7+6144];
	ld.global.u32 	%r158, [%rd7+7168];
	ld.global.u32 	%r159, [%rd7+8192];
	ld.global.u32 	%r160, [%rd7+9216];
	ld.global.u32 	%r161, [%rd7+10240];
	ld.global.u32 	%r162, [%rd7+11264];
	ld.global.u32 	%r163, [%rd7+12288];
	ld.global.u32 	%r164, [%rd7+13312];
	ld.global.u32 	%r165, [%rd7+14336];
	ld.global.u32 	%r166, [%rd7+15360];
	max.s32 	%r167, %r573, %r151;
	max.s32 	%r168, %r167, %r152;
	max.s32 	%r169, %r153, %r154;
	max.s32 	%r170, %r169, %r155;
	max.s32 	%r171, %r156, %r157;
	max.s32 	%r172, %r171, %r158;
	max.s32 	%r173, %r159, %r160;
	max.s32 	%r174, %r173, %r161;
	max.s32 	%r175, %r162, %r163;
	max.s32 	%r176, %r175, %r164;
	max.s32 	%r177, %r165, %r166;
	max.s32 	%r178, %r168, %r170;
	max.s32 	%r179, %r178, %r172;
	max.s32 	%r180, %r174, %r176;
	max.s32 	%r181, %r180, %r177;
	max.s32 	%r573, %r179, %r181;
	sub.s32 	%r182, %r1, %r556;
	setp.lt.u32 	%p4, %r182, %r4;
	add.s32 	%r554, %r554, 1;
	add.s32 	%r553, %r553, %r4;
	sub.s32 	%r552, %r552, %r4;
	add.s32 	%r551, %r551, %r4;
	@%p4 bra 	$L__BB5_44;
	bra.uni 	$L__BB5_28;
$L__BB5_30:
	setp.le.u32 	%p5, %r1, %r556;
	sub.s32 	%r184, %r1, %r556;
	setp.ge.s32 	%p6, %r55, %r184;
	or.pred  	%p7, %p5, %p6;
	@%p7 bra 	$L__BB5_44;
	not.b32 	%r187, %r55;
	add.s32 	%r188, %r1, %r187;
	sub.s32 	%r189, %r188, %r57;
	mul.lo.s32 	%r190, %r2, %r554;
	shl.b32 	%r191, %r190, 12;
	sub.s32 	%r192, %r189, %r191;
	shr.u32 	%r193, %r192, 8;
	add.s32 	%r72, %r193, 1;
	and.b32  	%r73, %r72, 15;
	setp.lt.u32 	%p8, %r192, 3840;
	mov.u32 	%r565, %r55;
	@%p8 bra 	$L__BB5_35;
	or.b32  	%r559, %r55, 2048;
	shr.u32 	%r194, %r552, 8;
	add.s32 	%r195, %r194, 1;
	and.b32  	%r196, %r195, 33554416;
	neg.s32 	%r557, %r196;
$L__BB5_33:
	.pragma "nounroll";
	add.s32 	%r197, %r551, -2048;
	mul.wide.u32 	%rd8, %r197, 4;
	add.s64 	%rd9, %rd1, %rd8;
	ld.global.u32 	%r198, [%rd9];
	max.s32 	%r199, %r573, %r198;
	add.s32 	%r200, %r551, -1792;
	mul.wide.u32 	%rd10, %r200, 4;
	add.s64 	%rd11, %rd1, %rd10;
	ld.global.u32 	%r201, [%rd11];
	max.s32 	%r202, %r199, %r201;
	add.s32 	%r203, %r551, -1536;
	mul.wide.u32 	%rd12, %r203, 4;
	add.s64 	%rd13, %rd1, %rd12;
	ld.global.u32 	%r204, [%rd13];
	max.s32 	%r205, %r202, %r204;
	add.s32 	%r206, %r551, -1280;
	mul.wide.u32 	%rd14, %r206, 4;
	add.s64 	%rd15, %rd1, %rd14;
	ld.global.u32 	%r207, [%rd15];
	max.s32 	%r208, %r205, %r207;
	add.s32 	%r209, %r551, -1024;
	mul.wide.u32 	%rd16, %r209, 4;
	add.s64 	%rd17, %rd1, %rd16;
	ld.global.u32 	%r210, [%rd17];
	max.s32 	%r211, %r208, %r210;
	add.s32 	%r212, %r551, -768;
	mul.wide.u32 	%rd18, %r212, 4;
	add.s64 	%rd19, %rd1, %rd18;
	ld.global.u32 	%r213, [%rd19];
	max.s32 	%r214, %r211, %r213;
	add.s32 	%r215, %r551, -512;
	mul.wide.u32 	%rd20, %r215, 4;
	add.s64 	%rd21, %rd1, %rd20;
	ld.global.u32 	%r216, [%rd21];
	max.s32 	%r217, %r214, %r216;
	add.s32 	%r218, %r551, 1792;
	add.s32 	%r219, %r551, -256;
	mul.wide.u32 	%rd22, %r219, 4;
	add.s64 	%rd23, %rd1, %rd22;
	ld.global.u32 	%r220, [%rd23];
	max.s32 	%r221, %r217, %r220;
	mul.wide.u32 	%rd24, %r551, 4;
	add.s64 	%rd25, %rd1, %rd24;
	ld.global.u32 	%r222, [%rd25];
	max.s32 	%r223, %r221, %r222;
	add.s32 	%r224, %r551, 256;
	mul.wide.u32 	%rd26, %r224, 4;
	add.s64 	%rd27, %rd1, %rd26;
	ld.global.u32 	%r225, [%rd27];
	max.s32 	%r226, %r223, %r225;
	add.s32 	%r227, %r551, 512;
	mul.wide.u32 	%rd28, %r227, 4;
	add.s64 	%rd29, %rd1, %rd28;
	ld.global.u32 	%r228, [%rd29];
	max.s32 	%r229, %r226, %r228;
	add.s32 	%r230, %r551, 768;
	mul.wide.u32 	%rd30, %r230, 4;
	add.s64 	%rd31, %rd1, %rd30;
	ld.global.u32 	%r231, [%rd31];
	max.s32 	%r232, %r229, %r231;
	add.s32 	%r233, %r551, 1024;
	mul.wide.u32 	%rd32, %r233, 4;
	add.s64 	%rd33, %rd1, %rd32;
	ld.global.u32 	%r234, [%rd33];
	max.s32 	%r235, %r232, %r234;
	add.s32 	%r236, %r551, 1280;
	mul.wide.u32 	%rd34, %r236, 4;
	add.s64 	%rd35, %rd1, %rd34;
	ld.global.u32 	%r237, [%rd35];
	max.s32 	%r238, %r235, %r237;
	add.s32 	%r239, %r551, 1536;
	mul.wide.u32 	%rd36, %r239, 4;
	add.s64 	%rd37, %rd1, %rd36;
	ld.global.u32 	%r240, [%rd37];
	max.s32 	%r241, %r238, %r240;
	mul.wide.u32 	%rd38, %r218, 4;
	add.s64 	%rd39, %rd1, %rd38;
	ld.global.u32 	%r242, [%rd39];
	max.s32 	%r573, %r241, %r242;
	add.s32 	%r559, %r559, 4096;
	add.s32 	%r551, %r551, 4096;
	add.s32 	%r557, %r557, 16;
	setp.ne.s32 	%p9, %r557, 0;
	@%p9 bra 	$L__BB5_33;
	add.s32 	%r565, %r559, -2048;
$L__BB5_35:
	setp.eq.s32 	%p10, %r73, 0;
	@%p10 bra 	$L__BB5_44;
	and.b32  	%r88, %r72, 7;
	setp.lt.u32 	%p11, %r73, 8;
	@%p11 bra 	$L__BB5_38;
	add.s32 	%r244, %r565, %r556;
	mul.wide.u32 	%rd40, %r244, 4;
	add.s64 	%rd41, %rd1, %rd40;
	ld.global.u32 	%r245, [%rd41];
	max.s32 	%r246, %r573, %r245;
	add.s32 	%r247, %r244, 256;
	mul.wide.u32 	%rd42, %r247, 4;
	add.s64 	%rd43, %rd1, %rd42;
	ld.global.u32 	%r248, [%rd43];
	max.s32 	%r249, %r246, %r248;
	add.s32 	%r250, %r244, 512;
	mul.wide.u32 	%rd44, %r250, 4;
	add.s64 	%rd45, %rd1, %rd44;
	ld.global.u32 	%r251, [%rd45];
	max.s32 	%r252, %r249, %r251;
	add.s32 	%r253, %r244, 768;
	mul.wide.u32 	%rd46, %r253, 4;
	add.s64 	%rd47, %rd1, %rd46;
	ld.global.u32 	%r254, [%rd47];
	max.s32 	%r255, %r252, %r254;
	add.s32 	%r256, %r244, 1024;
	mul.wide.u32 	%rd48, %r256, 4;
	add.s64 	%rd49, %rd1, %rd48;
	ld.global.u32 	%r257, [%rd49];
	max.s32 	%r258, %r255, %r257;
	add.s32 	%r259, %r244, 1280;
	mul.wide.u32 	%rd50, %r259, 4;
	add.s64 	%rd51, %rd1, %rd50;
	ld.global.u32 	%r260, [%rd51];
	max.s32 	%r261, %r258, %r260;
	add.s32 	%r262, %r244, 1536;
	mul.wide.u32 	%rd52, %r262, 4;
	add.s64 	%rd53, %rd1, %rd52;
	ld.global.u32 	%r263, [%rd53];
	max.s32 	%r264, %r261, %r263;
	add.s32 	%r265, %r244, 1792;
	mul.wide.u32 	%rd54, %r265, 4;
	add.s64 	%rd55, %rd1, %rd54;
	ld.global.u32 	%r266, [%rd55];
	max.s32 	%r573, %r264, %r266;
	add.s32 	%r565, %r565, 2048;
$L__BB5_38:
	setp.eq.s32 	%p12, %r88, 0;
	@%p12 bra 	$L__BB5_44;
	setp.lt.u32 	%p13, %r88, 4;
	@%p13 bra 	$L__BB5_41;
	add.s32 	%r268, %r565, %r556;
	mul.wide.u32 	%rd56, %r268, 4;
	add.s64 	%rd57, %rd1, %rd56;
	ld.global.u32 	%r269, [%rd57];
	max.s32 	%r270, %r573, %r269;
	add.s32 	%r271, %r268, 256;
	mul.wide.u32 	%rd58, %r271, 4;
	add.s64 	%rd59, %rd1, %rd58;
	ld.global.u32 	%r272, [%rd59];
	max.s32 	%r273, %r270, %r272;
	add.s32 	%r274, %r268, 512;
	mul.wide.u32 	%rd60, %r274, 4;
	add.s64 	%rd61, %rd1, %rd60;
	ld.global.u32 	%r275, [%rd61];
	max.s32 	%r276, %r273, %r275;
	add.s32 	%r277, %r268, 768;
	mul.wide.u32 	%rd62, %r277, 4;
	add.s64 	%rd63, %rd1, %rd62;
	ld.global.u32 	%r278, [%rd63];
	max.s32 	%r573, %r276, %r278;
	add.s32 	%r565, %r565, 1024;
$L__BB5_41:
	and.b32  	%r279, %r72, 3;
	setp.eq.s32 	%p14, %r279, 0;
	@%p14 bra 	$L__BB5_44;
	add.s32 	%r571, %r565, %r553;
	cvt.u16.u32 	%rs1, %r552;
	shr.u16 	%rs2, %rs1, 8;
	add.s16 	%rs3, %rs2, 1;
	cvt.u32.u16 	%r280, %rs3;
	and.b32  	%r281, %r280, 3;
	neg.s32 	%r570, %r281;
$L__BB5_43:
	.pragma "nounroll";
	mul.wide.u32 	%rd64, %r571, 4;
	add.s64 	%rd65, %rd1, %rd64;
	ld.global.u32 	%r282, [%rd65];
	max.s32 	%r573, %r573, %r282;
	add.s32 	%r571, %r571, 256;
	add.s32 	%r570, %r570, 1;
	setp.ne.s32 	%p15, %r570, 0;
	@%p15 bra 	$L__BB5_43;
$L__BB5_44:
	// begin inline asm
	mov.u32 %r283, %laneid;
	// end inline asm
	mov.b32 	%r286, 1;
	mov.b32 	%r307, 31;
	mov.b32 	%r308, -1;
	// begin inline asm
	shfl.sync.down.b32 %r284, %r573, %r286, %r307, %r308;
	// end inline asm
	setp.gt.s32 	%p16, %r283, 30;
	max.s32 	%r309, %r573, %r284;
	selp.b32 	%r290, %r573, %r309, %p16;
	mov.b32 	%r291, 2;
	// begin inline asm
	shfl.sync.down.b32 %r289, %r290, %r291, %r307, %r308;
	// end inline asm
	setp.gt.s32 	%p17, %r283, 29;
	max.s32 	%r310, %r290, %r289;
	selp.b32 	%r295, %r290, %r310, %p17;
	mov.b32 	%r296, 4;
	// begin inline asm
	shfl.sync.down.b32 %r294, %r295, %r296, %r307, %r308;
	// end inline asm
	setp.gt.s32 	%p18, %r283, 27;
	max.s32 	%r311, %r295, %r294;
	selp.b32 	%r300, %r295, %r311, %p18;
	mov.b32 	%r301, 8;
	// begin inline asm
	shfl.sync.down.b32 %r299, %r300, %r301, %r307, %r308;
	// end inline asm
	setp.gt.s32 	%p19, %r283, 23;
	max.s32 	%r312, %r300, %r299;
	selp.b32 	%r305, %r300, %r312, %p19;
	mov.b32 	%r306, 16;
	// begin inline asm
	shfl.sync.down.b32 %r304, %r305, %r306, %r307, %r308;
	// end inline asm
	setp.gt.s32 	%p20, %r283, 15;
	max.s32 	%r108, %r305, %r304;
	selp.b32 	%r574, %r305, %r108, %p20;
	setp.ne.s32 	%p21, %r283, 0;
	@%p21 bra 	$L__BB5_46;
	shr.u32 	%r313, %r55, 3;
	and.b32  	%r314, %r313, 124;
	mov.u32 	%r315, _ZZN3cub18CUB_300001_SM_10006detail6reduce18DeviceReduceKernelINS2_10policy_hubIijN4cuda3__47maximumIiEEE10Policy1000EN6thrust24THRUST_300001_SM_1000_NS6detail15normal_iteratorINSC_10device_ptrIiEEEEjS8_iNS5_3std3__410__identityEEEvT0_PT3_T1_NS0_13GridEvenShareISO_EET2_T4_E12temp_storage;
	add.s32 	%r316, %r315, %r314;
	st.shared.u32 	[%r316+8], %r108;
$L__BB5_46:
	bar.sync 	0;
	setp.ne.s32 	%p22, %r55, 0;
	@%p22 bra 	$L__BB5_48;
	ld.shared.u32 	%r317, [_ZZN3cub18CUB_300001_SM_10006detail6reduce18DeviceReduceKernelINS2_10policy_hubIijN4cuda3__47maximumIiEEE10Policy1000EN6thrust24THRUST_300001_SM_1000_NS6detail15normal_iteratorINSC_10device_ptrIiEEEEjS8_iNS5_3std3__410__identityEEEvT0_PT3_T1_NS0_13GridEvenShareISO_EET2_T4_E12temp_storage+12];
	max.s32 	%r318, %r574, %r317;
	ld.shared.u32 	%r319, [_ZZN3cub18CUB_300001_SM_10006detail6reduce18DeviceReduceKernelINS2_10policy_hubIijN4cuda3__47maximumIiEEE10Policy1000EN6thrust24THRUST_300001_SM_1000_NS6detail15normal_iteratorINSC_10device_ptrIiEEEEjS8_iNS5_3std3__410__identityEEEvT0_PT3_T1_NS0_13GridEvenShareISO_EET2_T4_E12temp_storage+16];
	max.s32 	%r320, %r318, %r319;
	ld.shared.u32 	%r321, [_ZZN3cub18CUB_300001_SM_10006detail6reduce18DeviceReduceKernelINS2_10policy_hubIijN4cuda3__47maximumIiEEE10Policy1000EN6thrust24THRUST_300001_SM_1000_NS6detail15normal_iteratorINSC_10device_ptrIiEEEEjS8_iNS5_3std3__410__identityEEEvT0_PT3_T1_NS0_13GridEvenShareISO_EET2_T4_E12temp_storage+20];
	max.s32 	%r322, %r320, %r321;
	ld.shared.u32 	%r323, [_ZZN3cub18CUB_300001_SM_10006detail6reduce18DeviceReduceKernelINS2_10policy_hubIijN4cuda3__47maximumIiEEE10Policy1000EN6thrust24THRUST_300001_SM_1000_NS6detail15normal_iteratorINSC_10device_ptrIiEEEEjS8_iNS5_3std3__410__identityEEEvT0_PT3_T1_NS0_13GridEvenShareISO_EET2_T4_E12temp_storage+24];
	max.s32 	%r324, %r322, %r323;
	ld.shared.u32 	%r325, [_ZZN3cub18CUB_300001_SM_10006detail6reduce18DeviceReduceKernelINS2_10policy_hubIijN4cuda3__47maximumIiEEE10Policy1000EN6thrust24THRUST_300001_SM_1000_NS6detail15normal_iteratorINSC_10device_ptrIiEEEEjS8_iNS5_3std3__410__identityEEEvT0_PT3_T1_NS0_13GridEvenShareISO_EET2_T4_E12temp_storage+28];
	max.s32 	%r326, %r324, %r325;
	ld.shared.u32 	%r327, [_ZZN3cub18CUB_300001_SM_10006detail6reduce18DeviceReduceKernelINS2_10policy_hubIijN4cuda3__47maximumIiEEE10Policy1000EN6thrust24THRUST_300001_SM_1000_NS6detail15normal_iteratorINSC_10device_ptrIiEEEEjS8_iNS5_3std3__410__identityEEEvT0_PT3_T1_NS0_13GridEvenShareISO_EET2_T4_E12temp_storage+32];
	max.s32 	%r328, %r326, %r327;
	ld.shared.u32 	%r329, [_ZZN3cub18CUB_300001_SM_10006detail6reduce18DeviceReduceKernelINS2_10policy_hubIijN4cuda3__47maximumIiEEE10Policy1000EN6thrust24THRUST_300001_SM_1000_NS6detail15normal_iteratorINSC_10device_ptrIiEEEEjS8_iNS5_3std3__410__identityEEEvT0_PT3_T1_NS0_13GridEvenShareISO_EET2_T4_E12temp_storage+36];
	max.s32 	%r574, %r328, %r329;
$L__BB5_48:
	mov.u32 	%r531, %tid.x;
	setp.ne.s32 	%p56, %r531, 0;
	@%p56 bra 	$L__BB5_50;
	ld.param.u64 	%rd129, [_ZN3cub18CUB_300001_SM_10006detail6reduce18DeviceReduceKernelINS2_10policy_hubIijN4cuda3__47maximumIiEEE10Policy1000EN6thrust24THRUST_300001_SM_1000_NS6detail15normal_iteratorINSC_10device_ptrIiEEEEjS8_iNS5_3std3__410__identityEEEvT0_PT3_T1_NS0_13GridEvenShareISO_EET2_T4__param_1];
	cvta.to.global.u64 	%rd126, %rd129;
	mul.wide.u32 	%rd127, %r3, 4;
	add.s64 	%rd128, %rd126, %rd127;
	st.global.u32 	[%rd128], %r574;
$L__BB5_50:
	ret;

}
	// .globl	_ZN3cub18CUB_300001_SM_10006detail6reduce28DeviceReduceSingleTileKernelINS2_10policy_hubIijN4cuda3__47maximumIiEEE10Policy1000EPiSB_iS8_iiNS5_3std3__410__identityEEEvT0_T1_T2_T3_T4_T6_
.visible .entry _ZN3cub18CUB_300001_SM_10006detail6reduce28DeviceReduceSingleTileKernelINS2_10policy_hubIijN4cuda3__47maximumIiEEE10Policy1000EPiSB_iS8_iiNS5_3std3__410__identityEEEvT0_T1_T2_T3_T4_T6_(
	.param .u64 .ptr .align 1 _ZN3cub18CUB_300001_SM_10006detail6reduce28DeviceReduceSingleTileKernelINS2_10policy_hubIijN4cuda3__47maximumIiEEE10Policy1000EPiSB_iS8_iiNS5_3std3__410__identityEEEvT0_T1_T2_T3_T4_T6__param_0,
	.param .u64 .ptr .align 1 _ZN3cub18CUB_300001_SM_10006detail6reduce28DeviceReduceSingleTileKernelINS2_10policy_hubIijN4cuda3__47maximumIiEEE10Policy1000EPiSB_iS8_iiNS5_3std3__410__identityEEEvT0_T1_T2_T3_T4_T6__param_1,
	.param .u32 _ZN3cub18CUB_300001_SM_10006detail6reduce28DeviceReduceSingleTileKernelINS2_10policy_hubIijN4cuda3__47maximumIiEEE10Policy1000EPiSB_iS8_iiNS5_3std3__410__identityEEEvT0_T1_T2_T3_T4_T6__param_2,
	.param .align 1 .b8 _ZN3cub18CUB_300001_SM_10006detail6reduce28DeviceReduceSingleTileKernelINS2_10policy_hubIijN4cuda3__47maximumIiEEE10Policy1000EPiSB_iS8_iiNS5_3std3__410__identityEEEvT0_T1_T2_T3_T4_T6__param_3[1],
	.param .u32 _ZN3cub18CUB_300001_SM_10006detail6reduce28DeviceReduceSingleTileKernelINS2_10policy_hubIijN4cuda3__47maximumIiEEE10Policy1000EPiSB_iS8_iiNS5_3std3__410__identityEEEvT0_T1_T2_T3_T4_T6__param_4,
	.param .align 1 .b8 _ZN3cub18CUB_300001_SM_10006detail6reduce28DeviceReduceSingleTileKernelINS2_10policy_hubIijN4cuda3__47maximumIiEEE10Policy1000EPiSB_iS8_iiNS5_3std3__410__identityEEEvT0_T1_T2_T3_T4_T6__param_5[1]
)
.maxntid 256
.minnctapersm 1
{
	.reg .pred 	%p<97>;
	.reg .b32 	%r<687>;
	.reg .b64 	%rd<125>;
	// demoted variable
	.shared .align 4 .b8 _ZZN3cub18CUB_300001_SM_10006detail6reduce28DeviceReduceSingleTileKernelINS2_10policy_hubIijN4cuda3__47maximumIiEEE10Policy1000EPiSB_iS8_iiNS5_3std3__410__identityEEEvT0_T1_T2_T3_T4_T6_E12temp_storage[44];
	ld.param.u64 	%rd16, [_ZN3cub18CUB_300001_SM_10006detail6reduce28DeviceReduceSingleTileKernelINS2_10policy_hubIijN4cuda3__47maximumIiEEE10Policy1000EPiSB_iS8_iiNS5_3std3__410__identityEEEvT0_T1_T2_T3_T4_T6__param_0];
	ld.param.u64 	%rd17, [_ZN3cub18CUB_300001_SM_10006detail6reduce28DeviceReduceSingleTileKernelINS2_10policy_hubIijN4cuda3__47maximumIiEEE10Policy1000EPiSB_iS8_iiNS5_3std3__410__identityEEEvT0_T1_T2_T3_T4_T6__param_1];
	ld.param.u32 	%r124, [_ZN3cub18CUB_300001_SM_10006detail6reduce28DeviceReduceSingleTileKernelINS2_10policy_hubIijN4cuda3__47maximumIiEEE10Policy1000EPiSB_iS8_iiNS5_3std3__410__identityEEEvT0_T1_T2_T3_T4_T6__param_2];
	ld.param.u32 	%r125, [_ZN3cub18CUB_300001_SM_10006detail6reduce28DeviceReduceSingleTileKernelINS2_10policy_hubIijN4cuda3__47maximumIiEEE10Policy1000EPiSB_iS8_iiNS5_3std3__410__identityEEEvT0_T1_T2_T3_T4_T6__param_4];
	cvta.to.global.u64 	%rd1, %rd17;
	setp.ne.s32 	%p1, %r124, 0;
	@%p1 bra 	$L__BB6_3;
	mov.u32 	%r633, %tid.x;
	setp.ne.s32 	%p96, %r633, 0;
	@%p96 bra 	$L__BB6_74;
	st.global.u32 	[%rd1], %r125;
	bra.uni 	$L__BB6_74;
$L__BB6_3:
	and.b64  	%rd18, %rd16, 15;
	setp.ne.s64 	%p2, %rd18, 0;
	@%p2 bra 	$L__BB6_38;
	setp.gt.s32 	%p49, %r124, 4095;
	@%p49 bra 	$L__BB6_22;
	mov.u32 	%r1, %tid.x;
	setp.ge.s32 	%p66, %r1, %r124;
	mov.b32 	%r644, 0;
	mov.u32 	%r639, %r1;
	@%p66 bra 	$L__BB6_7;
	mul.wide.u32 	%rd113, %r1, 4;
	add.s64 	%rd112, %rd16, %rd113;
	// begin inline asm
	ld.global.nc.u32 %r644, [%rd112];
	// end inline asm
	add.s32 	%r639, %r1, 256;
$L__BB6_7:
	setp.ge.s32 	%p67, %r639, %r124;
	@%p67 bra 	$L__BB6_13;
	not.b32 	%r508, %r639;
	add.s32 	%r6, %r124, %r508;
	and.b32  	%r509, %r6, 768;
	setp.eq.s32 	%p68, %r509, 768;
	@%p68 bra 	$L__BB6_11;
	mul.wide.u32 	%rd114, %r639, 4;
	add.s64 	%rd121, %rd16, %rd114;
	shr.u32 	%r510, %r6, 8;
	add.s32 	%r511, %r510, 1;
	and.b32  	%r512, %r511, 3;
	neg.s32 	%r636, %r512;
$L__BB6_10:
	.pragma "nounroll";
	// begin inline asm
	ld.global.nc.u32 %r513, [%rd121];
	// end inline asm
	max.s32 	%r644, %r644, %r513;
	add.s32 	%r639, %r639, 256;
	add.s64 	%rd121, %rd121, 1024;
	add.s32 	%r636, %r636, 1;
	setp.ne.s32 	%p69, %r636, 0;
	@%p69 bra 	$L__BB6_10;
$L__BB6_11:
	setp.lt.u32 	%p70, %r6, 768;
	@%p70 bra 	$L__BB6_13;
$L__BB6_12:
	mul.wide.s32 	%rd120, %r639, 4;
	add.s64 	%rd116, %rd16, %rd120;
	// begin inline asm
	ld.global.nc.u32 %r514, [%rd116];
	// end inline asm
	max.s32 	%r518, %r644, %r514;
	add.s64 	%rd117, %rd116, 1024;
	// begin inline asm
	ld.global.nc.u32 %r515, [%rd117];
	// end inline asm
	max.s32 	%r519, %r518, %r515;
	add.s64 	%rd118, %rd116, 2048;
	// begin inline asm
	ld.global.nc.u32 %r516, [%rd118];
	// end inline asm
	max.s32 	%r520, %r519, %r516;
	add.s64 	%rd119, %rd116, 3072;
	// begin inline asm
	ld.global.nc.u32 %r517, [%rd119];
	// end inline asm
	max.s32 	%r644, %r520, %r517;
	add.s32 	%r639, %r639, 1024;
	setp.lt.s32 	%p71, %r639, %r124;
	@%p71 bra 	$L__BB6_12;
$L__BB6_13:
	setp.lt.s32 	%p72, %r124, 256;
	@%p72 bra 	$L__BB6_18;
	// begin inline asm
	mov.u32 %r584, %laneid;
	// end inline asm
	mov.b32 	%r587, 1;
	mov.b32 	%r608, 31;
	mov.b32 	%r609, -1;
	// begin inline asm
	shfl.sync.down.b32 %r585, %r644, %r587, %r608, %r609;
	// end inline asm
	setp.gt.s32 	%p88, %r584, 30;
	max.s32 	%r610, %r644, %r585;
	selp.b32 	%r591, %r644, %r610, %p88;
	mov.b32 	%r592, 2;
	// begin inline asm
	shfl.sync.down.b32 %r590, %r591, %r592, %r608, %r609;
	// end inline asm
	setp.gt.s32 	%p89, %r584, 29;
	max.s32 	%r611, %r591, %r590;
	selp.b32 	%r596, %r591, %r611, %p89;
	mov.b32 	%r597, 4;
	// begin inline asm
	shfl.sync.down.b32 %r595, %r596, %r597, %r608, %r609;
	// end inline asm
	setp.gt.s32 	%p90, %r584, 27;
	max.s32 	%r612, %r596, %r595;
	selp.b32 	%r601, %r596, %r612, %p90;
	mov.b32 	%r602, 8;
	// begin inline asm
	shfl.sync.down.b32 %r600, %r601, %r602, %r608, %r609;
	// end inline asm
	setp.gt.s32 	%p91, %r584, 23;
	max.s32 	%r613, %r601, %r600;
	selp.b32 	%r606, %r601, %r613, %p91;
	mov.b32 	%r607, 16;
	// begin inline asm
	shfl.sync.down.b32 %r605, %r606, %r607, %r608, %r609;
	// end inline asm
	setp.gt.s32 	%p92, %r584, 15;
	max.s32 	%r22, %r606, %r605;
	selp.b32 	%r686, %r606, %r22, %p92;
	setp.ne.s32 	%p93, %r584, 0;
	@%p93 bra 	$L__BB6_16;
	shr.u32 	%r614, %r1, 3;
	and.b32  	%r615, %r614, 124;
	mov.u32 	%r616, _ZZN3cub18CUB_300001_SM_10006detail6reduce28DeviceReduceSingleTileKernelINS2_10policy_hubIijN4cuda3__47maximumIiEEE10Policy1000EPiSB_iS8_iiNS5_3std3__410__identityEEEvT0_T1_T2_T3_T4_T6_E12temp_storage;
	add.s32 	%r617, %r616, %r615;
	st.shared.u32 	[%r617+8], %r22;
$L__BB6_16:
	bar.sync 	0;
	setp.ne.s32 	%p94, %r1, 0;
	@%p94 bra 	$L__BB6_72;
	ld.shared.u32 	%r618, [_ZZN3cub18CUB_300001_SM_10006detail6reduce28DeviceReduceSingleTileKernelINS2_10policy_hubIijN4cuda3__47maximumIiEEE10Policy1000EPiSB_iS8_iiNS5_3std3__410__identityEEEvT0_T1_T2_T3_T4_T6_E12temp_storage+12];
	max.s32 	%r619, %r686, %r618;
	ld.shared.u32 	%r620, [_ZZN3cub18CUB_300001_SM_10006detail6reduce28DeviceReduceSingleTileKernelINS2_10policy_hubIijN4cuda3__47maximumIiEEE10Policy1000EPiSB_iS8_iiNS5_3std3__410__identityEEEvT0_T1_T2_T3_T4_T6_E12temp_storage+16];
	max.s32 	%r621, %r619, %r620;
	ld.shared.u32 	%r622, [_ZZN3cub18CUB_300001_SM_10006detail6reduce28DeviceReduceSingleTileKernelINS2_10policy_hubIijN4cuda3__47maximumIiEEE10Policy1000EPiSB_iS8_iiNS5_3std3__410__identityEEEvT0_T1_T2_T3_T4_T6_E12temp_storage+20];
	max.s32 	%r623, %r621, %r622;
	ld.shared.u32 	%r624, [_ZZN3cub18CUB_300001_SM_10006detail6reduce28DeviceReduceSingleTileKernelINS2_10policy_hubIijN4cuda3__47maximumIiEEE10Policy1000EPiSB_iS8_iiNS5_3std3__410__identityEEEvT0_T1_T2_T3_T4_T6_E12temp_storage+24];
	max.s32 	%r625, %r623, %r624;
	ld.shared.u32 	%r626, [_ZZN3cub18CUB_300001_SM_10006detail6reduce28DeviceReduceSingleTileKernelINS2_10policy_hubIijN4cuda3__47maximumIiEEE10Policy1000EPiSB_iS8_iiNS5_3std3__410__identityEEEvT0_T1_T2_T3_T4_T6_E12temp_storage+28];
	max.s32 	%r627, %r625, %r626;
	ld.shared.u32 	%r628, [_ZZN3cub18CUB_300001_SM_10006detail6reduce28DeviceReduceSingleTileKernelINS2_10policy_hubIijN4cuda3__47maximumIiEEE10Policy1000EPiSB_iS8_iiNS5_3std3__410__identityEEEvT0_T1_T2_T3_T4_T6_E12temp_storage+32];
	max.s32 	%r629, %r627, %r628;
	ld.shared.u32 	%r630, [_ZZN3cub18CUB_300001_SM_10006detail6reduce28DeviceReduceSingleTileKernelINS2_10policy_hubIijN4cuda3__47maximumIiEEE10Policy1000EPiSB_iS8_iiNS5_3std3__410__identityEEEvT0_T1_T2_T3_T4_T6_E12temp_storage+36];
	max.s32 	%r686, %r629, %r630;
	bra.uni 	$L__BB6_72;
$L__BB6_18:
	// begin inline asm
	mov.u32 %r521, %laneid;
	// end inline asm
	and.b32  	%r547, %r1, 992;
	add.s32 	%r548, %r547, 32;
	setp.gt.s32 	%p73, %r548, %r124;
	not.b32 	%r549, %r547;
	add.s32 	%r550, %r124, %r549;
	selp.b32 	%r545, %r550, 31, %p73;
	mov.b32 	%r524, 1;
	mov.b32 	%r546, -1;
	// begin inline asm
	shfl.sync.down.b32 %r522, %r644, %r524, %r545, %r546;
	// end inline asm
	setp.lt.s32 	%p74, %r521, %r545;
	max.s32 	%r551, %r644, %r522;
	selp.b32 	%r528, %r551, %r644, %p74;
	mov.b32 	%r529, 2;
	// begin inline asm
	shfl.sync.down.b32 %r527, %r528, %r529, %r545, %r546;
	// end inline asm
	add.s32 	%r552, %r521, 2;
	setp.gt.s32 	%p75, %r552, %r545;
	max.s32 	%r553, %r528, %r527;
	selp.b32 	%r533, %r528, %r553, %p75;
	mov.b32 	%r534, 4;
	// begin inline asm
	shfl.sync.down.b32 %r532, %r533, %r534, %r545, %r546;
	// end inline asm
	add.s32 	%r554, %r521, 4;
	setp.gt.s32 	%p76, %r554, %r545;
	max.s32 	%r555, %r533, %r532;
	selp.b32 	%r538, %r533, %r555, %p76;
	mov.b32 	%r539, 8;
	// begin inline asm
	shfl.sync.down.b32 %r537, %r538, %r539, %r545, %r546;
	// end inline asm
	add.s32 	%r556, %r521, 8;
	setp.gt.s32 	%p77, %r556, %r545;
	max.s32 	%r557, %r538, %r537;
	selp.b32 	%r543, %r538, %r557, %p77;
	mov.b32 	%r544, 16;
	// begin inline asm
	shfl.sync.down.b32 %r542, %r543, %r544, %r545, %r546;
	// end inline asm
	add.s32 	%r558, %r521, 16;
	setp.gt.s32 	%p78, %r558, %r545;
	max.s32 	%r559, %r543, %r542;
	selp.b32 	%r686, %r543, %r559, %p78;
	setp.ne.s32 	%p79, %r521, 0;
	@%p79 bra 	$L__BB6_20;
	shr.u32 	%r560, %r1, 3;
	and.b32  	%r561, %r560, 124;
	mov.u32 	%r562, _ZZN3cub18CUB_300001_SM_10006detail6reduce28DeviceReduceSingleTileKernelINS2_10policy_hubIijN4cuda3__47maximumIiEEE10Policy1000EPiSB_iS8_iiNS5_3std3__410__identityEEEvT0_T1_T2_T3_T4_T6_E12temp_storage;
	add.s32 	%r563, %r562, %r561;
	st.shared.u32 	[%r563+8], %r686;
$L__BB6_20:
	bar.sync 	0;
	setp.ne.s32 	%p80, %r1, 0;
	@%p80 bra 	$L__BB6_72;
	setp.gt.s32 	%p81, %r124, 32;
	ld.shared.u32 	%r564, [_ZZN3cub18CUB_300001_SM_10006detail6reduce28DeviceReduceSingleTileKernelINS2_10policy_hubIijN4cuda3__47maximumIiEEE10Policy1000EPiSB_iS8_iiNS5_3std3__410__identityEEEvT0_T1_T2_T3_T4_T6_E12temp_storage+12];
	max.s32 	%r565, %r686, %r564;
	selp.b32 	%r566, %r565, %r686, %p81;
	setp.gt.s32 	%p82, %r124, 64;
	ld.shared.u32 	%r567, [_ZZN3cub18CUB_300001_SM_10006detail6reduce28DeviceReduceSingleTileKernelINS2_10policy_hubIijN4cuda3__47maximumIiEEE10Policy1000EPiSB_iS8_iiNS5_3std3__410__identityEEEvT0_T1_T2_T3_T4_T6_E12temp_storage+16];
	max.s32 	%r568, %r566, %r567;
	selp.b32 	%r569, %r568, %r566, %p82;
	setp.gt.s32 	%p83, %r124, 96;
	ld.shared.u32 	%r570, [_ZZN3cub18CUB_300001_SM_10006detail6reduce28DeviceReduceSingleTileKernelINS2_10policy_hubIijN4cuda3__47maximumIiEEE10Policy1000EPiSB_iS8_iiNS5_3std3__410__identityEEEvT0_T1_T2_T3_T4_T6_E12temp_storage+20];
	max.s32 	%r571, %r569, %r570;
	selp.b32 	%r572, %r571, %r569, %p83;
	setp.gt.s32 	%p84, %r124, 128;
	ld.shared.u32 	%r573, [_ZZN3cub18CUB_300001_SM_10006detail6reduce28DeviceReduceSingleTileKernelINS2_10policy_hubIijN4cuda3__47maximumIiEEE10Policy1000EPiSB_iS8_iiNS5_3std3__410__identityEEEvT0_T1_T2_T3_T4_T6_E12temp_storage+24];
	max.s32 	%r574, %r572, %r573;
	selp.b32 	%r575, %r574, %r572, %p84;
	setp.gt.s32 	%p85, %r124, 160;
	ld.shared.u32 	%r576, [_ZZN3cub18CUB_300001_SM_10006detail6reduce28DeviceReduceSingleTileKernelINS2_10policy_hubIijN4cuda3__47maximumIiEEE10Policy1000EPiSB_iS8_iiNS5_3std3__410__identityEEEvT0_T1_T2_T3_T4_T6_E12temp_storage+28];
	max.s32 	%r577, %r575, %r576;
	selp.b32 	%r578, %r577, %r575, %p85;
	setp.gt.s32 	%p86, %r124, 192;
	ld.shared.u32 	%r579, [_ZZN3cub18CUB_300001_SM_10006detail6reduce28DeviceReduceSingleTileKernelINS2_10policy_hubIijN4cuda3__47maximumIiEEE10Policy1000EPiSB_iS8_iiNS5_3std3__410__identityEEEvT0_T1_T2_T3_T4_T6_E12temp_storage+32];
	max.s32 	%r580, %r578, %r579;
	selp.b32 	%r581, %r580, %r578, %p86;
	setp.gt.s32 	%p87, %r124, 224;
	ld.shared.u32 	%r582, [_ZZN3cub18CUB_300001_SM_10006detail6reduce28DeviceReduceSingleTileKernelINS2_10policy_hubIijN4cuda3__47maximumIiEEE10Policy1000EPiSB_iS8_iiNS5_3std3__410__identityEEEvT0_T1_T2_T3_T4_T6_E12temp_storage+36];
	max.s32 	%r583, %r581, %r582;
	selp.b32 	%r686, %r583, %r581, %p87;
	bra.uni 	$L__BB6_72;
$L__BB6_22:
	mov.u32 	%r27, %tid.x;
	shl.b32 	%r379, %r27, 2;
	mul.wide.u32 	%rd86, %r379, 4;
	add.s64 	%rd76, %rd16, %rd86;
	// begin inline asm
	ld.global.nc.v2.u64 {%rd74, %rd75}, [%rd76];
	// end inline asm
	mov.b64 	{%r380, %r381}, %rd75;
	mov.b64 	{%r382, %r383}, %rd74;
	add.s64 	%rd79, %rd76, 4096;
	// begin inline asm
	ld.global.nc.v2.u64 {%rd77, %rd78}, [%rd79];
	// end inline asm
	mov.b64 	{%r384, %r385}, %rd78;
	mov.b64 	{%r386, %r387}, %rd77;
	add.s64 	%rd82, %rd76, 8192;
	// begin inline asm
	ld.global.nc.v2.u64 {%rd80, %rd81}, [%rd82];
	// end inline asm
	mov.b64 	{%r388, %r389}, %rd81;
	mov.b64 	{%r390, %r391}, %rd80;
	add.s64 	%rd85, %rd76, 12288;
	// begin inline asm
	ld.global.nc.v2.u64 {%rd83, %rd84}, [%rd85];
	// end inline asm
	mov.b64 	{%r392, %r393}, %rd84;
	mov.b64 	{%r394, %r395}, %rd83;
	max.s32 	%r396, %r382, %r383;
	max.s32 	%r397, %r396, %r380;
	max.s32 	%r398, %r381, %r386;
	max.s32 	%r399, %r398, %r387;
	max.s32 	%r400, %r384, %r385;
	max.s32 	%r401, %r400, %r390;
	max.s32 	%r402, %r391, %r388;
	max.s32 	%r403, %r402, %r389;
	max.s32 	%r404, %r394, %r395;
	max.s32 	%r405, %r404, %r392;
	max.s32 	%r406, %r397, %r399;
	max.s32 	%r407, %r406, %r401;
	max.s32 	%r408, %r403, %r405;
	max.s32 	%r409, %r408, %r393;
	max.s32 	%r659, %r407, %r409;
	setp.lt.u32 	%p50, %r124, 8192;
	mov.b32 	%r648, 4096;
	@%p50 bra 	$L__BB6_26;
	add.s32 	%r29, %r124, -4096;
	mov.b32 	%r648, 4096;
$L__BB6_24:
	mul.wide.s32 	%rd99, %r648, 4;
	add.s64 	%rd89, %rd76, %rd99;
	// begin inline asm
	ld.global.nc.v2.u64 {%rd87, %rd88}, [%rd89];
	// end inline asm
	mov.b64 	{%r411, %r412}, %rd88;
	mov.b64 	{%r413, %r414}, %rd87;
	add.s64 	%rd92, %rd89, 4096;
	// begin inline asm
	ld.global.nc.v2.u64 {%rd90, %rd91}, [%rd92];
	// end inline asm
	mov.b64 	{%r415, %r416}, %rd91;
	mov.b64 	{%r417, %r418}, %rd90;
	add.s64 	%rd95, %rd89, 8192;
	// begin inline asm
	ld.global.nc.v2.u64 {%rd93, %rd94}, [%rd95];
	// end inline asm
	mov.b64 	{%r419, %r420}, %rd94;
	mov.b64 	{%r421, %r422}, %rd93;
	add.s64 	%rd98, %rd89, 12288;
	// begin inline asm
	ld.global.nc.v2.u64 {%rd96, %rd97}, [%rd98];
	// end inline asm
	mov.b64 	{%r423, %r424}, %rd97;
	mov.b64 	{%r425, %r426}, %rd96;
	max.s32 	%r427, %r659, %r413;
	max.s32 	%r428, %r427, %r414;
	max.s32 	%r429, %r411, %r412;
	max.s32 	%r430, %r429, %r417;
	max.s32 	%r431, %r418, %r415;
	max.s32 	%r432, %r431, %r416;
	max.s32 	%r433, %r421, %r422;
	max.s32 	%r434, %r433, %r419;
	max.s32 	%r435, %r420, %r425;
	max.s32 	%r436, %r435, %r426;
	max.s32 	%r437, %r423, %r424;
	max.s32 	%r438, %r428, %r430;
	max.s32 	%r439, %r438, %r432;
	max.s32 	%r440, %r434, %r436;
	max.s32 	%r441, %r440, %r437;
	max.s32 	%r659, %r439, %r441;
	sub.s32 	%r442, %r124, %r648;
	setp.lt.s32 	%p51, %r442, 4096;
	@%p51 bra 	$L__BB6_34;
	add.s32 	%r648, %r648, 4096;
	setp.le.s32 	%p52, %r648, %r29;
	@%p52 bra 	$L__BB6_24;
$L__BB6_26:
	setp.le.s32 	%p53, %r124, %r648;
	@%p53 bra 	$L__BB6_34;
	sub.s32 	%r36, %r124, %r648;
	setp.ge.s32 	%p54, %r27, %r36;
	@%p54 bra 	$L__BB6_34;
	not.b32 	%r444, %r27;
	add.s32 	%r445, %r124, %r444;
	sub.s32 	%r37, %r445, %r648;
	and.b32  	%r446, %r37, 768;
	setp.eq.s32 	%p55, %r446, 768;
	mov.u32 	%r653, %r27;
	@%p55 bra 	$L__BB6_31;
	add.s32 	%r650, %r27, %r648;
	shr.u32 	%r447, %r37, 8;
	add.s32 	%r448, %r447, 1;
	and.b32  	%r449, %r448, 3;
	neg.s32 	%r649, %r449;
	mov.u32 	%r653, %r27;
$L__BB6_30:
	.pragma "nounroll";
	mul.wide.u32 	%rd101, %r650, 4;
	add.s64 	%rd100, %rd16, %rd101;
	// begin inline asm
	ld.global.nc.u32 %r450, [%rd100];
	// end inline asm
	max.s32 	%r659, %r659, %r450;
	add.s32 	%r653, %r653, 256;
	add.s32 	%r650, %r650, 256;
	add.s32 	%r649, %r649, 1;
	setp.ne.s32 	%p56, %r649, 0;
	@%p56 bra 	$L__BB6_30;
$L__BB6_31:
	setp.lt.u32 	%p57, %r37, 768;
	@%p57 bra 	$L__BB6_34;
	cvt.u64.u32 	%rd102, %r653;
	cvt.u64.u32 	%rd103, %r648;
	add.s64 	%rd104, %rd102, %rd103;
	shl.b64 	%rd105, %rd104, 2;
	add.s64 	%rd106, %rd105, %rd16;
	add.s64 	%rd122, %rd106, 2048;
	add.s32 	%r656, %r653, %r648;
$L__BB6_33:
	mul.wide.u32 	%rd111, %r656, 4;
	add.s64 	%rd107, %rd16, %rd111;
	// begin inline asm
	ld.global.nc.u32 %r451, [%rd107];
	// end inline asm
	max.s32 	%r455, %r659, %r451;
	add.s64 	%rd108, %rd122, -1024;
	// begin inline asm
	ld.global.nc.u32 %r452, [%rd108];
	// end inline asm
	max.s32 	%r456, %r455, %r452;
	// begin inline asm
	ld.global.nc.u32 %r453, [%rd122];
	// end inline asm
	max.s32 	%r457, %r456, %r453;
	add.s64 	%rd110, %rd122, 1024;
	// begin inline asm
	ld.global.nc.u32 %r454, [%rd110];
	// end inline asm
	max.s32 	%r659, %r457, %r454;
	add.s32 	%r653, %r653, 1024;
	add.s64 	%rd122, %rd122, 4096;
	add.s32 	%r656, %r656, 1024;
	setp.lt.s32 	%p58, %r653, %r36;
	@%p58 bra 	$L__BB6_33;
$L__BB6_34:
	// begin inline asm
	mov.u32 %r458, %laneid;
	// end inline asm
	mov.b32 	%r461, 1;
	mov.b32 	%r482, 31;
	mov.b32 	%r483, -1;
	// begin inline asm
	shfl.sync.down.b32 %r459, %r659, %r461, %r482, %r483;
	// end inline asm
	setp.gt.s32 	%p59, %r458, 30;
	max.s32 	%r484, %r659, %r459;
	selp.b32 	%r465, %r659, %r484, %p59;
	mov.b32 	%r466, 2;
	// begin inline asm
	shfl.sync.down.b32 %r464, %r465, %r466, %r482, %r483;
	// end inline asm
	setp.gt.s32 	%p60, %r458, 29;
	max.s32 	%r485, %r465, %r464;
	selp.b32 	%r470, %r465, %r485, %p60;
	mov.b32 	%r471, 4;
	// begin inline asm
	shfl.sync.down.b32 %r469, %r470, %r471, %r482, %r483;
	// end inline asm
	setp.gt.s32 	%p61, %r458, 27;
	max.s32 	%r486, %r470, %r469;
	selp.b32 	%r475, %r470, %r486, %p61;
	mov.b32 	%r476, 8;
	// begin inline asm
	shfl.sync.down.b32 %r474, %r475, %r476, %r482, %r483;
	// end inline asm
	setp.gt.s32 	%p62, %r458, 23;
	max.s32 	%r487, %r475, %r474;
	selp.b32 	%r480, %r475, %r487, %p62;
	mov.b32 	%r481, 16;
	// begin inline asm
	shfl.sync.down.b32 %r479, %r480, %r481, %r482, %r483;
	// end inline asm
	setp.gt.s32 	%p63, %r458, 15;
	max.s32 	%r59, %r480, %r479;
	selp.b32 	%r686, %r480, %r59, %p63;
	setp.ne.s32 	%p64, %r458, 0;
	@%p64 bra 	$L__BB6_36;
	shr.u32 	%r488, %r27, 3;
	and.b32  	%r489, %r488, 124;
	mov.u32 	%r490, _ZZN3cub18CUB_300001_SM_10006detail6reduce28DeviceReduceSingleTileKernelINS2_10policy_hubIijN4cuda3__47maximumIiEEE10Policy1000EPiSB_iS8_iiNS5_3std3__410__identityEEEvT0_T1_T2_T3_T4_T6_E12temp_storage;
	add.s32 	%r491, %r490, %r489;
	st.shared.u32 	[%r491+8], %r59;
$L__BB6_36:
	bar.sync 	0;
	setp.ne.s32 	%p65, %r27, 0;
	@%p65 bra 	$L__BB6_72;
	ld.shared.u32 	%r492, [_ZZN3cub18CUB_300001_SM_10006detail6reduce28DeviceReduceSingleTileKernelINS2_10policy_hubIijN4cuda3__47maximumIiEEE10Policy1000EPiSB_iS8_iiNS5_3std3__410__identityEEEvT0_T1_T2_T3_T4_T6_E12temp_storage+12];
	max.s32 	%r493, %r686, %r492;
	ld.shared.u32 	%r494, [_ZZN3cub18CUB_300001_SM_10006detail6reduce28DeviceReduceSingleTileKernelINS2_10policy_hubIijN4cuda3__47maximumIiEEE10Policy1000EPiSB_iS8_iiNS5_3std3__410__identityEEEvT0_T1_T2_T3_T4_T6_E12temp_storage+16];
	max.s32 	%r495, %r493, %r494;
	ld.shared.u32 	%r496, [_ZZN3cub18CUB_300001_SM_10006detail6reduce28DeviceReduceSingleTileKernelINS2_10policy_hubIijN4cuda3__47maximumIiEEE10Policy1000EPiSB_iS8_iiNS5_3std3__410__identityEEEvT0_T1_T2_T3_T4_T6_E12temp_storage+20];
	max.s32 	%r497, %r495, %r496;
	ld.shared.u32 	%r498, [_ZZN3cub18CUB_300001_SM_10006detail6reduce28DeviceReduceSingleTileKernelINS2_10policy_hubIijN4cuda3__47maximumIiEEE10Policy1000EPiSB_iS8_iiNS5_3std3__410__identityEEEvT0_T1_T2_T3_T4_T6_E12temp_storage+24];
	max.s32 	%r499, %r497, %r498;
	ld.shared.u32 	%r500, [_ZZN3cub18CUB_300001_SM_10006detail6reduce28DeviceReduceSingleTileKernelINS2_10policy_hubIijN4cuda3__47maximumIiEEE10Policy1000EPiSB_iS8_iiNS5_3std3__410__identityEEEvT0_T1_T2_T3_T4_T6_E12temp_storage+28];
	max.s32 	%r501, %r499, %r500;
	ld.shared.u32 	%r502, [_ZZN3cub18CUB_300001_SM_10006detail6reduce28DeviceReduceSingleTileKernelINS2_10policy_hubIijN4cuda3__47maximumIiEEE10Policy1000EPiSB_iS8_iiNS5_3std3__410__identityEEEvT0_T1_T2_T3_T4_T6_E12temp_storage+32];
	max.s32 	%r503, %r501, %r502;
	ld.shared.u32 	%r504, [_ZZN3cub18CUB_300001_SM_10006detail6reduce28DeviceReduceSingleTileKernelINS2_10policy_hubIijN4cuda3__47maximumIiEEE10Policy1000EPiSB_iS8_iiNS5_3std3__410__identityEEEvT0_T1_T2_T3_T4_T6_E12temp_storage+36];
	max.s32 	%r686, %r503, %r504;
	bra.uni 	$L__BB6_72;
$L__BB6_38:
	setp.gt.s32 	%p3, %r124, 4095;
	@%p3 bra 	$L__BB6_56;
	mov.u32 	%r62, %tid.x;
	setp.ge.s32 	%p20, %r62, %r124;
	mov.b32 	%r670, 0;
	mov.u32 	%r665, %r62;
	@%p20 bra 	$L__BB6_41;
	mul.wide.u32 	%rd66, %r62, 4;
	add.s64 	%rd65, %rd16, %rd66;
	// begin inline asm
	ld.global.nc.u32 %r670, [%rd65];
	// end inline asm
	add.s32 	%r665, %r62, 256;
$L__BB6_41:
	setp.ge.s32 	%p21, %r665, %r124;
	@%p21 bra 	$L__BB6_47;
	not.b32 	%r255, %r665;
	add.s32 	%r67, %r124, %r255;
	and.b32  	%r256, %r67, 768;
	setp.eq.s32 	%p22, %r256, 768;
	@%p22 bra 	$L__BB6_45;
	mul.wide.u32 	%rd67, %r665, 4;
	add.s64 	%rd123, %rd16, %rd67;
	shr.u32 	%r257, %r67, 8;
	add.s32 	%r258, %r257, 1;
	and.b32  	%r259, %r258, 3;
	neg.s32 	%r662, %r259;
$L__BB6_44:
	.pragma "nounroll";
	// begin inline asm
	ld.global.nc.u32 %r260, [%rd123];
	// end inline asm
	max.s32 	%r670, %r670, %r260;
	add.s32 	%r665, %r665, 256;
	add.s64 	%rd123, %rd123, 1024;
	add.s32 	%r662, %r662, 1;
	setp.ne.s32 	%p23, %r662, 0;
	@%p23 bra 	$L__BB6_44;
$L__BB6_45:
	setp.lt.u32 	%p24, %r67, 768;
	@%p24 bra 	$L__BB6_47;
$L__BB6_46:
	mul.wide.s32 	%rd73, %r665, 4;
	add.s64 	%rd69, %rd16, %rd73;
	// begin inline asm
	ld.global.nc.u32 %r261, [%rd69];
	// end inline asm
	max.s32 	%r265, %r670, %r261;
	add.s64 	%rd70, %rd69, 1024;
	// begin inline asm
	ld.global.nc.u32 %r262, [%rd70];
	// end inline asm
	max.s32 	%r266, %r265, %r262;
	add.s64 	%rd71, %rd69, 2048;
	// begin inline asm
	ld.global.nc.u32 %r263, [%rd71];
	// end inline asm
	max.s32 	%r267, %r266, %r263;
	add.s64 	%rd72, %rd69, 3072;
	// begin inline asm
	ld.global.nc.u32 %r264, [%rd72];
	// end inline asm
	max.s32 	%r670, %r267, %r264;
	add.s32 	%r665, %r665, 1024;
	setp.lt.s32 	%p25, %r665, %r124;
	@%p25 bra 	$L__BB6_46;
$L__BB6_47:
	setp.lt.s32 	%p26, %r124, 256;
	@%p26 bra 	$L__BB6_52;
	// begin inline asm
	mov.u32 %r331, %laneid;
	// end inline asm
	mov.b32 	%r334, 1;
	mov.b32 	%r355, 31;
	mov.b32 	%r356, -1;
	// begin inline asm
	shfl.sync.down.b32 %r332, %r670, %r334, %r355, %r356;
	// end inline asm
	setp.gt.s32 	%p42, %r331, 30;
	max.s32 	%r357, %r670, %r332;
	selp.b32 	%r338, %r670, %r357, %p42;
	mov.b32 	%r339, 2;
	// begin inline asm
	shfl.sync.down.b32 %r337, %r338, %r339, %r355, %r356;
	// end inline asm
	setp.gt.s32 	%p43, %r331, 29;
	max.s32 	%r358, %r338, %r337;
	selp.b32 	%r343, %r338, %r358, %p43;
	mov.b32 	%r344, 4;
	// begin inline asm
	shfl.sync.down.b32 %r342, %r343, %r344, %r355, %r356;
	// end inline asm
	setp.gt.s32 	%p44, %r331, 27;
	max.s32 	%r359, %r343, %r342;
	selp.b32 	%r348, %r343, %r359, %p44;
	mov.b32 	%r349, 8;
	// begin inline asm
	shfl.sync.down.b32 %r347, %r348, %r349, %r355, %r356;
	// end inline asm
	setp.gt.s32 	%p45, %r331, 23;
	max.s32 	%r360, %r348, %r347;
	selp.b32 	%r353, %r348, %r360, %p45;
	mov.b32 	%r354, 16;
	// begin inline asm
	shfl.sync.down.b32 %r352, %r353, %r354, %r355, %r356;
	// end inline asm
	setp.gt.s32 	%p46, %r331, 15;
	max.s32 	%r83, %r353, %r352;
	selp.b32 	%r686, %r353, %r83, %p46;
	setp.ne.s32 	%p47, %r331, 0;
	@%p47 bra 	$L__BB6_50;
	shr.u32 	%r361, %r62, 3;
	and.b32  	%r362, %r361, 124;
	mov.u32 	%r363, _ZZN3cub18CUB_300001_SM_10006detail6reduce28DeviceReduceSingleTileKernelINS2_10policy_hubIijN4cuda3__47maximumIiEEE10Policy1000EPiSB_iS8_iiNS5_3std3__410__identityEEEvT0_T1_T2_T3_T4_T6_E12temp_storage;
	add.s32 	%r364, %r363, %r362;
	st.shared.u32 	[%r364+8], %r83;
$L__BB6_50:
	bar.sync 	0;
	setp.ne.s32 	%p48, %r62, 0;
	@%p48 bra 	$L__BB6_72;
	ld.shared.u32 	%r365, [_ZZN3cub18CUB_300001_SM_10006detail6reduce28DeviceReduceSingleTileKernelINS2_10policy_hubIijN4cuda3__47maximumIiEEE10Policy1000EPiSB_iS8_iiNS5_3std3__410__identityEEEvT0_T1_T2_T3_T4_T6_E12temp_storage+12];
	max.s32 	%r366, %r686, %r365;
	ld.shared.u32 	%r367, [_ZZN3cub18CUB_300001_SM_10006detail6reduce28DeviceReduceSingleTileKernelINS2_10policy_hubIijN4cuda3__47maximumIiEEE10Policy1000EPiSB_iS8_iiNS5_3std3__410__identityEEEvT0_T1_T2_T3_T4_T6_E12temp_storage+16];
	max.s32 	%r368, %r366, %r367;
	ld.shared.u32 	%r369, [_ZZN3cub18CUB_300001_SM_10006detail6reduce28DeviceReduceSingleTileKernelINS2_10policy_hubIijN4cuda3__47maximumIiEEE10Policy1000EPiSB_iS8_iiNS5_3std3__410__identityEEEvT0_T1_T2_T3_T4_T6_E12temp_storage+20];
	max.s32 	%r370, %r368, %r369;
	ld.shared.u32 	%r371, [_ZZN3cub18CUB_300001_SM_10006detail6reduce28DeviceReduceSingleTileKernelINS2_10policy_hubIijN4cuda3__47maximumIiEEE10Policy1000EPiSB_iS8_iiNS5_3std3__410__identityEEEvT0_T1_T2_T3_T4_T6_E12temp_storage+24];
	max.s32 	%r372, %r370, %r371;
	ld.shared.u32 	%r373, [_ZZN3cub18CUB_300001_SM_10006detail6reduce28DeviceReduceSingleTileKernelINS2_10policy_hubIijN4cuda3__47maximumIiEEE10Policy1000EPiSB_iS8_iiNS5_3std3__410__identityEEEvT0_T1_T2_T3_T4_T6_E12temp_storage+28];
	max.s32 	%r374, %r372, %r373;
	ld.shared.u32 	%r375, [_ZZN3cub18CUB_300001_SM_10006detail6reduce28DeviceReduceSingleTileKernelINS2_10policy_hubIijN4cuda3__47maximumIiEEE10Policy1000EPiSB_iS8_iiNS5_3std3__410__identityEEEvT0_T1_T2_T3_T4_T6_E12temp_storage+32];
	max.s32 	%r376, %r374, %r375;
	ld.shared.u32 	%r377, [_ZZN3cub18CUB_300001_SM_10006detail6reduce28DeviceReduceSingleTileKernelINS2_10policy_hubIijN4cuda3__47maximumIiEEE10Policy1000EPiSB_iS8_iiNS5_3std3__410__identityEEEvT0_T1_T2_T3_T4_T6_E12temp_storage+36];
	max.s32 	%r686, %r376, %r377;
	bra.uni 	$L__BB6_72;
$L__BB6_52:
	// begin inline asm
	mov.u32 %r268, %laneid;
	// end inline asm
	and.b32  	%r294, %r62, 992;
	add.s32 	%r295, %r294, 32;
	setp.gt.s32 	%p27, %r295, %r124;
	not.b32 	%r296, %r294;
	add.s32 	%r297, %r124, %r296;
	selp.b32 	%r292, %r297, 31, %p27;
	mov.b32 	%r271, 1;
	mov.b32 	%r293, -1;
	// begin inline asm
	shfl.sync.down.b32 %r269, %r670, %r271, %r292, %r293;
	// end inline asm
	setp.lt.s32 	%p28, %r268, %r292;
	max.s32 	%r298, %r670, %r269;
	selp.b32 	%r275, %r298, %r670, %p28;
	mov.b32 	%r276, 2;
	// begin inline asm
	shfl.sync.down.b32 %r274, %r275, %r276, %r292, %r293;
	// end inline asm
	add.s32 	%r299, %r268, 2;
	setp.gt.s32 	%p29, %r299, %r292;
	max.s32 	%r300, %r275, %r274;
	selp.b32 	%r280, %r275, %r300, %p29;
	mov.b32 	%r281, 4;
	// begin inline asm
	shfl.sync.down.b32 %r279, %r280, %r281, %r292, %r293;
	// end inline asm
	add.s32 	%r301, %r268, 4;
	setp.gt.s32 	%p30, %r301, %r292;
	max.s32 	%r302, %r280, %r279;
	selp.b32 	%r285, %r280, %r302, %p30;
	mov.b32 	%r286, 8;
	// begin inline asm
	shfl.sync.down.b32 %r284, %r285, %r286, %r292, %r293;
	// end inline asm
	add.s32 	%r303, %r268, 8;
	setp.gt.s32 	%p31, %r303, %r292;
	max.s32 	%r304, %r285, %r284;
	selp.b32 	%r290, %r285, %r304, %p31;
	mov.b32 	%r291, 16;
	// begin inline asm
	shfl.sync.down.b32 %r289, %r290, %r291, %r292, %r293;
	// end inline asm
	add.s32 	%r305, %r268, 16;
	setp.gt.s32 	%p32, %r305, %r292;
	max.s32 	%r306, %r290, %r289;
	selp.b32 	%r686, %r290, %r306, %p32;
	setp.ne.s32 	%p33, %r268, 0;
	@%p33 bra 	$L__BB6_54;
	shr.u32 	%r307, %r62, 3;
	and.b32  	%r308, %r307, 124;
	mov.u32 	%r309, _ZZN3cub18CUB_300001_SM_10006detail6reduce28DeviceReduceSingleTileKernelINS2_10policy_hubIijN4cuda3__47maximumIiEEE10Policy1000EPiSB_iS8_iiNS5_3std3__410__identityEEEvT0_T1_T2_T3_T4_T6_E12temp_storage;
	add.s32 	%r310, %r309, %r308;
	st.shared.u32 	[%r310+8], %r686;
$L__BB6_54:
	bar.sync 	0;
	setp.ne.s32 	%p34, %r62, 0;
	@%p34 bra 	$L__BB6_72;
	setp.gt.s32 	%p35, %r124, 32;
	ld.shared.u32 	%r311, [_ZZN3cub18CUB_300001_SM_10006detail6reduce28DeviceReduceSingleTileKernelINS2_10policy_hubIijN4cuda3__47maximumIiEEE10Policy1000EPiSB_iS8_iiNS5_3std3__410__identityEEEvT0_T1_T2_T3_T4_T6_E12temp_storage+12];
	max.s32 	%r312, %r686, %r311;
	selp.b32 	%r313, %r312, %r686, %p35;
	setp.gt.s32 	%p36, %r124, 64;
	ld.shared.u32 	%r314, [_ZZN3cub18CUB_300001_SM_10006detail6reduce28DeviceReduceSingleTileKernelINS2_10policy_hubIijN4cuda3__47maximumIiEEE10Policy1000EPiSB_iS8_iiNS5_3std3__410__identityEEEvT0_T1_T2_T3_T4_T6_E12temp_storage+16];
	max.s32 	%r315, %r313, %r314;
	selp.b32 	%r316, %r315, %r313, %p36;
	setp.gt.s32 	%p37, %r124, 96;
	ld.shared.u32 	%r317, [_ZZN3cub18CUB_300001_SM_10006detail6reduce28DeviceReduceSingleTileKernelINS2_10policy_hubIijN4cuda3__47maximumIiEEE10Policy1000EPiSB_iS8_iiNS5_3std3__410__identityEEEvT0_T1_T2_T3_T4_T6_E12temp_storage+20];
	max.s32 	%r318, %r316, %r317;
	selp.b32 	%r319, %r318, %r316, %p37;
	setp.gt.s32 	%p38, %r124, 128;
	ld.shared.u32 	%r320, [_ZZN3cub18CUB_300001_SM_10006detail6reduce28DeviceReduceSingleTileKernelINS2_10policy_hubIijN4cuda3__47maximumIiEEE10Policy1000EPiSB_iS8_iiNS5_3std3__410__identityEEEvT0_T1_T2_T3_T4_T6_E12temp_storage+24];
	max.s32 	%r321, %r319, %r320;
	selp.b32 	%r322, %r321, %r319, %p38;
	setp.gt.s32 	%p39, %r124, 160;
	ld.shared.u32 	%r323, [_ZZN3cub18CUB_300001_SM_10006detail6reduce28DeviceReduceSingleTileKernelINS2_10policy_hubIijN4cuda3__47maximumIiEEE10Policy1000EPiSB_iS8_iiNS5_3std3__410__identityEEEvT0_T1_T2_T3_T4_T6_E12temp_storage+28];
	max.s32 	%r324, %r322, %r323;
	selp.b32 	%r325, %r324, %r322, %p39;
	setp.gt.s32 	%p40, %r124, 192;
	ld.shared.u32 	%r326, [_ZZN3cub18CUB_300001_SM_10006detail6reduce28DeviceReduceSingleTileKernelINS2_10policy_hubIijN4cuda3__47maximumIiEEE10Policy1000EPiSB_iS8_iiNS5_3std3__410__identityEEEvT0_T1_T2_T3_T4_T6_E12temp_storage+32];
	max.s32 	%r327, %r325, %r326;
	selp.b32 	%r328, %r327, %r325, %p40;
	setp.gt.s32 	%p41, %r124, 224;
	ld.shared.u32 	%r329, [_ZZN3cub18CUB_300001_SM_10006detail6reduce28DeviceReduceSingleTileKernelINS2_10policy_hubIijN4cuda3__47maximumIiEEE10Policy1000EPiSB_iS8_iiNS5_3std3__410__identityEEEvT0_T1_T2_T3_T4_T6_E12temp_storage+36];
	max.s32 	%r330, %r328, %r329;
	selp.b32 	%r686, %r330, %r328, %p41;
	bra.uni 	$L__BB6_72;
$L__BB6_56:
	mov.u32 	%r88, %tid.x;
	mul.wide.u32 	%rd35, %r88, 4;
	add.s64 	%rd19, %rd16, %rd35;
	// begin inline asm
	ld.global.nc.u32 %r126, [%rd19];
	// end inline asm
	add.s64 	%rd20, %rd19, 1024;
	// begin inline asm
	ld.global.nc.u32 %r127, [%rd20];
	// end inline asm
	add.s64 	%rd21, %rd19, 2048;
	// begin inline asm
	ld.global.nc.u32 %r128, [%rd21];
	// end inline asm
	add.s64 	%rd22, %rd19, 3072;
	// begin inline asm
	ld.global.nc.u32 %r129, [%rd22];
	// end inline asm
	add.s64 	%rd23, %rd19, 4096;
	// begin inline asm
	ld.global.nc.u32 %r130, [%rd23];
	// end inline asm
	add.s64 	%rd24, %rd19, 5120;
	// begin inline asm
	ld.global.nc.u32 %r131, [%rd24];
	// end inline asm
	add.s64 	%rd25, %rd19, 6144;
	// begin inline asm
	ld.global.nc.u32 %r132, [%rd25];
	// end inline asm
	add.s64 	%rd26, %rd19, 7168;
	// begin inline asm
	ld.global.nc.u32 %r133, [%rd26];
	// end inline asm
	add.s64 	%rd27, %rd19, 8192;
	// begin inline asm
	ld.global.nc.u32 %r134, [%rd27];
	// end inline asm
	add.s64 	%rd28, %rd19, 9216;
	// begin inline asm
	ld.global.nc.u32 %r135, [%rd28];
	// end inline asm
	add.s64 	%rd29, %rd19, 10240;
	// begin inline asm
	ld.global.nc.u32 %r136, [%rd29];
	// end inline asm
	add.s64 	%rd30, %rd19, 11264;
	// begin inline asm
	ld.global.nc.u32 %r137, [%rd30];
	// end inline asm
	add.s64 	%rd31, %rd19, 12288;
	// begin inline asm
	ld.global.nc.u32 %r138, [%rd31];
	// end inline asm
	add.s64 	%rd32, %rd19, 13312;
	// begin inline asm
	ld.global.nc.u32 %r139, [%rd32];
	// end inline asm
	add.s64 	%rd33, %rd19, 14336;
	// begin inline asm
	ld.global.nc.u32 %r140, [%rd33];
	// end inline asm
	add.s64 	%rd34, %rd19, 15360;
	// begin inline asm
	ld.global.nc.u32 %r141, [%rd34];
	// end inline asm
	max.s32 	%r143, %r126, %r127;
	max.s32 	%r144, %r143, %r128;
	max.s32 	%r145, %r129, %r130;
	max.s32 	%r146, %r145, %r131;
	max.s32 	%r147, %r132, %r133;
	max.s32 	%r148, %r147, %r134;
	max.s32 	%r149, %r135, %r136;
	max.s32 	%r150, %r149, %r137;
	max.s32 	%r151, %r138, %r139;
	max.s32 	%r152, %r151, %r140;
	max.s32 	%r153, %r144, %r146;
	max.s32 	%r154, %r153, %r148;
	max.s32 	%r155, %r150, %r152;
	max.s32 	%r156, %r155, %r141;
	max.s32 	%r685, %r154, %r156;
	setp.lt.u32 	%p4, %r124, 8192;
	mov.b32 	%r674, 4096;
	@%p4 bra 	$L__BB6_60;
	add.s32 	%r90, %r124, -4096;
	mov.b32 	%r674, 4096;
$L__BB6_58:
	mul.wide.s32 	%rd52, %r674, 4;
	add.s64 	%rd36, %rd19, %rd52;
	// begin inline asm
	ld.global.nc.u32 %r158, [%rd36];
	// end inline asm
	add.s64 	%rd37, %rd36, 1024;
	// begin inline asm
	ld.global.nc.u32 %r159, [%rd37];
	// end inline asm
	add.s64 	%rd38, %rd36, 2048;
	// begin inline asm
	ld.global.nc.u32 %r160, [%rd38];
	// end inline asm
	add.s64 	%rd39, %rd36, 3072;
	// begin inline asm
	ld.global.nc.u32 %r161, [%rd39];
	// end inline asm
	add.s64 	%rd40, %rd36, 4096;
	// begin inline asm
	ld.global.nc.u32 %r162, [%rd40];
	// end inline asm
	add.s64 	%rd41, %rd36, 5120;
	// begin inline asm
	ld.global.nc.u32 %r163, [%rd41];
	// end inline asm
	add.s64 	%rd42, %rd36, 6144;
	// begin inline asm
	ld.global.nc.u32 %r164, [%rd42];
	// end inline asm
	add.s64 	%rd43, %rd36, 7168;
	// begin inline asm
	ld.global.nc.u32 %r165, [%rd43];
	// end inline asm
	add.s64 	%rd44, %rd36, 8192;
	// begin inline asm
	ld.global.nc.u32 %r166, [%rd44];
	// end inline asm
	add.s64 	%rd45, %rd36, 9216;
	// begin inline asm
	ld.global.nc.u32 %r167, [%rd45];
	// end inline asm
	add.s64 	%rd46, %rd36, 10240;
	// begin inline asm
	ld.global.nc.u32 %r168, [%rd46];
	// end inline asm
	add.s64 	%rd47, %rd36, 11264;
	// begin inline asm
	ld.global.nc.u32 %r169, [%rd47];
	// end inline asm
	add.s64 	%rd48, %rd36, 12288;
	// begin inline asm
	ld.global.nc.u32 %r170, [%rd48];
	// end inline asm
	add.s64 	%rd49, %rd36, 13312;
	// begin inline asm
	ld.global.nc.u32 %r171, [%rd49];
	// end inline asm
	add.s64 	%rd50, %rd36, 14336;
	// begin inline asm
	ld.global.nc.u32 %r172, [%rd50];
	// end inline asm
	add.s64 	%rd51, %rd36, 15360;
	// begin inline asm
	ld.global.nc.u32 %r173, [%rd51];
	// end inline asm
	max.s32 	%r174, %r685, %r158;
	max.s32 	%r175, %r174, %r159;
	max.s32 	%r176, %r160, %r161;
	max.s32 	%r177, %r176, %r162;
	max.s32 	%r178, %r163, %r164;
	max.s32 	%r179, %r178, %r165;
	max.s32 	%r180, %r166, %r167;
	max.s32 	%r181, %r180, %r168;
	max.s32 	%r182, %r169, %r170;
	max.s32 	%r183, %r182, %r171;
	max.s32 	%r184, %r172, %r173;
	max.s32 	%r185, %r175, %r177;
	max.s32 	%r186, %r185, %r179;
	max.s32 	%r187, %r181, %r183;
	max.s32 	%r188, %r187, %r184;
	max.s32 	%r685, %r186, %r188;
	sub.s32 	%r189, %r124, %r674;
	setp.lt.s32 	%p5, %r189, 4096;
	@%p5 bra 	$L__BB6_68;
	add.s32 	%r674, %r674, 4096;
	setp.le.s32 	%p6, %r674, %r90;
	@%p6 bra 	$L__BB6_58;
$L__BB6_60:
	setp.le.s32 	%p7, %r124, %r674;
	@%p7 bra 	$L__BB6_68;
	sub.s32 	%r97, %r124, %r674;
	setp.ge.s32 	%p8, %r88, %r97;
	@%p8 bra 	$L__BB6_68;
	not.b32 	%r191, %r88;
	add.s32 	%r192, %r124, %r191;
	sub.s32 	%r98, %r192, %r674;
	and.b32  	%r193, %r98, 768;
	setp.eq.s32 	%p9, %r193, 768;
	mov.u32 	%r679, %r88;
	@%p9 bra 	$L__BB6_65;
	add.s32 	%r676, %r88, %r674;
	shr.u32 	%r194, %r98, 8;
	add.s32 	%r195, %r194, 1;
	and.b32  	%r196, %r195, 3;
	neg.s32 	%r675, %r196;
	mov.u32 	%r679, %r88;
$L__BB6_64:
	.pragma "nounroll";
	mul.wide.u32 	%rd54, %r676, 4;
	add.s64 	%rd53, %rd16, %rd54;
	// begin inline asm
	ld.global.nc.u32 %r197, [%rd53];
	// end inline asm
	max.s32 	%r685, %r685, %r197;
	add.s32 	%r679, %r679, 256;
	add.s32 	%r676, %r676, 256;
	add.s32 	%r675, %r675, 1;
	setp.ne.s32 	%p10, %r675, 0;
	@%p10 bra 	$L__BB6_64;
$L__BB6_65:
	setp.lt.u32 	%p11, %r98, 768;
	@%p11 bra 	$L__BB6_68;
	cvt.u64.u32 	%rd55, %r679;
	cvt.u64.u32 	%rd56, %r674;
	add.s64 	%rd57, %rd55, %rd56;
	shl.b64 	%rd58, %rd57, 2;
	add.s64 	%rd59, %rd58, %rd16;
	add.s64 	%rd124, %rd59, 2048;
	add.s32 	%r682, %r679, %r674;
$L__BB6_67:
	mul.wide.u32 	%rd64, %r682, 4;
	add.s64 	%rd60, %rd16, %rd64;
	// begin inline asm
	ld.global.nc.u32 %r198, [%rd60];
	// end inline asm
	max.s32 	%r202, %r685, %r198;
	add.s64 	%rd61, %rd124, -1024;
	// begin inline asm
	ld.global.nc.u32 %r199, [%rd61];
	// end inline asm
	max.s32 	%r203, %r202, %r199;
	// begin inline asm
	ld.global.nc.u32 %r200, [%rd124];
	// end inline asm
	max.s32 	%r204, %r203, %r200;
	add.s64 	%rd63, %rd124, 1024;
	// begin inline asm
	ld.global.nc.u32 %r201, [%rd63];
	// end inline asm
	max.s32 	%r685, %r204, %r201;
	add.s32 	%r679, %r679, 1024;
	add.s64 	%rd124, %rd124, 4096;
	add.s32 	%r682, %r682, 1024;
	setp.lt.s32 	%p12, %r679, %r97;
	@%p12 bra 	$L__BB6_67;
$L__BB6_68:
	// begin inline asm
	mov.u32 %r205, %laneid;
	// end inline asm
	mov.b32 	%r208, 1;
	mov.b32 	%r229, 31;
	mov.b32 	%r230, -1;
	// begin inline asm
	shfl.sync.down.b32 %r206, %r685, %r208, %r229, %r230;
	// end inline asm
	setp.gt.s32 	%p13, %r205, 30;
	max.s32 	%r231, %r685, %r206;
	selp.b32 	%r212, %r685, %r231, %p13;
	mov.b32 	%r213, 2;
	// begin inline asm
	shfl.sync.down.b32 %r211, %r212, %r213, %r229, %r230;
	// end inline asm
	setp.gt.s32 	%p14, %r205, 29;
	max.s32 	%r232, %r212, %r211;
	selp.b32 	%r217, %r212, %r232, %p14;
	mov.b32 	%r218, 4;
	// begin inline asm
	shfl.sync.down.b32 %r216, %r217, %r218, %r229, %r230;
	// end inline asm
	setp.gt.s32 	%p15, %r205, 27;
	max.s32 	%r233, %r217, %r216;
	selp.b32 	%r222, %r217, %r233, %p15;
	mov.b32 	%r223, 8;
	// begin inline asm
	shfl.sync.down.b32 %r221, %r222, %r223, %r229, %r230;
	// end inline asm
	setp.gt.s32 	%p16, %r205, 23;
	max.s32 	%r234, %r222, %r221;
	selp.b32 	%r227, %r222, %r234, %p16;
	mov.b32 	%r228, 16;
	// begin inline asm
	shfl.sync.down.b32 %r226, %r227, %r228, %r229, %r230;
	// end inline asm
	setp.gt.s32 	%p17, %r205, 15;
	max.s32 	%r120, %r227, %r226;
	selp.b32 	%r686, %r227, %r120, %p17;
	setp.ne.s32 	%p18, %r205, 0;
	@%p18 bra 	$L__BB6_70;
	shr.u32 	%r235, %r88, 3;
	and.b32  	%r236, %r235, 124;
	mov.u32 	%r237, _ZZN3cub18CUB_300001_SM_10006detail6reduce28DeviceReduceSingleTileKernelINS2_10policy_hubIijN4cuda3__47maximumIiEEE10Policy1000EPiSB_iS8_iiNS5_3std3__410__identityEEEvT0_T1_T2_T3_T4_T6_E12temp_storage;
	add.s32 	%r238, %r237, %r236;
	st.shared.u32 	[%r238+8], %r120;
$L__BB6_70:
	bar.sync 	0;
	setp.ne.s32 	%p19, %r88, 0;
	@%p19 bra 	$L__BB6_72;
	ld.shared.u32 	%r239, [_ZZN3cub18CUB_300001_SM_10006detail6reduce28DeviceReduceSingleTileKernelINS2_10policy_hubIijN4cuda3__47maximumIiEEE10Policy1000EPiSB_iS8_iiNS5_3std3__410__identityEEEvT0_T1_T2_T3_T4_T6_E12temp_storage+12];
	max.s32 	%r240, %r686, %r239;
	ld.shared.u32 	%r241, [_ZZN3cub18CUB_300001_SM_10006detail6reduce28DeviceReduceSingleTileKernelINS2_10policy_hubIijN4cuda3__47maximumIiEEE10Policy1000EPiSB_iS8_iiNS5_3std3__410__identityEEEvT0_T1_T2_T3_T4_T6_E12temp_storage+16];
	max.s32 	%r242, %r240, %r241;
	ld.shared.u32 	%r243, [_ZZN3cub18CUB_300001_SM_10006detail6reduce28DeviceReduceSingleTileKernelINS2_10policy_hubIijN4cuda3__47maximumIiEEE10Policy1000EPiSB_iS8_iiNS5_3std3__410__identityEEEvT0_T1_T2_T3_T4_T6_E12temp_storage+20];
	max.s32 	%r244, %r242, %r243;
	ld.shared.u32 	%r245, [_ZZN3cub18CUB_300001_SM_10006detail6reduce28DeviceReduceSingleTileKernelINS2_10policy_hubIijN4cuda3__47maximumIiEEE10Policy1000EPiSB_iS8_iiNS5_3std3__410__identityEEEvT0_T1_T2_T3_T4_T6_E12temp_storage+24];
	max.s32 	%r246, %r244, %r245;
	ld.shared.u32 	%r247, [_ZZN3cub18CUB_300001_SM_10006detail6reduce28DeviceReduceSingleTileKernelINS2_10policy_hubIijN4cuda3__47maximumIiEEE10Policy1000EPiSB_iS8_iiNS5_3std3__410__identityEEEvT0_T1_T2_T3_T4_T6_E12temp_storage+28];
	max.s32 	%r248, %r246, %r247;
	ld.shared.u32 	%r249, [_ZZN3cub18CUB_300001_SM_10006detail6reduce28DeviceReduceSingleTileKernelINS2_10policy_hubIijN4cuda3__47maximumIiEEE10Policy1000EPiSB_iS8_iiNS5_3std3__410__identityEEEvT0_T1_T2_T3_T4_T6_E12temp_storage+32];
	max.s32 	%r250, %r248, %r249;
	ld.shared.u32 	%r251, [_ZZN3cub18CUB_300001_SM_10006detail6reduce28DeviceReduceSingleTileKernelINS2_10policy_hubIijN4cuda3__47maximumIiEEE10Policy1000EPiSB_iS8_iiNS5_3std3__410__identityEEEvT0_T1_T2_T3_T4_T6_E12temp_storage+36];
	max.s32 	%r686, %r250, %r251;
$L__BB6_72:
	mov.u32 	%r631, %tid.x;
	setp.ne.s32 	%p95, %r631, 0;
	@%p95 bra 	$L__BB6_74;
	max.s32 	%r632, %r125, %r686;
	st.global.u32 	[%rd1], %r632;
$L__BB6_74:
	ret;

}
	// .globl	_ZN3cub18CUB_300001_SM_10006detail6reduce28DeviceReduceSingleTileKernelINS2_10policy_hubIiyN4cuda3__47maximumIiEEE10Policy1000EN6thrust24THRUST_300001_SM_1000_NS6detail15normal_iteratorINSC_10device_ptrIiEEEEPiyS8_iiNS5_3std3__410__identityEEEvT0_T1_T2_T3_T4_T6_
.visible .entry _ZN3cub18CUB_300001_SM_10006detail6reduce28DeviceReduceSingleTileKernelINS2_10policy_hubIiyN4cuda3__47maximumIiEEE10Policy1000EN6thrust24THRUST_300001_SM_1000_NS6detail15normal_iteratorINSC_10device_ptrIiEEEEPiyS8_iiNS5_3std3__410__identityEEEvT0_T1_T2_T3_T4_T6_(
	.param .align 8 .b8 _ZN3cub18CUB_300001_SM_10006detail6reduce28DeviceReduceSingleTileKernelINS2_10policy_hubIiyN4cuda3__47maximumIiEEE10Policy1000EN6thrust24THRUST_300001_SM_1000_NS6detail15normal_iteratorINSC_10device_ptrIiEEEEPiyS8_iiNS5_3std3__410__identityEEEvT0_T1_T2_T3_T4_T6__param_0[8],
	.param .u64 .ptr .align 1 _ZN3cub18CUB_300001_SM_10006detail6reduce28DeviceReduceSingleTileKernelINS2_10policy_hubIiyN4cuda3__47maximumIiEEE10Policy1000EN6thrust24THRUST_300001_SM_1000_NS6detail15normal_iteratorINSC_10device_ptrIiEEEEPiyS8_iiNS5_3std3__410__identityEEEvT0_T1_T2_T3_T4_T6__param_1,
	.param .u64 _ZN3cub18CUB_300001_SM_10006detail6reduce28DeviceReduceSingleTileKernelINS2_10policy_hubIiyN4cuda3__47maximumIiEEE10Policy1000EN6thrust24THRUST_300001_SM_1000_NS6detail15normal_iteratorINSC_10device_ptrIiEEEEPiyS8_iiNS5_3std3__410__identityEEEvT0_T1_T2_T3_T4_T6__param_2,
	.param .align 1 .b8 _ZN3cub18CUB_300001_SM_10006detail6reduce28DeviceReduceSingleTileKernelINS2_10policy_hubIiyN4cuda3__47maximumIiEEE10Policy1000EN6thrust24THRUST_300001_SM_1000_NS6detail15normal_iteratorINSC_10device_ptrIiEEEEPiyS8_iiNS5_3std3__410__identityEEEvT0_T1_T2_T3_T4_T6__param_3[1],
	.param .u32 _ZN3cub18CUB_300001_SM_10006detail6reduce28DeviceReduceSingleTileKernelINS2_10policy_hubIiyN4cuda3__47maximumIiEEE10Policy1000EN6thrust24THRUST_300001_SM_1000_NS6detail15normal_iteratorINSC_10device_ptrIiEEEEPiyS8_iiNS5_3std3__410__identityEEEvT0_T1_T2_T3_T4_T6__param_4,
	.param .align 1 .b8 _ZN3cub18CUB_300001_SM_10006detail6reduce28DeviceReduceSingleTileKernelINS2_10policy_hubIiyN4cuda3__47maximumIiEEE10Policy1000EN6thrust24THRUST_300001_SM_1000_NS6detail15normal_iteratorINSC_10device_ptrIiEEEEPiyS8_iiNS5_3std3__410__identityEEEvT0_T1_T2_T3_T4_T6__param_5[1]
)
.maxntid 256
.minnctapersm 1
{
	.reg .pred 	%p<59>;
	.reg .b32 	%r<471>;
	.reg .b64 	%rd<56>;
	// demoted variable
	.shared .align 4 .b8 _ZZN3cub18CUB_300001_SM_10006detail6reduce28DeviceReduceSingleTileKernelINS2_10policy_hubIiyN4cuda3__47maximumIiEEE10Policy1000EN6thrust24THRUST_300001_SM_1000_NS6detail15normal_iteratorINSC_10device_ptrIiEEEEPiyS8_iiNS5_3std3__410__identityEEEvT0_T1_T2_T3_T4_T6_E12temp_storage[44];
	ld.param.u64 	%rd18, [_ZN3cub18CUB_300001_SM_10006detail6reduce28DeviceReduceSingleTileKernelINS2_10policy_hubIiyN4cuda3__47maximumIiEEE10Policy1000EN6thrust24THRUST_300001_SM_1000_NS6detail15normal_iteratorINSC_10device_ptrIiEEEEPiyS8_iiNS5_3std3__410__identityEEEvT0_T1_T2_T3_T4_T6__param_0];
	ld.param.u64 	%rd20, [_ZN3cub18CUB_300001_SM_10006detail6reduce28DeviceReduceSingleTileKernelINS2_10policy_hubIiyN4cuda3__47maximumIiEEE10Policy1000EN6thrust24THRUST_300001_SM_1000_NS6detail15normal_iteratorINSC_10device_ptrIiEEEEPiyS8_iiNS5_3std3__410__identityEEEvT0_T1_T2_T3_T4_T6__param_1];
	ld.param.u64 	%rd19, [_ZN3cub18CUB_300001_SM_10006detail6reduce28DeviceReduceSingleTileKernelINS2_10policy_hubIiyN4cuda3__47maximumIiEEE10Policy1000EN6thrust24THRUST_300001_SM_1000_NS6detail15normal_iteratorINSC_10device_ptrIiEEEEPiyS8_iiNS5_3std3__410__identityEEEvT0_T1_T2_T3_T4_T6__param_2];
	ld.param.u32 	%r83, [_ZN3cub18CUB_300001_SM_10006detail6reduce28DeviceReduceSingleTileKernelINS2_10policy_hubIiyN4cuda3__47maximumIiEEE10Policy1000EN6thrust24THRUST_300001_SM_1000_NS6detail15normal_iteratorINSC_10device_ptrIiEEEEPiyS8_iiNS5_3std3__410__identityEEEvT0_T1_T2_T3_T4_T6__param_4];
	cvta.to.global.u64 	%rd1, %rd20;
	setp.ne.s64 	%p1, %rd19, 0;
	@%p1 bra 	$L__BB7_3;
	mov.u32 	%r434, %tid.x;
	setp.ne.s32 	%p58, %r434, 0;
	@%p58 bra 	$L__BB7_51;
	st.global.u32 	[%rd1], %r83;
	bra.uni 	$L__BB7_51;
$L__BB7_3:
	cvta.to.global.u64 	%rd2, %rd18;
	setp.gt.u64 	%p2, %rd19, 4095;
	@%p2 bra 	$L__BB7_28;
	cvt.u32.u64 	%r1, %rd19;
	mov.u32 	%r2, %tid.x;
	setp.ge.u32 	%p24, %r2, %r1;
	mov.b32 	%r452, 0;
	mov.u32 	%r441, %r2;
	@%p24 bra 	$L__BB7_6;
	mul.wide.u32 	%rd41, %r2, 4;
	add.s64 	%rd42, %rd2, %rd41;
	ld.global.u32 	%r452, [%rd42];
	add.s32 	%r441, %r2, 256;
$L__BB7_6:
	setp.ge.u32 	%p25, %r441, %r1;
	@%p25 bra 	$L__BB7_19;
	not.b32 	%r262, %r441;
	add.s32 	%r263, %r262, %r1;
	shr.u32 	%r264, %r263, 8;
	add.s32 	%r7, %r264, 1;
	and.b32  	%r8, %r7, 15;
	setp.lt.u32 	%p26, %r263, 3840;
	@%p26 bra 	$L__BB7_10;
	and.b32  	%r265, %r7, 33554416;
	neg.s32 	%r437, %r265;
	mul.wide.u32 	%rd43, %r441, 4;
	add.s64 	%rd44, %rd43, %rd2;
	add.s64 	%rd51, %rd44, 8192;
$L__BB7_9:
	.pragma "nounroll";
	ld.global.u32 	%r266, [%rd51+-8192];
	max.s32 	%r267, %r452, %r266;
	ld.global.u32 	%r268, [%rd51+-7168];
	max.s32 	%r269, %r267, %r268;
	ld.global.u32 	%r270, [%rd51+-6144];
	max.s32 	%r271, %r269, %r270;
	ld.global.u32 	%r272, [%rd51+-5120];
	max.s32 	%r273, %r271, %r272;
	ld.global.u32 	%r274, [%rd51+-4096];
	max.s32 	%r275, %r273, %r274;
	ld.global.u32 	%r276, [%rd51+-3072];
	max.s32 	%r277, %r275, %r276;
	ld.global.u32 	%r278, [%rd51+-2048];
	max.s32 	%r279, %r277, %r278;
	ld.global.u32 	%r280, [%rd51+-1024];
	max.s32 	%r281, %r279, %r280;
	ld.global.u32 	%r282, [%rd51];
	max.s32 	%r283, %r281, %r282;
	ld.global.u32 	%r284, [%rd51+1024];
	max.s32 	%r285, %r283, %r284;
	ld.global.u32 	%r286, [%rd51+2048];
	max.s32 	%r287, %r285, %r286;
	ld.global.u32 	%r288, [%rd51+3072];
	max.s32 	%r289, %r287, %r288;
	ld.global.u32 	%r290, [%rd51+4096];
	max.s32 	%r291, %r289, %r290;
	ld.global.u32 	%r292, [%rd51+5120];
	max.s32 	%r293, %r291, %r292;
	ld.global.u32 	%r294, [%rd51+6144];
	max.s32 	%r295, %r293, %r294;
	ld.global.u32 	%r296, [%rd51+7168];
	max.s32 	%r452, %r295, %r296;
	add.s32 	%r441, %r441, 4096;
	add.s32 	%r437, %r437, 16;
	add.s64 	%rd51, %rd51, 16384;
	setp.ne.s32 	%p27, %r437, 0;
	@%p27 bra 	$L__BB7_9;
$L__BB7_10:
	setp.eq.s32 	%p28, %r8, 0;
	@%p28 bra 	$L__BB7_19;
	and.b32  	%r19, %r7, 7;
	setp.lt.u32 	%p29, %r8, 8;
	@%p29 bra 	$L__BB7_13;
	mul.wide.s32 	%rd45, %r441, 4;
	add.s64 	%rd46, %rd2, %rd45;
	ld.global.u32 	%r298, [%rd46];
	max.s32 	%r299, %r452, %r298;
	ld.global.u32 	%r300, [%rd46+1024];
	max.s32 	%r301, %r299, %r300;
	ld.global.u32 	%r302, [%rd46+2048];
	max.s32 	%r303, %r301, %r302;
	ld.global.u32 	%r304, [%rd46+3072];
	max.s32 	%r305, %r303, %r304;
	ld.global.u32 	%r306, [%rd46+4096];
	max.s32 	%r307, %r305, %r306;
	ld.global.u32 	%r308, [%rd46+5120];
	max.s32 	%r309, %r307, %r308;
	ld.global.u32 	%r310, [%rd46+6144];
	max.s32 	%r311, %r309, %r310;
	ld.global.u32 	%r312, [%rd46+7168];
	max.s32 	%r452, %r311, %r312;
	add.s32 	%r441, %r441, 2048;
$L__BB7_13:
	setp.eq.s32 	%p30, %r19, 0;
	@%p30 bra 	$L__BB7_19;
	and.b32  	%r25, %r7, 3;
	setp.lt.u32 	%p31, %r19, 4;
	@%p31 bra 	$L__BB7_16;
	mul.wide.s32 	%rd47, %r441, 4;
	add.s64 	%rd48, %rd2, %rd47;
	ld.global.u32 	%r314, [%rd48];
	max.s32 	%r315, %r452, %r314;
	ld.global.u32 	%r316, [%rd48+1024];
	max.s32 	%r317, %r315, %r316;
	ld.global.u32 	%r318, [%rd48+2048];
	max.s32 	%r319, %r317, %r318;
	ld.global.u32 	%r320, [%rd48+3072];
	max.s32 	%r452, %r319, %r320;
	add.s32 	%r441, %r441, 1024;
$L__BB7_16:
	setp.eq.s32 	%p32, %r25, 0;
	@%p32 bra 	$L__BB7_19;
	neg.s32 	%r449, %r25;
$L__BB7_18:
	.pragma "nounroll";
	mul.wide.s32 	%rd49, %r441, 4;
	add.s64 	%rd50, %rd2, %rd49;
	ld.global.u32 	%r321, [%rd50];
	max.s32 	%r452, %r452, %r321;
	add.s32 	%r441, %r441, 256;
	add.s32 	%r449, %r449, 1;
	setp.ne.s32 	%p33, %r449, 0;
	@%p33 bra 	$L__BB7_18;
$L__BB7_19:
	setp.lt.u64 	%p34, %rd19, 256;
	@%p34 bra 	$L__BB7_24;
	// begin inline asm
	mov.u32 %r385, %laneid;
	// end inline asm
	mov.b32 	%r388, 1;
	mov.b32 	%r409, 31;
	mov.b32 	%r410, -1;
	// begin inline asm
	shfl.sync.down.b32 %r386, %r452, %r388, %r409, %r410;
	// end inline asm
	setp.gt.s32 	%p50, %r385, 30;
	max.s32 	%r411, %r452, %r386;
	selp.b32 	%r392, %r452, %r411, %p50;
	mov.b32 	%r393, 2;
	// begin inline asm
	shfl.sync.down.b32 %r391, %r392, %r393, %r409, %r410;
	// end inline asm
	setp.gt.s32 	%p51, %r385, 29;
	max.s32 	%r412, %r392, %r391;
	selp.b32 	%r397, %r392, %r412, %p51;
	mov.b32 	%r398, 4;
	// begin inline asm
	shfl.sync.down.b32 %r396, %r397, %r398, %r409, %r410;
	// end inline asm
	setp.gt.s32 	%p52, %r385, 27;
	max.s32 	%r413, %r397, %r396;
	selp.b32 	%r402, %r397, %r413, %p52;
	mov.b32 	%r403, 8;
	// begin inline asm
	shfl.sync.down.b32 %r401, %r402, %r403, %r409, %r410;
	// end inline asm
	setp.gt.s32 	%p53, %r385, 23;
	max.s32 	%r414, %r402, %r401;
	selp.b32 	%r407, %r402, %r414, %p53;
	mov.b32 	%r408, 16;
	// begin inline asm
	shfl.sync.down.b32 %r406, %r407, %r408, %r409, %r410;
	// end inline asm
	setp.gt.s32 	%p54, %r385, 15;
	max.s32 	%r39, %r407, %r406;
	selp.b32 	%r470, %r407, %r39, %p54;
	setp.ne.s32 	%p55, %r385, 0;
	@%p55 bra 	$L__BB7_22;
	shr.u32 	%r415, %r2, 3;
	and.b32  	%r416, %r415, 124;
	mov.u32 	%r417, _ZZN3cub18CUB_300001_SM_10006detail6reduce28DeviceReduceSingleTileKernelINS2_10policy_hubIiyN4cuda3__47maximumIiEEE10Policy1000EN6thrust24THRUST_300001_SM_1000_NS6detail15normal_iteratorINSC_10device_ptrIiEEEEPiyS8_iiNS5_3std3__410__identityEEEvT0_T1_T2_T3_T4_T6_E12temp_storage;
	add.s32 	%r418, %r417, %r416;
	st.shared.u32 	[%r418+8], %r39;
$L__BB7_22:
	bar.sync 	0;
	setp.ne.s32 	%p56, %r2, 0;
	@%p56 bra 	$L__BB7_49;
	ld.shared.u32 	%r419, [_ZZN3cub18CUB_300001_SM_10006detail6reduce28DeviceReduceSingleTileKernelINS2_10policy_hubIiyN4cuda3__47maximumIiEEE10Policy1000EN6thrust24THRUST_300001_SM_1000_NS6detail15normal_iteratorINSC_10device_ptrIiEEEEPiyS8_iiNS5_3std3__410__identityEEEvT0_T1_T2_T3_T4_T6_E12temp_storage+12];
	max.s32 	%r420, %r470, %r419;
	ld.shared.u32 	%r421, [_ZZN3cub18CUB_300001_SM_10006detail6reduce28DeviceReduceSingleTileKernelINS2_10policy_hubIiyN4cuda3__47maximumIiEEE10Policy1000EN6thrust24THRUST_300001_SM_1000_NS6detail15normal_iteratorINSC_10device_ptrIiEEEEPiyS8_iiNS5_3std3__410__identityEEEvT0_T1_T2_T3_T4_T6_E12temp_storage+16];
	max.s32 	%r422, %r420, %r421;
	ld.shared.u32 	%r423, [_ZZN3cub18CUB_300001_SM_10006detail6reduce28DeviceReduceSingleTileKernelINS2_10policy_hubIiyN4cuda3__47maximumIiEEE10Policy1000EN6thrust24THRUST_300001_SM_1000_NS6detail15normal_iteratorINSC_10device_ptrIiEEEEPiyS8_iiNS5_3std3__410__identityEEEvT0_T1_T2_T3_T4_T6_E12temp_storage+20];
	max.s32 	%r424, %r422, %r423;
	ld.shared.u32 	%r425, [_ZZN3cub18CUB_300001_SM_10006detail6reduce28DeviceReduceSingleTileKernelINS2_10policy_hubIiyN4cuda3__47maximumIiEEE10Policy1000EN6thrust24THRUST_300001_SM_1000_NS6detail15normal_iteratorINSC_10device_ptrIiEEEEPiyS8_iiNS5_3std3__410__identityEEEvT0_T1_T2_T3_T4_T6_E12temp_storage+24];
	max.s32 	%r426, %r424, %r425;
	ld.shared.u32 	%r427, [_ZZN3cub18CUB_300001_SM_10006detail6reduce28DeviceReduceSingleTileKernelINS2_10policy_hubIiyN4cuda3__47maximumIiEEE10Policy1000EN6thrust24THRUST_300001_SM_1000_NS6detail15normal_iteratorINSC_10device_ptrIiEEEEPiyS8_iiNS5_3std3__410__identityEEEvT0_T1_T2_T3_T4_T6_E12temp_storage+28];
	max.s32 	%r428, %r426, %r427;
	ld.shared.u32 	%r429, [_ZZN3cub18CUB_300001_SM_10006detail6reduce28DeviceReduceSingleTileKernelINS2_10policy_hubIiyN4cuda3__47maximumIiEEE10Policy1000EN6thrust24THRUST_300001_SM_1000_NS6detail15normal_iteratorINSC_10device_ptrIiEEEEPiyS8_iiNS5_3std3__410__identityEEEvT0_T1_T2_T3_T4_T6_E12temp_storage+32];
	max.s32 	%r430, %r428, %r429;
	ld.shared.u32 	%r431, [_ZZN3cub18CUB_300001_SM_10006detail6reduce28DeviceReduceSingleTileKernelINS2_10policy_hubIiyN4cuda3__47maximumIiEEE10Policy1000EN6thrust24THRUST_300001_SM_1000_NS6detail15normal_iteratorINSC_10device_ptrIiEEEEPiyS8_iiNS5_3std3__410__identityEEEvT0_T1_T2_T3_T4_T6_E12temp_storage+36];
	max.s32 	%r470, %r430, %r431;
	bra.uni 	$L__BB7_49;
$L__BB7_24:
	// begin inline asm
	mov.u32 %r322, %laneid;
	// end inline asm
	and.b32  	%r348, %r2, 992;
	add.s32 	%r349, %r348, 32;
	setp.gt.u32 	%p35, %r349, %r1;
	not.b32 	%r350, %r348;
	add.s32 	%r351, %r1, %r350;
	selp.b32 	%r346, %r351, 31, %p35;
	mov.b32 	%r325, 1;
	mov.b32 	%r347, -1;
	// begin inline asm
	shfl.sync.down.b32 %r323, %r452, %r325, %r346, %r347;
	// end inline asm
	setp.lt.s32 	%p36, %r322, %r346;
	max.s32 	%r352, %r452, %r323;
	selp.b32 	%r329, %r352, %r452, %p36;
	mov.b32 	%r330, 2;
	// begin inline asm
	shfl.sync.down.b32 %r328, %r329, %r330, %r346, %r347;
	// end inline asm
	add.s32 	%r353, %r322, 2;
	setp.gt.s32 	%p37, %r353, %r346;
	max.s32 	%r354, %r329, %r328;
	selp.b32 	%r334, %r329, %r354, %p37;
	mov.b32 	%r335, 4;
	// begin inline asm
	shfl.sync.down.b32 %r333, %r334, %r335, %r346, %r347;
	// end inline asm
	add.s32 	%r355, %r322, 4;
	setp.gt.s32 	%p38, %r355, %r346;
	max.s32 	%r356, %r334, %r333;
	selp.b32 	%r339, %r334, %r356, %p38;
	mov.b32 	%r340, 8;
	// begin inline asm
	shfl.sync.down.b32 %r338, %r339, %r340, %r346, %r347;
	// end inline asm
	add.s32 	%r357, %r322, 8;
	setp.gt.s32 	%p39, %r357, %r346;
	max.s32 	%r358, %r339, %r338;
	selp.b32 	%r344, %r339, %r358, %p39;
	mov.b32 	%r345, 16;
	// begin inline asm
	shfl.sync.down.b32 %r343, %r344, %r345, %r346, %r347;
	// end inline asm
	add.s32 	%r359, %r322, 16;
	setp.gt.s32 	%p40, %r359, %r346;
	max.s32 	%r360, %r344, %r343;
	selp.b32 	%r470, %r344, %r360, %p40;
	setp.ne.s32 	%p41, %r322, 0;
	@%p41 bra 	$L__BB7_26;
	shr.u32 	%r361, %r2, 3;
	and.b32  	%r362, %r361, 124;
	mov.u32 	%r363, _ZZN3cub18CUB_300001_SM_10006detail6reduce28DeviceReduceSingleTileKernelINS2_10policy_hubIiyN4cuda3__47maximumIiEEE10Policy1000EN6thrust24THRUST_300001_SM_1000_NS6detail15normal_iteratorINSC_10device_ptrIiEEEEPiyS8_iiNS5_3std3__410__identityEEEvT0_T1_T2_T3_T4_T6_E12temp_storage;
	add.s32 	%r364, %r363, %r362;
	st.shared.u32 	[%r364+8], %r470;
$L__BB7_26:
	bar.sync 	0;
	setp.ne.s32 	%p42, %r2, 0;
	@%p42 bra 	$L__BB7_49;
	setp.gt.u64 	%p43, %rd19, 32;
	ld.shared.u32 	%r365, [_ZZN3cub18CUB_300001_SM_10006detail6reduce28DeviceReduceSingleTileKernelINS2_10policy_hubIiyN4cuda3__47maximumIiEEE10Policy1000EN6thrust24THRUST_300001_SM_1000_NS6detail15normal_iteratorINSC_10device_ptrIiEEEEPiyS8_iiNS5_3std3__410__identityEEEvT0_T1_T2_T3_T4_T6_E12temp_storage+12];
	max.s32 	%r366, %r470, %r365;
	selp.b32 	%r367, %r366, %r470, %p43;
	setp.gt.u64 	%p44, %rd19, 64;
	ld.shared.u32 	%r368, [_ZZN3cub18CUB_300001_SM_10006detail6reduce28DeviceReduceSingleTileKernelINS2_10policy_hubIiyN4cuda3__47maximumIiEEE10Policy1000EN6thrust24THRUST_300001_SM_1000_NS6detail15normal_iteratorINSC_10device_ptrIiEEEEPiyS8_iiNS5_3std3__410__identityEEEvT0_T1_T2_T3_T4_T6_E12temp_storage+16];
	max.s32 	%r369, %r367, %r368;
	selp.b32 	%r370, %r369, %r367, %p44;
	setp.gt.u64 	%p45, %rd19, 96;
	ld.shared.u32 	%r371, [_ZZN3cub18CUB_300001_SM_10006detail6reduce28DeviceReduceSingleTileKernelINS2_10policy_hubIiyN4cuda3__47maximumIiEEE10Policy1000EN6thrust24THRUST_300001_SM_1000_NS6detail15normal_iteratorINSC_10device_ptrIiEEEEPiyS8_iiNS5_3std3__410__identityEEEvT0_T1_T2_T3_T4_T6_E12temp_storage+20];
	max.s32 	%r372, %r370, %r371;
	selp.b32 	%r373, %r372, %r370, %p45;
	setp.gt.u64 	%p46, %rd19, 128;
	ld.shared.u32 	%r374, [_ZZN3cub18CUB_300001_SM_10006detail6reduce28DeviceReduceSingleTileKernelINS2_10policy_hubIiyN4cuda3__47maximumIiEEE10Policy1000EN6thrust24THRUST_300001_SM_1000_NS6detail15normal_iteratorINSC_10device_ptrIiEEEEPiyS8_iiNS5_3std3__410__identityEEEvT0_T1_T2_T3_T4_T6_E12temp_storage+24];
	max.s32 	%r375, %r373, %r374;
	selp.b32 	%r376, %r375, %r373, %p46;
	setp.gt.u64 	%p47, %rd19, 160;
	ld.shared.u32 	%r377, [_ZZN3cub18CUB_300001_SM_10006detail6reduce28DeviceReduceSingleTileKernelINS2_10policy_hubIiyN4cuda3__47maximumIiEEE10Policy1000EN6thrust24THRUST_300001_SM_1000_NS6detail15normal_iteratorINSC_10device_ptrIiEEEEPiyS8_iiNS5_3std3__410__identityEEEvT0_T1_T2_T3_T4_T6_E12temp_storage+28];
	max.s32 	%r378, %r376, %r377;
	selp.b32 	%r379, %r378, %r376, %p47;
	setp.gt.u64 	%p48, %rd19, 192;
	ld.shared.u32 	%r380, [_ZZN3cub18CUB_300001_SM_10006detail6reduce28DeviceReduceSingleTileKernelINS2_10policy_hubIiyN4cuda3__47maximumIiEEE10Policy1000EN6thrust24THRUST_300001_SM_1000_NS6detail15normal_iteratorINSC_10device_ptrIiEEEEPiyS8_iiNS5_3std3__410__identityEEEvT0_T1_T2_T3_T4_T6_E12temp_storage+32];
	max.s32 	%r381, %r379, %r380;
	selp.b32 	%r382, %r381, %r379, %p48;
	setp.gt.u64 	%p49, %rd19, 224;
	ld.shared.u32 	%r383, [_ZZN3cub18CUB_300001_SM_10006detail6reduce28DeviceReduceSingleTileKernelINS2_10policy_hubIiyN4cuda3__47maximumIiEEE10Policy1000EN6thrust24THRUST_300001_SM_1000_NS6detail15normal_iteratorINSC_10device_ptrIiEEEEPiyS8_iiNS5_3std3__410__identityEEEvT0_T1_T2_T3_T4_T6_E12temp_storage+36];
	max.s32 	%r384, %r382, %r383;
	selp.b32 	%r470, %r384, %r382, %p49;
	bra.uni 	$L__BB7_49;
$L__BB7_28:
	mov.u32 	%r44, %tid.x;
	cvt.u64.u32 	%rd6, %r44;
	mul.wide.u32 	%rd22, %r44, 4;
	add.s64 	%rd7, %rd2, %rd22;
	ld.global.u32 	%r84, [%rd7];
	ld.global.u32 	%r85, [%rd7+1024];
	ld.global.u32 	%r86, [%rd7+2048];
	ld.global.u32 	%r87, [%rd7+3072];
	ld.global.u32 	%r88, [%rd7+4096];
	ld.global.u32 	%r89, [%rd7+5120];
	ld.global.u32 	%r90, [%rd7+6144];
	ld.global.u32 	%r91, [%rd7+7168];
	ld.global.u32 	%r92, [%rd7+8192];
	ld.global.u32 	%r93, [%rd7+9216];
	ld.global.u32 	%r94, [%rd7+10240];
	ld.global.u32 	%r95, [%rd7+11264];
	ld.global.u32 	%r96, [%rd7+12288];
	ld.global.u32 	%r97, [%rd7+13312];
	ld.global.u32 	%r98, [%rd7+14336];
	ld.global.u32 	%r99, [%rd7+15360];
	max.s32 	%r100, %r84, %r85;
	max.s32 	%r101, %r100, %r86;
	max.s32 	%r102, %r87, %r88;
	max.s32 	%r103, %r102, %r89;
	max.s32 	%r104, %r90, %r91;
	max.s32 	%r105, %r104, %r92;
	max.s32 	%r106, %r93, %r94;
	max.s32 	%r107, %r106, %r95;
	max.s32 	%r108, %r96, %r97;
	max.s32 	%r109, %r108, %r98;
	max.s32 	%r110, %r101, %r103;
	max.s32 	%r111, %r110, %r105;
	max.s32 	%r112, %r107, %r109;
	max.s32 	%r113, %r112, %r99;
	max.s32 	%r469, %r111, %r113;
	add.s64 	%rd8, %rd19, -4096;
	setp.lt.u64 	%p3, %rd8, 4096;
	mov.b64 	%rd53, 4096;
	@%p3 bra 	$L__BB7_32;
	mov.b64 	%rd53, 4096;
$L__BB7_30:
	shl.b64 	%rd24, %rd53, 2;
	add.s64 	%rd25, %rd7, %rd24;
	ld.global.u32 	%r114, [%rd25];
	ld.global.u32 	%r115, [%rd25+1024];
	ld.global.u32 	%r116, [%rd25+2048];
	ld.global.u32 	%r117, [%rd25+3072];
	ld.global.u32 	%r118, [%rd25+4096];
	ld.global.u32 	%r119, [%rd25+5120];
	ld.global.u32 	%r120, [%rd25+6144];
	ld.global.u32 	%r121, [%rd25+7168];
	ld.global.u32 	%r122, [%rd25+8192];
	ld.global.u32 	%r123, [%rd25+9216];
	ld.global.u32 	%r124, [%rd25+10240];
	ld.global.u32 	%r125, [%rd25+11264];
	ld.global.u32 	%r126, [%rd25+12288];
	ld.global.u32 	%r127, [%rd25+13312];
	ld.global.u32 	%r128, [%rd25+14336];
	ld.global.u32 	%r129, [%rd25+15360];
	max.s32 	%r130, %r469, %r114;
	max.s32 	%r131, %r130, %r115;
	max.s32 	%r132, %r116, %r117;
	max.s32 	%r133, %r132, %r118;
	max.s32 	%r134, %r119, %r120;
	max.s32 	%r135, %r134, %r121;
	max.s32 	%r136, %r122, %r123;
	max.s32 	%r137, %r136, %r124;
	max.s32 	%r138, %r125, %r126;
	max.s32 	%r139, %r138, %r127;
	max.s32 	%r140, %r128, %r129;
	max.s32 	%r141, %r131, %r133;
	max.s32 	%r142, %r141, %r135;
	max.s32 	%r143, %r137, %r139;
	max.s32 	%r144, %r143, %r140;
	max.s32 	%r469, %r142, %r144;
	sub.s64 	%rd26, %rd19, %rd53;
	setp.lt.u64 	%p4, %rd26, 4096;
	@%p4 bra 	$L__BB7_45;
	add.s64 	%rd53, %rd53, 4096;
	setp.le.u64 	%p5, %rd53, %rd8;
	@%p5 bra 	$L__BB7_30;
$L__BB7_32:
	setp.le.u64 	%p6, %rd19, %rd53;
	cvt.u32.u64 	%r145, %rd53;
	cvt.u32.u64 	%r146, %rd19;
	sub.s32 	%r147, %r146, %r145;
	setp.ge.s32 	%p7, %r44, %r147;
	or.pred  	%p8, %p6, %p7;
	@%p8 bra 	$L__BB7_45;
	not.b32 	%r151, %r44;
	add.s32 	%r152, %r151, %r146;
	sub.s32 	%r154, %r152, %r145;
	shr.u32 	%r155, %r154, 8;
	add.s32 	%r49, %r155, 1;
	and.b32  	%r50, %r49, 15;
	setp.lt.u32 	%p9, %r154, 3840;
	mov.u32 	%r459, %r44;
	@%p9 bra 	$L__BB7_36;
	and.b32  	%r156, %r49, 33554416;
	neg.s32 	%r455, %r156;
	add.s64 	%rd27, %rd53, %rd6;
	shl.b64 	%rd28, %rd27, 2;
	add.s64 	%rd29, %rd28, %rd2;
	add.s64 	%rd54, %rd29, 8192;
	mov.u32 	%r459, %r44;
$L__BB7_35:
	.pragma "nounroll";
	ld.global.u32 	%r157, [%rd54+-8192];
	max.s32 	%r158, %r469, %r157;
	ld.global.u32 	%r159, [%rd54+-7168];
	max.s32 	%r160, %r158, %r159;
	ld.global.u32 	%r161, [%rd54+-6144];
	max.s32 	%r162, %r160, %r161;
	ld.global.u32 	%r163, [%rd54+-5120];
	max.s32 	%r164, %r162, %r163;
	ld.global.u32 	%r165, [%rd54+-4096];
	max.s32 	%r166, %r164, %r165;
	ld.global.u32 	%r167, [%rd54+-3072];
	max.s32 	%r168, %r166, %r167;
	ld.global.u32 	%r169, [%rd54+-2048];
	max.s32 	%r170, %r168, %r169;
	ld.global.u32 	%r171, [%rd54+-1024];
	max.s32 	%r172, %r170, %r171;
	ld.global.u32 	%r173, [%rd54];
	max.s32 	%r174, %r172, %r173;
	ld.global.u32 	%r175, [%rd54+1024];
	max.s32 	%r176, %r174, %r175;
	ld.global.u32 	%r177, [%rd54+2048];
	max.s32 	%r178, %r176, %r177;
	ld.global.u32 	%r179, [%rd54+3072];
	max.s32 	%r180, %r178, %r179;
	ld.global.u32 	%r181, [%rd54+4096];
	max.s32 	%r182, %r180, %r181;
	ld.global.u32 	%r183, [%rd54+5120];
	max.s32 	%r184, %r182, %r183;
	ld.global.u32 	%r185, [%rd54+6144];
	max.s32 	%r186, %r184, %r185;
	ld.global.u32 	%r187, [%rd54+7168];
	max.s32 	%r469, %r186, %r187;
	add.s32 	%r459, %r459, 4096;
	add.s32 	%r455, %r455, 16;
	add.s64 	%rd54, %rd54, 16384;
	setp.ne.s32 	%p10, %r455, 0;
	@%p10 bra 	$L__BB7_35;
$L__BB7_36:
	setp.eq.s32 	%p11, %r50, 0;
	@%p11 bra 	$L__BB7_45;
	and.b32  	%r61, %r49, 7;
	setp.lt.u32 	%p12, %r50, 8;
	@%p12 bra 	$L__BB7_39;
	cvt.u64.u32 	%rd30, %r459;
	add.s64 	%rd31, %rd53, %rd30;
	shl.b64 	%rd32, %rd31, 2;
	add.s64 	%rd33, %rd2, %rd32;
	ld.global.u32 	%r189, [%rd33];
	max.s32 	%r190, %r469, %r189;
	ld.global.u32 	%r191, [%rd33+1024];
	max.s32 	%r192, %r190, %r191;
	ld.global.u32 	%r193, [%rd33+2048];
	max.s32 	%r194, %r192, %r193;
	ld.global.u32 	%r195, [%rd33+3072];
	max.s32 	%r196, %r194, %r195;
	ld.global.u32 	%r197, [%rd33+4096];
	max.s32 	%r198, %r196, %r197;
	ld.global.u32 	%r199, [%rd33+5120];
	max.s32 	%r200, %r198, %r199;
	ld.global.u32 	%r201, [%rd33+6144];
	max.s32 	%r202, %r200, %r201;
	ld.global.u32 	%r203, [%rd33+7168];
	max.s32 	%r469, %r202, %r203;
	add.s32 	%r459, %r459, 2048;
$L__BB7_39:
	setp.eq.s32 	%p13, %r61, 0;
	@%p13 bra 	$L__BB7_45;
	and.b32  	%r67, %r49, 3;
	setp.lt.u32 	%p14, %r61, 4;
	@%p14 bra 	$L__BB7_42;
	cvt.u64.u32 	%rd34, %r459;
	add.s64 	%rd35, %rd53, %rd34;
	shl.b64 	%rd36, %rd35, 2;
	add.s64 	%rd37, %rd2, %rd36;
	ld.global.u32 	%r205, [%rd37];
	max.s32 	%r206, %r469, %r205;
	ld.global.u32 	%r207, [%rd37+1024];
	max.s32 	%r208, %r206, %r207;
	ld.global.u32 	%r209, [%rd37+2048];
	max.s32 	%r210, %r208, %r209;
	ld.global.u32 	%r211, [%rd37+3072];
	max.s32 	%r469, %r210, %r211;
	add.s32 	%r459, %r459, 1024;
$L__BB7_42:
	setp.eq.s32 	%p15, %r67, 0;
	@%p15 bra 	$L__BB7_45;
	cvt.u64.u32 	%rd38, %r459;
	add.s64 	%rd39, %rd53, %rd38;
	shl.b64 	%rd40, %rd39, 2;
	add.s64 	%rd55, %rd2, %rd40;
	neg.s32 	%r467, %r67;
$L__BB7_44:
	.pragma "nounroll";
	ld.global.u32 	%r212, [%rd55];
	max.s32 	%r469, %r469, %r212;
	add.s64 	%rd55, %rd55, 1024;
	add.s32 	%r467, %r467, 1;
	setp.ne.s32 	%p16, %r467, 0;
	@%p16 bra 	$L__BB7_44;
$L__BB7_45:
	// begin inline asm
	mov.u32 %r213, %laneid;
	// end inline asm
	mov.b32 	%r216, 1;
	mov.b32 	%r237, 31;
	mov.b32 	%r238, -1;
	// begin inline asm
	shfl.sync.down.b32 %r214, %r469, %r216, %r237, %r238;
	// end inline asm
	setp.gt.s32 	%p17, %r213, 30;
	max.s32 	%r239, %r469, %r214;
	selp.b32 	%r220, %r469, %r239, %p17;
	mov.b32 	%r221, 2;
	// begin inline asm
	shfl.sync.down.b32 %r219, %r220, %r221, %r237, %r238;
	// end inline asm
	setp.gt.s32 	%p18, %r213, 29;
	max.s32 	%r240, %r220, %r219;
	selp.b32 	%r225, %r220, %r240, %p18;
	mov.b32 	%r226, 4;
	// begin inline asm
	shfl.sync.down.b32 %r224, %r225, %r226, %r237, %r238;
	// end inline asm
	setp.gt.s32 	%p19, %r213, 27;
	max.s32 	%r241, %r225, %r224;
	selp.b32 	%r230, %r225, %r241, %p19;
	mov.b32 	%r231, 8;
	// begin inline asm
	shfl.sync.down.b32 %r229, %r230, %r231, %r237, %r238;
	// end inline asm
	setp.gt.s32 	%p20, %r213, 23;
	max.s32 	%r242, %r230, %r229;
	selp.b32 	%r235, %r230, %r242, %p20;
	mov.b32 	%r236, 16;
	// begin inline asm
	shfl.sync.down.b32 %r234, %r235, %r236, %r237, %r238;
	// end inline asm
	setp.gt.s32 	%p21, %r213, 15;
	max.s32 	%r79, %r235, %r234;
	selp.b32 	%r470, %r235, %r79, %p21;
	setp.ne.s32 	%p22, %r213, 0;
	@%p22 bra 	$L__BB7_47;
	shr.u32 	%r243, %r44, 3;
	and.b32  	%r244, %r243, 124;
	mov.u32 	%r245, _ZZN3cub18CUB_300001_SM_10006detail6reduce28DeviceReduceSingleTileKernelINS2_10policy_hubIiyN4cuda3__47maximumIiEEE10Policy1000EN6thrust24THRUST_300001_SM_1000_NS6detail15normal_iteratorINSC_10device_ptrIiEEEEPiyS8_iiNS5_3std3__410__identityEEEvT0_T1_T2_T3_T4_T6_E12temp_storage;
	add.s32 	%r246, %r245, %r244;
	st.shared.u32 	[%r246+8], %r79;
$L__BB7_47:
	bar.sync 	0;
	setp.ne.s32 	%p23, %r44, 0;
	@%p23 bra 	$L__BB7_49;
	ld.shared.u32 	%r247, [_ZZN3cub18CUB_300001_SM_10006detail6reduce28DeviceReduceSingleTileKernelINS2_10policy_hubIiyN4cuda3__47maximumIiEEE10Policy1000EN6thrust24THRUST_300001_SM_1000_NS6detail15normal_iteratorINSC_10device_ptrIiEEEEPiyS8_iiNS5_3std3__410__identityEEEvT0_T1_T2_T3_T4_T6_E12temp_storage+12];
	max.s32 	%r248, %r470, %r247;
	ld.shared.u32 	%r249, [_ZZN3cub18CUB_300001_SM_10006detail6reduce28DeviceReduceSingleTileKernelINS2_10policy_hubIiyN4cuda3__47maximumIiEEE10Policy1000EN6thrust24THRUST_300001_SM_1000_NS6detail15normal_iteratorINSC_10device_ptrIiEEEEPiyS8_iiNS5_3std3__410__identityEEEvT0_T1_T2_T3_T4_T6_E12temp_storage+16];
	max.s32 	%r250, %r248, %r249;
	ld.shared.u32 	%r251, [_ZZN3cub18CUB_300001_SM_10006detail6reduce28DeviceReduceSingleTileKernelINS2_10policy_hubIiyN4cuda3__47maximumIiEEE10Policy1000EN6thrust24THRUST_300001_SM_1000_NS6detail15normal_iteratorINSC_10device_ptrIiEEEEPiyS8_iiNS5_3std3__410__identityEEEvT0_T1_T2_T3_T4_T6_E12temp_storage+20];
	max.s32 	%r252, %r250, %r251;
	ld.shared.u32 	%r253, [_ZZN3cub18CUB_300001_SM_10006detail6reduce28DeviceReduceSingleTileKernelINS2_10policy_hubIiyN4cuda3__47maximumIiEEE10Policy1000EN6thrust24THRUST_300001_SM_1000_NS6detail15normal_iteratorINSC_10device_ptrIiEEEEPiyS8_iiNS5_3std3__410__identityEEEvT0_T1_T2_T3_T4_T6_E12temp_storage+24];
	max.s32 	%r254, %r252, %r253;
	ld.shared.u32 	%r255, [_ZZN3cub18CUB_300001_SM_10006detail6reduce28DeviceReduceSingleTileKernelINS2_10policy_hubIiyN4cuda3__47maximumIiEEE10Policy1000EN6thrust24THRUST_300001_SM_1000_NS6detail15normal_iteratorINSC_10device_ptrIiEEEEPiyS8_iiNS5_3std3__410__identityEEEvT0_T1_T2_T3_T4_T6_E12temp_storage+28];
	max.s32 	%r256, %r254, %r255;
	ld.shared.u32 	%r257, [_ZZN3cub18CUB_300001_SM_10006detail6reduce28DeviceReduceSingleTileKernelINS2_10policy_hubIiyN4cuda3__47maximumIiEEE10Policy1000EN6thrust24THRUST_300001_SM_1000_NS6detail15normal_iteratorINSC_10device_ptrIiEEEEPiyS8_iiNS5_3std3__410__identityEEEvT0_T1_T2_T3_T4_T6_E12temp_storage+32];
	max.s32 	%r258, %r256, %r257;
	ld.shared.u32 	%r259, [_ZZN3cub18CUB_300001_SM_10006detail6reduce28DeviceReduceSingleTileKernelINS2_10policy_hubIiyN4cuda3__47maximumIiEEE10Policy1000EN6thrust24THRUST_300001_SM_1000_NS6detail15normal_iteratorINSC_10device_ptrIiEEEEPiyS8_iiNS5_3std3__410__identityEEEvT0_T1_T2_T3_T4_T6_E12temp_storage+36];
	max.s32 	%r470, %r258, %r259;
$L__BB7_49:
	mov.u32 	%r432, %tid.x;
	setp.ne.s32 	%p57, %r432, 0;
	@%p57 bra 	$L__BB7_51;
	max.s32 	%r433, %r83, %r470;
	st.global.u32 	[%rd1], %r433;
$L__BB7_51:
	ret;

}
	// .globl	_ZN3cub18CUB_300001_SM_10006detail6reduce18DeviceReduceKernelINS2_10policy_hubIiyN4cuda3__47maximumIiEEE10Policy1000EN6thrust24THRUST_300001_SM_1000_NS6detail15normal_iteratorINSC_10device_ptrIiEEEEyS8_iNS5_3std3__410__identityEEEvT0_PT3_T1_NS0_13GridEvenShareISO_EET2_T4_
.visible .entry _ZN3cub18CUB_300001_SM_10006detail6reduce18DeviceReduceKernelINS2_10policy_hubIiyN4cuda3__47maximumIiEEE10Policy1000EN6thrust24THRUST_300001_SM_1000_NS6detail15normal_iteratorINSC_10device_ptrIiEEEEyS8_iNS5_3std3__410__identityEEEvT0_PT3_T1_NS0_13GridEvenShareISO_EET2_T4_(
	.param .align 8 .b8 _ZN3cub18CUB_300001_SM_10006detail6reduce18DeviceReduceKernelINS2_10policy_hubIiyN4cuda3__47maximumIiEEE10Policy1000EN6thrust24THRUST_300001_SM_1000_NS6detail15normal_iteratorINSC_10device_ptrIiEEEEyS8_iNS5_3std3__410__identityEEEvT0_PT3_T1_NS0_13GridEvenShareISO_EET2_T4__param_0[8],
	.param .u64 .ptr .align 1 _ZN3cub18CUB_300001_SM_10006detail6reduce18DeviceReduceKernelINS2_10policy_hubIiyN4cuda3__47maximumIiEEE10Policy1000EN6thrust24THRUST_300001_SM_1000_NS6detail15normal_iteratorINSC_10device_ptrIiEEEEyS8_iNS5_3std3__410__identityEEEvT0_PT3_T1_NS0_13GridEvenShareISO_EET2_T4__param_1,
	.param .u64 _ZN3cub18CUB_300001_SM_10006detail6reduce18DeviceReduceKernelINS2_10policy_hubIiyN4cuda3__47maximumIiEEE10Policy1000EN6thrust24THRUST_300001_SM_1000_NS6detail15normal_iteratorINSC_10device_ptrIiEEEEyS8_iNS5_3std3__410__identityEEEvT0_PT3_T1_NS0_13GridEvenShareISO_EET2_T4__param_2,
	.param .align 8 .b8 _ZN3cub18CUB_300001_SM_10006detail6reduce18DeviceReduceKernelINS2_10policy_hubIiyN4cuda3__47maximumIiEEE10Policy1000EN6thrust24THRUST_300001_SM_1000_NS6detail15normal_iteratorINSC_10device_ptrIiEEEEyS8_iNS5_3std3__410__identityEEEvT0_PT3_T1_NS0_13GridEvenShareISO_EET2_T4__param_3[72],
	.param .align 1 .b8 _ZN3cub18CUB_300001_SM_10006detail6reduce18DeviceReduceKernelINS2_10policy_hubIiyN4cuda3__47maximumIiEEE10Policy1000EN6thrust24THRUST_300001_SM_1000_NS6detail15normal_iteratorINSC_10device_ptrIiEEEEyS8_iNS5_3std3__410__identityEEEvT0_PT3_T1_NS0_13GridEvenShareISO_EET2_T4__param_4[1],
	.param .align 1 .b8 _ZN3cub18CUB_300001_SM_10006detail6reduce18DeviceReduceKernelINS2_10policy_hubIiyN4cuda3__47maximumIiEEE10Policy1000EN6thrust24THRUST_300001_SM_1000_NS6detail15normal_iteratorINSC_10device_ptrIiEEEEyS8_iNS5_3std3__410__identityEEEvT0_PT3_T1_NS0_13GridEvenShareISO_EET2_T4__param_5[1]
)
.maxntid 256
{
	.reg .pred 	%p<57>;
	.reg .b16 	%rs<4>;
	.reg .b32 	%r<502>;
	.reg .b64 	%rd<78>;
	// demoted variable
	.shared .align 4 .b8 _ZZN3cub18CUB_300001_SM_10006detail6reduce18DeviceReduceKernelINS2_10policy_hubIiyN4cuda3__47maximumIiEEE10Policy1000EN6thrust24THRUST_300001_SM_1000_NS6detail15normal_iteratorINSC_10device_ptrIiEEEEyS8_iNS5_3std3__410__identityEEEvT0_PT3_T1_NS0_13GridEvenShareISO_EET2_T4_E12temp_storage[44];
	ld.param.u64 	%rd1, [_ZN3cub18CUB_300001_SM_10006detail6reduce18DeviceReduceKernelINS2_10policy_hubIiyN4cuda3__47maximumIiEEE10Policy1000EN6thrust24THRUST_300001_SM_1000_NS6detail15normal_iteratorINSC_10device_ptrIiEEEEyS8_iNS5_3std3__410__identityEEEvT0_PT3_T1_NS0_13GridEvenShareISO_EET2_T4__param_3+32];
	ld.param.u32 	%r1, [_ZN3cub18CUB_300001_SM_10006detail6reduce18DeviceReduceKernelINS2_10policy_hubIiyN4cuda3__47maximumIiEEE10Policy1000EN6thrust24THRUST_300001_SM_1000_NS6detail15normal_iteratorINSC_10device_ptrIiEEEEyS8_iNS5_3std3__410__identityEEEvT0_PT3_T1_NS0_13GridEvenShareISO_EET2_T4__param_3+40];
	ld.param.u64 	%rd25, [_ZN3cub18CUB_300001_SM_10006detail6reduce18DeviceReduceKernelINS2_10policy_hubIiyN4cuda3__47maximumIiEEE10Policy1000EN6thrust24THRUST_300001_SM_1000_NS6detail15normal_iteratorINSC_10device_ptrIiEEEEyS8_iNS5_3std3__410__identityEEEvT0_PT3_T1_NS0_13GridEvenShareISO_EET2_T4__param_0];
	cvta.to.global.u64 	%rd2, %rd25;
	mov.u32 	%r2, %ctaid.x;
	shl.b32 	%r90, %r1, 12;
	cvt.s64.s32 	%rd3, %r90;
	shl.b32 	%r91, %r2, 12;
	cvt.u64.u32 	%rd4, %r91;
	sub.s64 	%rd5, %rd1, %rd4;
	setp.gt.u64 	%p1, %rd5, 4095;
	@%p1 bra 	$L__BB8_25;
	cvt.u32.u64 	%r288, %rd4;
	cvt.u32.u64 	%r3, %rd1;
	sub.s32 	%r4, %r3, %r288;
	mov.u32 	%r5, %tid.x;
	setp.ge.s32 	%p23, %r5, %r4;
	mov.b32 	%r482, 0;
	mov.u32 	%r471, %r5;
	@%p23 bra 	$L__BB8_3;
	add.s32 	%r290, %r288, %r5;
	mul.wide.u32 	%rd51, %r290, 4;
	add.s64 	%rd52, %rd2, %rd51;
	ld.global.u32 	%r482, [%rd52];
	add.s32 	%r471, %r5, 256;
$L__BB8_3:
	setp.ge.s32 	%p24, %r471, %r4;
	@%p24 bra 	$L__BB8_16;
	not.b32 	%r293, %r471;
	add.s32 	%r294, %r293, %r3;
	sub.s32 	%r295, %r294, %r288;
	shr.u32 	%r296, %r295, 8;
	add.s32 	%r10, %r296, 1;
	and.b32  	%r11, %r10, 15;
	setp.lt.u32 	%p25, %r295, 3840;
	@%p25 bra 	$L__BB8_7;
	and.b32  	%r297, %r10, 33554416;
	neg.s32 	%r467, %r297;
	mul.wide.u32 	%rd53, %r2, 16384;
	mul.wide.u32 	%rd54, %r471, 4;
	or.b64  	%rd55, %rd53, %rd54;
	add.s64 	%rd56, %rd55, %rd2;
	add.s64 	%rd72, %rd56, 8192;
$L__BB8_6:
	.pragma "nounroll";
	ld.global.u32 	%r298, [%rd72+-8192];
	max.s32 	%r299, %r482, %r298;
	ld.global.u32 	%r300, [%rd72+-7168];
	max.s32 	%r301, %r299, %r300;
	ld.global.u32 	%r302, [%rd72+-6144];
	max.s32 	%r303, %r301, %r302;
	ld.global.u32 	%r304, [%rd72+-5120];
	max.s32 	%r305, %r303, %r304;
	ld.global.u32 	%r306, [%rd72+-4096];
	max.s32 	%r307, %r305, %r306;
	ld.global.u32 	%r308, [%rd72+-3072];
	max.s32 	%r309, %r307, %r308;
	ld.global.u32 	%r310, [%rd72+-2048];
	max.s32 	%r311, %r309, %r310;
	ld.global.u32 	%r312, [%rd72+-1024];
	max.s32 	%r313, %r311, %r312;
	ld.global.u32 	%r314, [%rd72];
	max.s32 	%r315, %r313, %r314;
	ld.global.u32 	%r316, [%rd72+1024];
	max.s32 	%r317, %r315, %r316;
	ld.global.u32 	%r318, [%rd72+2048];
	max.s32 	%r319, %r317, %r318;
	ld.global.u32 	%r320, [%rd72+3072];
	max.s32 	%r321, %r319, %r320;
	ld.global.u32 	%r322, [%rd72+4096];
	max.s32 	%r323, %r321, %r322;
	ld.global.u32 	%r324, [%rd72+5120];
	max.s32 	%r325, %r323, %r324;
	ld.global.u32 	%r326, [%rd72+6144];
	max.s32 	%r327, %r325, %r326;
	ld.global.u32 	%r328, [%rd72+7168];
	max.s32 	%r482, %r327, %r328;
	add.s32 	%r471, %r471, 4096;
	add.s32 	%r467, %r467, 16;
	add.s64 	%rd72, %rd72, 16384;
	setp.ne.s32 	%p26, %r467, 0;
	@%p26 bra 	$L__BB8_6;
$L__BB8_7:
	setp.eq.s32 	%p27, %r11, 0;
	@%p27 bra 	$L__BB8_16;
	and.b32  	%r22, %r10, 7;
	setp.lt.u32 	%p28, %r11, 8;
	@%p28 bra 	$L__BB8_10;
	cvt.s64.s32 	%rd57, %r471;
	add.s64 	%rd58, %rd57, %rd4;
	shl.b64 	%rd59, %rd58, 2;
	add.s64 	%rd60, %rd2, %rd59;
	ld.global.u32 	%r330, [%rd60];
	max.s32 	%r331, %r482, %r330;
	ld.global.u32 	%r332, [%rd60+1024];
	max.s32 	%r333, %r331, %r332;
	ld.global.u32 	%r334, [%rd60+2048];
	max.s32 	%r335, %r333, %r334;
	ld.global.u32 	%r336, [%rd60+3072];
	max.s32 	%r337, %r335, %r336;
	ld.global.u32 	%r338, [%rd60+4096];
	max.s32 	%r339, %r337, %r338;
	ld.global.u32 	%r340, [%rd60+5120];
	max.s32 	%r341, %r339, %r340;
	ld.global.u32 	%r342, [%rd60+6144];
	max.s32 	%r343, %r341, %r342;
	ld.global.u32 	%r344, [%rd60+7168];
	max.s32 	%r482, %r343, %r344;
	add.s32 	%r471, %r471, 2048;
$L__BB8_10:
	setp.eq.s32 	%p29, %r22, 0;
	@%p29 bra 	$L__BB8_16;
	and.b32  	%r28, %r10, 3;
	setp.lt.u32 	%p30, %r22, 4;
	@%p30 bra 	$L__BB8_13;
	cvt.s64.s32 	%rd61, %r471;
	add.s64 	%rd62, %rd61, %rd4;
	shl.b64 	%rd63, %rd62, 2;
	add.s64 	%rd64, %rd2, %rd63;
	ld.global.u32 	%r346, [%rd64];
	max.s32 	%r347, %r482, %r346;
	ld.global.u32 	%r348, [%rd64+1024];
	max.s32 	%r349, %r347, %r348;
	ld.global.u32 	%r350, [%rd64+2048];
	max.s32 	%r351, %r349, %r350;
	ld.global.u32 	%r352, [%rd64+3072];
	max.s32 	%r482, %r351, %r352;
	add.s32 	%r471, %r471, 1024;
$L__BB8_13:
	setp.eq.s32 	%p31, %r28, 0;
	@%p31 bra 	$L__BB8_16;
	mul.wide.u32 	%rd65, %r2, 16384;
	add.s64 	%rd9, %rd2, %rd65;
	neg.s32 	%r479, %r28;
$L__BB8_15:
	.pragma "nounroll";
	mul.wide.s32 	%rd66, %r471, 4;
	add.s64 	%rd67, %rd9, %rd66;
	ld.global.u32 	%r353, [%rd67];
	max.s32 	%r482, %r482, %r353;
	add.s32 	%r471, %r471, 256;
	add.s32 	%r479, %r479, 1;
	setp.ne.s32 	%p32, %r479, 0;
	@%p32 bra 	$L__BB8_15;
$L__BB8_16:
	setp.lt.s32 	%p33, %r4, 256;
	@%p33 bra 	$L__BB8_21;
	// begin inline asm
	mov.u32 %r417, %laneid;
	// end inline asm
	mov.b32 	%r420, 1;
	mov.b32 	%r441, 31;
	mov.b32 	%r442, -1;
	// begin inline asm
	shfl.sync.down.b32 %r418, %r482, %r420, %r441, %r442;
	// end inline asm
	setp.gt.s32 	%p49, %r417, 30;
	max.s32 	%r443, %r482, %r418;
	selp.b32 	%r424, %r482, %r443, %p49;
	mov.b32 	%r425, 2;
	// begin inline asm
	shfl.sync.down.b32 %r423, %r424, %r425, %r441, %r442;
	// end inline asm
	setp.gt.s32 	%p50, %r417, 29;
	max.s32 	%r444, %r424, %r423;
	selp.b32 	%r429, %r424, %r444, %p50;
	mov.b32 	%r430, 4;
	// begin inline asm
	shfl.sync.down.b32 %r428, %r429, %r430, %r441, %r442;
	// end inline asm
	setp.gt.s32 	%p51, %r417, 27;
	max.s32 	%r445, %r429, %r428;
	selp.b32 	%r434, %r429, %r445, %p51;
	mov.b32 	%r435, 8;
	// begin inline asm
	shfl.sync.down.b32 %r433, %r434, %r435, %r441, %r442;
	// end inline asm
	setp.gt.s32 	%p52, %r417, 23;
	max.s32 	%r446, %r434, %r433;
	selp.b32 	%r439, %r434, %r446, %p52;
	mov.b32 	%r440, 16;
	// begin inline asm
	shfl.sync.down.b32 %r438, %r439, %r440, %r441, %r442;
	// end inline asm
	setp.gt.s32 	%p53, %r417, 15;
	max.s32 	%r42, %r439, %r438;
	selp.b32 	%r501, %r439, %r42, %p53;
	setp.ne.s32 	%p54, %r417, 0;
	@%p54 bra 	$L__BB8_19;
	shr.u32 	%r447, %r5, 3;
	and.b32  	%r448, %r447, 124;
	mov.u32 	%r449, _ZZN3cub18CUB_300001_SM_10006detail6reduce18DeviceReduceKernelINS2_10policy_hubIiyN4cuda3__47maximumIiEEE10Policy1000EN6thrust24THRUST_300001_SM_1000_NS6detail15normal_iteratorINSC_10device_ptrIiEEEEyS8_iNS5_3std3__410__identityEEEvT0_PT3_T1_NS0_13GridEvenShareISO_EET2_T4_E12temp_storage;
	add.s32 	%r450, %r449, %r448;
	st.shared.u32 	[%r450+8], %r42;
$L__BB8_19:
	bar.sync 	0;
	setp.ne.s32 	%p55, %r5, 0;
	@%p55 bra 	$L__BB8_46;
	ld.shared.u32 	%r451, [_ZZN3cub18CUB_300001_SM_10006detail6reduce18DeviceReduceKernelINS2_10policy_hubIiyN4cuda3__47maximumIiEEE10Policy1000EN6thrust24THRUST_300001_SM_1000_NS6detail15normal_iteratorINSC_10device_ptrIiEEEEyS8_iNS5_3std3__410__identityEEEvT0_PT3_T1_NS0_13GridEvenShareISO_EET2_T4_E12temp_storage+12];
	max.s32 	%r452, %r501, %r451;
	ld.shared.u32 	%r453, [_ZZN3cub18CUB_300001_SM_10006detail6reduce18DeviceReduceKernelINS2_10policy_hubIiyN4cuda3__47maximumIiEEE10Policy1000EN6thrust24THRUST_300001_SM_1000_NS6detail15normal_iteratorINSC_10device_ptrIiEEEEyS8_iNS5_3std3__410__identityEEEvT0_PT3_T1_NS0_13GridEvenShareISO_EET2_T4_E12temp_storage+16];
	max.s32 	%r454, %r452, %r453;
	ld.shared.u32 	%r455, [_ZZN3cub18CUB_300001_SM_10006detail6reduce18DeviceReduceKernelINS2_10policy_hubIiyN4cuda3__47maximumIiEEE10Policy1000EN6thrust24THRUST_300001_SM_1000_NS6detail15normal_iteratorINSC_10device_ptrIiEEEEyS8_iNS5_3std3__410__identityEEEvT0_PT3_T1_NS0_13GridEvenShareISO_EET2_T4_E12temp_storage+20];
	max.s32 	%r456, %r454, %r455;
	ld.shared.u32 	%r457, [_ZZN3cub18CUB_300001_SM_10006detail6reduce18DeviceReduceKernelINS2_10policy_hubIiyN4cuda3__47maximumIiEEE10Policy1000EN6thrust24THRUST_300001_SM_1000_NS6detail15normal_iteratorINSC_10device_ptrIiEEEEyS8_iNS5_3std3__410__identityEEEvT0_PT3_T1_NS0_13GridEvenShareISO_EET2_T4_E12temp_storage+24];
	max.s32 	%r458, %r456, %r457;
	ld.shared.u32 	%r459, [_ZZN3cub18CUB_300001_SM_10006detail6reduce18DeviceReduceKernelINS2_10policy_hubIiyN4cuda3__47maximumIiEEE10Policy1000EN6thrust24THRUST_300001_SM_1000_NS6detail15normal_iteratorINSC_10device_ptrIiEEEEyS8_iNS5_3std3__410__identityEEEvT0_PT3_T1_NS0_13GridEvenShareISO_EET2_T4_E12temp_storage+28];
	max.s32 	%r460, %r458, %r459;
	ld.shared.u32 	%r461, [_ZZN3cub18CUB_300001_SM_10006detail6reduce18DeviceReduceKernelINS2_10policy_hubIiyN4cuda3__47maximumIiEEE10Policy1000EN6thrust24THRUST_300001_SM_1000_NS6detail15normal_iteratorINSC_10device_ptrIiEEEEyS8_iNS5_3std3__410__identityEEEvT0_PT3_T1_NS0_13GridEvenShareISO_EET2_T4_E12temp_storage+32];
	max.s32 	%r462, %r460, %r461;
	ld.shared.u32 	%r463, [_ZZN3cub18CUB_300001_SM_10006detail6reduce18DeviceReduceKernelINS2_10policy_hubIiyN4cuda3__47maximumIiEEE10Policy1000EN6thrust24THRUST_300001_SM_1000_NS6detail15normal_iteratorINSC_10device_ptrIiEEEEyS8_iNS5_3std3__410__identityEEEvT0_PT3_T1_NS0_13GridEvenShareISO_EET2_T4_E12temp_storage+36];
	max.s32 	%r501, %r462, %r463;
	bra.uni 	$L__BB8_46;
$L__BB8_21:
	// begin inline asm
	mov.u32 %r354, %laneid;
	// end inline asm
	and.b32  	%r380, %r5, 992;
	add.s32 	%r381, %r380, 32;
	setp.gt.s32 	%p34, %r381, %r4;
	not.b32 	%r382, %r380;
	add.s32 	%r383, %r4, %r382;
	selp.b32 	%r378, %r383, 31, %p34;
	mov.b32 	%r357, 1;
	mov.b32 	%r379, -1;
	// begin inline asm
	shfl.sync.down.b32 %r355, %r482, %r357, %r378, %r379;
	// end inline asm
	setp.lt.s32 	%p35, %r354, %r378;
	max.s32 	%r384, %r482, %r355;
	selp.b32 	%r361, %r384, %r482, %p35;
	mov.b32 	%r362, 2;
	// begin inline asm
	shfl.sync.down.b32 %r360, %r361, %r362, %r378, %r379;
	// end inline asm
	add.s32 	%r385, %r354, 2;
	setp.gt.s32 	%p36, %r385, %r378;
	max.s32 	%r386, %r361, %r360;
	selp.b32 	%r366, %r361, %r386, %p36;
	mov.b32 	%r367, 4;
	// begin inline asm
	shfl.sync.down.b32 %r365, %r366, %r367, %r378, %r379;
	// end inline asm
	add.s32 	%r387, %r354, 4;
	setp.gt.s32 	%p37, %r387, %r378;
	max.s32 	%r388, %r366, %r365;
	selp.b32 	%r371, %r366, %r388, %p37;
	mov.b32 	%r372, 8;
	// begin inline asm
	shfl.sync.down.b32 %r370, %r371, %r372, %r378, %r379;
	// end inline asm
	add.s32 	%r389, %r354, 8;
	setp.gt.s32 	%p38, %r389, %r378;
	max.s32 	%r390, %r371, %r370;
	selp.b32 	%r376, %r371, %r390, %p38;
	mov.b32 	%r377, 16;
	// begin inline asm
	shfl.sync.down.b32 %r375, %r376, %r377, %r378, %r379;
	// end inline asm
	add.s32 	%r391, %r354, 16;
	setp.gt.s32 	%p39, %r391, %r378;
	max.s32 	%r392, %r376, %r375;
	selp.b32 	%r501, %r376, %r392, %p39;
	setp.ne.s32 	%p40, %r354, 0;
	@%p40 bra 	$L__BB8_23;
	shr.u32 	%r393, %r5, 3;
	and.b32  	%r394, %r393, 124;
	mov.u32 	%r395, _ZZN3cub18CUB_300001_SM_10006detail6reduce18DeviceReduceKernelINS2_10policy_hubIiyN4cuda3__47maximumIiEEE10Policy1000EN6thrust24THRUST_300001_SM_1000_NS6detail15normal_iteratorINSC_10device_ptrIiEEEEyS8_iNS5_3std3__410__identityEEEvT0_PT3_T1_NS0_13GridEvenShareISO_EET2_T4_E12temp_storage;
	add.s32 	%r396, %r395, %r394;
	st.shared.u32 	[%r396+8], %r501;
$L__BB8_23:
	bar.sync 	0;
	setp.ne.s32 	%p41, %r5, 0;
	@%p41 bra 	$L__BB8_46;
	setp.gt.s32 	%p42, %r4, 32;
	ld.shared.u32 	%r397, [_ZZN3cub18CUB_300001_SM_10006detail6reduce18DeviceReduceKernelINS2_10policy_hubIiyN4cuda3__47maximumIiEEE10Policy1000EN6thrust24THRUST_300001_SM_1000_NS6detail15normal_iteratorINSC_10device_ptrIiEEEEyS8_iNS5_3std3__410__identityEEEvT0_PT3_T1_NS0_13GridEvenShareISO_EET2_T4_E12temp_storage+12];
	max.s32 	%r398, %r501, %r397;
	selp.b32 	%r399, %r398, %r501, %p42;
	setp.gt.s32 	%p43, %r4, 64;
	ld.shared.u32 	%r400, [_ZZN3cub18CUB_300001_SM_10006detail6reduce18DeviceReduceKernelINS2_10policy_hubIiyN4cuda3__47maximumIiEEE10Policy1000EN6thrust24THRUST_300001_SM_1000_NS6detail15normal_iteratorINSC_10device_ptrIiEEEEyS8_iNS5_3std3__410__identityEEEvT0_PT3_T1_NS0_13GridEvenShareISO_EET2_T4_E12temp_storage+16];
	max.s32 	%r401, %r399, %r400;
	selp.b32 	%r402, %r401, %r399, %p43;
	setp.gt.s32 	%p44, %r4, 96;
	ld.shared.u32 	%r403, [_ZZN3cub18CUB_300001_SM_10006detail6reduce18DeviceReduceKernelINS2_10policy_hubIiyN4cuda3__47maximumIiEEE10Policy1000EN6thrust24THRUST_300001_SM_1000_NS6detail15normal_iteratorINSC_10device_ptrIiEEEEyS8_iNS5_3std3__410__identityEEEvT0_PT3_T1_NS0_13GridEvenShareISO_EET2_T4_E12temp_storage+20];
	max.s32 	%r404, %r402, %r403;
	selp.b32 	%r405, %r404, %r402, %p44;
	setp.gt.s32 	%p45, %r4, 128;
	ld.shared.u32 	%r406, [_ZZN3cub18CUB_300001_SM_10006detail6reduce18DeviceReduceKernelINS2_10policy_hubIiyN4cuda3__47maximumIiEEE10Policy1000EN6thrust24THRUST_300001_SM_1000_NS6detail15normal_iteratorINSC_10device_ptrIiEEEEyS8_iNS5_3std3__410__identityEEEvT0_PT3_T1_NS0_13GridEvenShareISO_EET2_T4_E12temp_storage+24];
	max.s32 	%r407, %r405, %r406;
	selp.b32 	%r408, %r407, %r405, %p45;
	setp.gt.s32 	%p46, %r4, 160;
	ld.shared.u32 	%r409, [_ZZN3cub18CUB_300001_SM_10006detail6reduce18DeviceReduceKernelINS2_10policy_hubIiyN4cuda3__47maximumIiEEE10Policy1000EN6thrust24THRUST_300001_SM_1000_NS6detail15normal_iteratorINSC_10device_ptrIiEEEEyS8_iNS5_3std3__410__identityEEEvT0_PT3_T1_NS0_13GridEvenShareISO_EET2_T4_E12temp_storage+28];
	max.s32 	%r410, %r408, %r409;
	selp.b32 	%r411, %r410, %r408, %p46;
	setp.gt.s32 	%p47, %r4, 192;
	ld.shared.u32 	%r412, [_ZZN3cub18CUB_300001_SM_10006detail6reduce18DeviceReduceKernelINS2_10policy_hubIiyN4cuda3__47maximumIiEEE10Policy1000EN6thrust24THRUST_300001_SM_1000_NS6detail15normal_iteratorINSC_10device_ptrIiEEEEyS8_iNS5_3std3__410__identityEEEvT0_PT3_T1_NS0_13GridEvenShareISO_EET2_T4_E12temp_storage+32];
	max.s32 	%r413, %r411, %r412;
	selp.b32 	%r414, %r413, %r411, %p47;
	setp.gt.s32 	%p48, %r4, 224;
	ld.shared.u32 	%r415, [_ZZN3cub18CUB_300001_SM_10006detail6reduce18DeviceReduceKernelINS2_10policy_hubIiyN4cuda3__47maximumIiEEE10Policy1000EN6thrust24THRUST_300001_SM_1000_NS6detail15normal_iteratorINSC_10device_ptrIiEEEEyS8_iNS5_3std3__410__identityEEEvT0_PT3_T1_NS0_13GridEvenShareISO_EET2_T4_E12temp_storage+36];
	max.s32 	%r416, %r414, %r415;
	selp.b32 	%r501, %r416, %r414, %p48;
	bra.uni 	$L__BB8_46;
$L__BB8_25:
	cvt.u32.u64 	%r92, %rd4;
	mov.u32 	%r47, %tid.x;
	add.s32 	%r93, %r47, %r92;
	mul.wide.u32 	%rd26, %r93, 4;
	add.s64 	%rd27, %rd2, %rd26;
	ld.global.u32 	%r94, [%rd27];
	ld.global.u32 	%r95, [%rd27+1024];
	ld.global.u32 	%r96, [%rd27+2048];
	ld.global.u32 	%r97, [%rd27+3072];
	ld.global.u32 	%r98, [%rd27+4096];
	ld.global.u32 	%r99, [%rd27+5120];
	ld.global.u32 	%r100, [%rd27+6144];
	ld.global.u32 	%r101, [%rd27+7168];
	ld.global.u32 	%r102, [%rd27+8192];
	ld.global.u32 	%r103, [%rd27+9216];
	ld.global.u32 	%r104, [%rd27+10240];
	ld.global.u32 	%r105, [%rd27+11264];
	ld.global.u32 	%r106, [%rd27+12288];
	ld.global.u32 	%r107, [%rd27+13312];
	ld.global.u32 	%r108, [%rd27+14336];
	ld.global.u32 	%r109, [%rd27+15360];
	max.s32 	%r110, %r94, %r95;
	max.s32 	%r111, %r110, %r96;
	max.s32 	%r112, %r97, %r98;
	max.s32 	%r113, %r112, %r99;
	max.s32 	%r114, %r100, %r101;
	max.s32 	%r115, %r114, %r102;
	max.s32 	%r116, %r103, %r104;
	max.s32 	%r117, %r116, %r105;
	max.s32 	%r118, %r106, %r107;
	max.s32 	%r119, %r118, %r108;
	max.s32 	%r120, %r111, %r113;
	max.s32 	%r121, %r120, %r115;
	max.s32 	%r122, %r117, %r119;
	max.s32 	%r123, %r122, %r109;
	max.s32 	%r500, %r121, %r123;
	setp.lt.u64 	%p2, %rd5, %rd3;
	@%p2 bra 	$L__BB8_42;
	cvt.u32.u64 	%r125, %rd3;
	cvt.u64.u32 	%rd28, %r47;
	add.s64 	%rd74, %rd4, %rd3;
	cvt.u32.u64 	%r49, %rd1;
	not.b32 	%r127, %r47;
	add.s32 	%r128, %r127, %r49;
	sub.s32 	%r129, %r128, %r125;
	sub.s32 	%r483, %r129, %r92;
	add.s64 	%rd29, %rd74, %rd28;
	shl.b64 	%rd30, %rd29, 2;
	add.s64 	%rd31, %rd30, %rd2;
	add.s64 	%rd73, %rd31, 8192;
	mov.b32 	%r484, 0;
	shl.b32 	%r130, %r1, 12;
	mov.u64 	%rd75, %rd4;
$L__BB8_27:
	cvt.s64.s32 	%rd15, %r130;
	add.s64 	%rd75, %rd75, %rd15;
	add.s64 	%rd32, %rd1, -4096;
	setp.gt.u64 	%p3, %rd75, %rd32;
	@%p3 bra 	$L__BB8_29;
	shl.b32 	%r131, %r1, 12;
	cvt.s64.s32 	%rd33, %r131;
	cvt.u64.u32 	%rd34, %r47;
	add.s64 	%rd35, %rd75, %rd34;
	shl.b64 	%rd36, %rd35, 2;
	add.s64 	%rd37, %rd2, %rd36;
	ld.global.u32 	%r132, [%rd37];
	ld.global.u32 	%r133, [%rd37+1024];
	ld.global.u32 	%r134, [%rd37+2048];
	ld.global.u32 	%r135, [%rd37+3072];
	ld.global.u32 	%r136, [%rd37+4096];
	ld.global.u32 	%r137, [%rd37+5120];
	ld.global.u32 	%r138, [%rd37+6144];
	ld.global.u32 	%r139, [%rd37+7168];
	ld.global.u32 	%r140, [%rd37+8192];
	ld.global.u32 	%r141, [%rd37+9216];
	ld.global.u32 	%r142, [%rd37+10240];
	ld.global.u32 	%r143, [%rd37+11264];
	ld.global.u32 	%r144, [%rd37+12288];
	ld.global.u32 	%r145, [%rd37+13312];
	ld.global.u32 	%r146, [%rd37+14336];
	ld.global.u32 	%r147, [%rd37+15360];
	max.s32 	%r148, %r500, %r132;
	max.s32 	%r149, %r148, %r133;
	max.s32 	%r150, %r134, %r135;
	max.s32 	%r151, %r150, %r136;
	max.s32 	%r152, %r137, %r138;
	max.s32 	%r153, %r152, %r139;
	max.s32 	%r154, %r140, %r141;
	max.s32 	%r155, %r154, %r142;
	max.s32 	%r156, %r143, %r144;
	max.s32 	%r157, %r156, %r145;
	max.s32 	%r158, %r146, %r147;
	max.s32 	%r159, %r149, %r151;
	max.s32 	%r160, %r159, %r153;
	max.s32 	%r161, %r155, %r157;
	max.s32 	%r162, %r161, %r158;
	max.s32 	%r500, %r160, %r162;
	sub.s64 	%rd38, %rd1, %rd75;
	setp.lt.u64 	%p4, %rd38, %rd33;
	add.s32 	%r484, %r484, 1;
	add.s64 	%rd74, %rd74, %rd33;
	sub.s32 	%r483, %r483, %r131;
	mul.wide.s32 	%rd39, %r131, 4;
	add.s64 	%rd73, %rd73, %rd39;
	@%p4 bra 	$L__BB8_42;
	bra.uni 	$L__BB8_27;
$L__BB8_29:
	setp.le.u64 	%p5, %rd1, %rd75;
	cvt.u32.u64 	%r163, %rd75;
	cvt.u32.u64 	%r164, %rd1;
	sub.s32 	%r165, %r164, %r163;
	setp.ge.s32 	%p6, %r47, %r165;
	or.pred  	%p7, %p5, %p6;
	@%p7 bra 	$L__BB8_42;
	cvt.u32.u64 	%r168, %rd15;
	cvt.u32.u64 	%r169, %rd4;
	not.b32 	%r170, %r47;
	add.s32 	%r171, %r170, %r49;
	add.s32 	%r172, %r168, %r169;
	sub.s32 	%r173, %r171, %r172;
	mul.lo.s32 	%r174, %r1, %r484;
	shl.b32 	%r175, %r174, 12;
	sub.s32 	%r176, %r173, %r175;
	shr.u32 	%r177, %r176, 8;
	add.s32 	%r57, %r177, 1;
	and.b32  	%r58, %r57, 15;
	setp.lt.u32 	%p8, %r176, 3840;
	mov.u32 	%r490, %r47;
	@%p8 bra 	$L__BB8_33;
	shr.u32 	%r178, %r483, 8;
	add.s32 	%r179, %r178, 1;
	and.b32  	%r180, %r179, 33554416;
	neg.s32 	%r486, %r180;
	mov.u32 	%r490, %r47;
$L__BB8_32:
	.pragma "nounroll";
	ld.global.u32 	%r181, [%rd73+-8192];
	max.s32 	%r182, %r500, %r181;
	ld.global.u32 	%r183, [%rd73+-7168];
	max.s32 	%r184, %r182, %r183;
	ld.global.u32 	%r185, [%rd73+-6144];
	max.s32 	%r186, %r184, %r185;
	ld.global.u32 	%r187, [%rd73+-5120];
	max.s32 	%r188, %r186, %r187;
	ld.global.u32 	%r189, [%rd73+-4096];
	max.s32 	%r190, %r188, %r189;
	ld.global.u32 	%r191, [%rd73+-3072];
	max.s32 	%r192, %r190, %r191;
	ld.global.u32 	%r193, [%rd73+-2048];
	max.s32 	%r194, %r192, %r193;
	ld.global.u32 	%r195, [%rd73+-1024];
	max.s32 	%r196, %r194, %r195;
	ld.global.u32 	%r197, [%rd73];
	max.s32 	%r198, %r196, %r197;
	ld.global.u32 	%r199, [%rd73+1024];
	max.s32 	%r200, %r198, %r199;
	ld.global.u32 	%r201, [%rd73+2048];
	max.s32 	%r202, %r200, %r201;
	ld.global.u32 	%r203, [%rd73+3072];
	max.s32 	%r204, %r202, %r203;
	ld.global.u32 	%r205, [%rd73+4096];
	max.s32 	%r206, %r204, %r205;
	ld.global.u32 	%r207, [%rd73+5120];
	max.s32 	%r208, %r206, %r207;
	ld.global.u32 	%r209, [%rd73+6144];
	max.s32 	%r210, %r208, %r209;
	ld.global.u32 	%r211, [%rd73+7168];
	max.s32 	%r500, %r210, %r211;
	add.s32 	%r490, %r490, 4096;
	add.s32 	%r486, %r486, 16;
	add.s64 	%rd73, %rd73, 16384;
	setp.ne.s32 	%p9, %r486, 0;
	@%p9 bra 	$L__BB8_32;
$L__BB8_33:
	setp.eq.s32 	%p10, %r58, 0;
	@%p10 bra 	$L__BB8_42;
	and.b32  	%r69, %r57, 7;
	setp.lt.u32 	%p11, %r58, 8;
	@%p11 bra 	$L__BB8_36;
	cvt.u64.u32 	%rd40, %r490;
	add.s64 	%rd41, %rd75, %rd40;
	shl.b64 	%rd42, %rd41, 2;
	add.s64 	%rd43, %rd2, %rd42;
	ld.global.u32 	%r213, [%rd43];
	max.s32 	%r214, %r500, %r213;
	ld.global.u32 	%r215, [%rd43+1024];
	max.s32 	%r216, %r214, %r215;
	ld.global.u32 	%r217, [%rd43+2048];
	max.s32 	%r218, %r216, %r217;
	ld.global.u32 	%r219, [%rd43+3072];
	max.s32 	%r220, %r218, %r219;
	ld.global.u32 	%r221, [%rd43+4096];
	max.s32 	%r222, %r220, %r221;
	ld.global.u32 	%r223, [%rd43+5120];
	max.s32 	%r224, %r222, %r223;
	ld.global.u32 	%r225, [%rd43+6144];
	max.s32 	%r226, %r224, %r225;
	ld.global.u32 	%r227, [%rd43+7168];
	max.s32 	%r500, %r226, %r227;
	add.s32 	%r490, %r490, 2048;
$L__BB8_36:
	setp.eq.s32 	%p12, %r69, 0;
	@%p12 bra 	$L__BB8_42;
	setp.lt.u32 	%p13, %r69, 4;
	@%p13 bra 	$L__BB8_39;
	cvt.u64.u32 	%rd44, %r490;
	add.s64 	%rd45, %rd75, %rd44;
	shl.b64 	%rd46, %rd45, 2;
	add.s64 	%rd47, %rd2, %rd46;
	ld.global.u32 	%r229, [%rd47];
	max.s32 	%r230, %r500, %r229;
	ld.global.u32 	%r231, [%rd47+1024];
	max.s32 	%r232, %r230, %r231;
	ld.global.u32 	%r233, [%rd47+2048];
	max.s32 	%r234, %r232, %r233;
	ld.global.u32 	%r235, [%rd47+3072];
	max.s32 	%r500, %r234, %r235;
	add.s32 	%r490, %r490, 1024;
$L__BB8_39:
	and.b32  	%r236, %r57, 3;
	setp.eq.s32 	%p14, %r236, 0;
	@%p14 bra 	$L__BB8_42;
	cvt.u64.u32 	%rd48, %r490;
	add.s64 	%rd49, %rd48, %rd74;
	shl.b64 	%rd50, %rd49, 2;
	add.s64 	%rd77, %rd2, %rd50;
	cvt.u16.u32 	%rs1, %r483;
	shr.u16 	%rs2, %rs1, 8;
	add.s16 	%rs3, %rs2, 1;
	cvt.u32.u16 	%r237, %rs3;
	and.b32  	%r238, %r237, 3;
	neg.s32 	%r498, %r238;
$L__BB8_41:
	.pragma "nounroll";
	ld.global.u32 	%r239, [%rd77];
	max.s32 	%r500, %r500, %r239;
	add.s64 	%rd77, %rd77, 1024;
	add.s32 	%r498, %r498, 1;
	setp.ne.s32 	%p15, %r498, 0;
	@%p15 bra 	$L__BB8_41;
$L__BB8_42:
	// begin inline asm
	mov.u32 %r240, %laneid;
	// end inline asm
	mov.b32 	%r243, 1;
	mov.b32 	%r264, 31;
	mov.b32 	%r265, -1;
	// begin inline asm
	shfl.sync.down.b32 %r241, %r500, %r243, %r264, %r265;
	// end inline asm
	setp.gt.s32 	%p16, %r240, 30;
	max.s32 	%r266, %r500, %r241;
	selp.b32 	%r247, %r500, %r266, %p16;
	mov.b32 	%r248, 2;
	// begin inline asm
	shfl.sync.down.b32 %r246, %r247, %r248, %r264, %r265;
	// end inline asm
	setp.gt.s32 	%p17, %r240, 29;
	max.s32 	%r267, %r247, %r246;
	selp.b32 	%r252, %r247, %r267, %p17;
	mov.b32 	%r253, 4;
	// begin inline asm
	shfl.sync.down.b32 %r251, %r252, %r253, %r264, %r265;
	// end inline asm
	setp.gt.s32 	%p18, %r240, 27;
	max.s32 	%r268, %r252, %r251;
	selp.b32 	%r257, %r252, %r268, %p18;
	mov.b32 	%r258, 8;
	// begin inline asm
	shfl.sync.down.b32 %r256, %r257, %r258, %r264, %r265;
	// end inline asm
	setp.gt.s32 	%p19, %r240, 23;
	max.s32 	%r269, %r257, %r256;
	selp.b32 	%r262, %r257, %r269, %p19;
	mov.b32 	%r263, 16;
	// begin inline asm
	shfl.sync.down.b32 %r261, %r262, %r263, %r264, %r265;
	// end inline asm
	setp.gt.s32 	%p20, %r240, 15;
	max.s32 	%r86, %r262, %r261;
	selp.b32 	%r501, %r262, %r86, %p20;
	setp.ne.s32 	%p21, %r240, 0;
	@%p21 bra 	$L__BB8_44;
	shr.u32 	%r270, %r47, 3;
	and.b32  	%r271, %r270, 124;
	mov.u32 	%r272, _ZZN3cub18CUB_300001_SM_10006detail6reduce18DeviceReduceKernelINS2_10policy_hubIiyN4cuda3__47maximumIiEEE10Policy1000EN6thrust24THRUST_300001_SM_1000_NS6detail15normal_iteratorINSC_10device_ptrIiEEEEyS8_iNS5_3std3__410__identityEEEvT0_PT3_T1_NS0_13GridEvenShareISO_EET2_T4_E12temp_storage;
	add.s32 	%r273, %r272, %r271;
	st.shared.u32 	[%r273+8], %r86;
$L__BB8_44:
	bar.sync 	0;
	setp.ne.s32 	%p22, %r47, 0;
	@%p22 bra 	$L__BB8_46;
	ld.shared.u32 	%r274, [_ZZN3cub18CUB_300001_SM_10006detail6reduce18DeviceReduceKernelINS2_10policy_hubIiyN4cuda3__47maximumIiEEE10Policy1000EN6thrust24THRUST_300001_SM_1000_NS6detail15normal_iteratorINSC_10device_ptrIiEEEEyS8_iNS5_3std3__410__identityEEEvT0_PT3_T1_NS0_13GridEvenShareISO_EET2_T4_E12temp_storage+12];
	max.s32 	%r275, %r501, %r274;
	ld.shared.u32 	%r276, [_ZZN3cub18CUB_300001_SM_10006detail6reduce18DeviceReduceKernelINS2_10policy_hubIiyN4cuda3__47maximumIiEEE10Policy1000EN6thrust24THRUST_300001_SM_1000_NS6detail15normal_iteratorINSC_10device_ptrIiEEEEyS8_iNS5_3std3__410__identityEEEvT0_PT3_T1_NS0_13GridEvenShareISO_EET2_T4_E12temp_storage+16];
	max.s32 	%r277, %r275, %r276;
	ld.shared.u32 	%r278, [_ZZN3cub18CUB_300001_SM_10006detail6reduce18DeviceReduceKernelINS2_10policy_hubIiyN4cuda3__47maximumIiEEE10Policy1000EN6thrust24THRUST_300001_SM_1000_NS6detail15normal_iteratorINSC_10device_ptrIiEEEEyS8_iNS5_3std3__410__identityEEEvT0_PT3_T1_NS0_13GridEvenShareISO_EET2_T4_E12temp_storage+20];
	max.s32 	%r279, %r277, %r278;
	ld.shared.u32 	%r280, [_ZZN3cub18CUB_300001_SM_10006detail6reduce18DeviceReduceKernelINS2_10policy_hubIiyN4cuda3__47maximumIiEEE10Policy1000EN6thrust24THRUST_300001_SM_1000_NS6detail15normal_iteratorINSC_10device_ptrIiEEEEyS8_iNS5_3std3__410__identityEEEvT0_PT3_T1_NS0_13GridEvenShareISO_EET2_T4_E12temp_storage+24];
	max.s32 	%r281, %r279, %r280;
	ld.shared.u32 	%r282, [_ZZN3cub18CUB_300001_SM_10006detail6reduce18DeviceReduceKernelINS2_10policy_hubIiyN4cuda3__47maximumIiEEE10Policy1000EN6thrust24THRUST_300001_SM_1000_NS6detail15normal_iteratorINSC_10device_ptrIiEEEEyS8_iNS5_3std3__410__identityEEEvT0_PT3_T1_NS0_13GridEvenShareISO_EET2_T4_E12temp_storage+28];
	max.s32 	%r283, %r281, %r282;
	ld.shared.u32 	%r284, [_ZZN3cub18CUB_300001_SM_10006detail6reduce18DeviceReduceKernelINS2_10policy_hubIiyN4cuda3__47maximumIiEEE10Policy1000EN6thrust24THRUST_300001_SM_1000_NS6detail15normal_iteratorINSC_10device_ptrIiEEEEyS8_iNS5_3std3__410__identityEEEvT0_PT3_T1_NS0_13GridEvenShareISO_EET2_T4_E12temp_storage+32];
	max.s32 	%r285, %r283, %r284;
	ld.shared.u32 	%r286, [_ZZN3cub18CUB_300001_SM_10006detail6reduce18DeviceReduceKernelINS2_10policy_hubIiyN4cuda3__47maximumIiEEE10Policy1000EN6thrust24THRUST_300001_SM_1000_NS6detail15normal_iteratorINSC_10device_ptrIiEEEEyS8_iNS5_3std3__410__identityEEEvT0_PT3_T1_NS0_13GridEvenShareISO_EET2_T4_E12temp_storage+36];
	max.s32 	%r501, %r285, %r286;
$L__BB8_46:
	mov.u32 	%r464, %tid.x;
	setp.ne.s32 	%p56, %r464, 0;
	@%p56 bra 	$L__BB8_48;
	ld.param.u64 	%rd71, [_ZN3cub18CUB_300001_SM_10006detail6reduce18DeviceReduceKernelINS2_10policy_hubIiyN4cuda3__47maximumIiEEE10Policy1000EN6thrust24THRUST_300001_SM_1000_NS6detail15normal_iteratorINSC_10device_ptrIiEEEEyS8_iNS5_3std3__410__identityEEEvT0_PT3_T1_NS0_13GridEvenShareISO_EET2_T4__param_1];
	cvta.to.global.u64 	%rd68, %rd71;
	mul.wide.u32 	%rd69, %r2, 4;
	add.s64 	%rd70, %rd68, %rd69;
	st.global.u32 	[%rd70], %r501;
$L__BB8_48:
	ret;

}
	// .globl	_ZN3cub18CUB_300001_SM_10006detail6reduce28DeviceReduceSingleTileKernelINS2_10policy_hubIiyN4cuda3__47maximumIiEEE10Policy1000EPiSB_iS8_iiNS5_3std3__410__identityEEEvT0_T1_T2_T3_T4_T6_
.visible .entry _ZN3cub18CUB_300001_SM_10006detail6reduce28DeviceReduceSingleTileKernelINS2_10policy_hubIiyN4cuda3__47maximumIiEEE10Policy1000EPiSB_iS8_iiNS5_3std3__410__identityEEEvT0_T1_T2_T3_T4_T6_(
	.param .u64 .ptr .align 1 _ZN3cub18CUB_300001_SM_10006detail6reduce28DeviceReduceSingleTileKernelINS2_10policy_hubIiyN4cuda3__47maximumIiEEE10Policy1000EPiSB_iS8_iiNS5_3std3__410__identityEEEvT0_T1_T2_T3_T4_T6__param_0,
	.param .u64 .ptr .align 1 _ZN3cub18CUB_300001_SM_10006detail6reduce28DeviceReduceSingleTileKernelINS2_10policy_hubIiyN4cuda3__47maximumIiEEE10Policy1000EPiSB_iS8_iiNS5_3std3__410__identityEEEvT0_T1_T2_T3_T4_T6__param_1,
	.param .u32 _ZN3cub18CUB_300001_SM_10006detail6reduce28DeviceReduceSingleTileKernelINS2_10policy_hubIiyN4cuda3__47maximumIiEEE10Policy1000EPiSB_iS8_iiNS5_3std3__410__identityEEEvT0_T1_T2_T3_T4_T6__param_2,
	.param .align 1 .b8 _ZN3cub18CUB_300001_SM_10006detail6reduce28DeviceReduceSingleTileKernelINS2_10policy_hubIiyN4cuda3__47maximumIiEEE10Policy1000EPiSB_iS8_iiNS5_3std3__410__identityEEEvT0_T1_T2_T3_T4_T6__param_3[1],
	.param .u32 _ZN3cub18CUB_300001_SM_10006detail6reduce28DeviceReduceSingleTileKernelINS2_10policy_hubIiyN4cuda3__47maximumIiEEE10Policy1000EPiSB_iS8_iiNS5_3std3__410__identityEEEvT0_T1_T2_T3_T4_T6__param_4,
	.param .align 1 .b8 _ZN3cub18CUB_300001_SM_10006detail6reduce28DeviceReduceSingleTileKernelINS2_10policy_hubIiyN4cuda3__47maximumIiEEE10Policy1000EPiSB_iS8_iiNS5_3std3__410__identityEEEvT0_T1_T2_T3_T4_T6__param_5[1]
)
.maxntid 256
.minnctapersm 1
{
	.reg .pred 	%p<97>;
	.reg .b32 	%r<687>;
	.reg .b64 	%rd<125>;
	// demoted variable
	.shared .align 4 .b8 _ZZN3cub18CUB_300001_SM_10006detail6reduce28DeviceReduceSingleTileKernelINS2_10policy_hubIiyN4cuda3__47maximumIiEEE10Policy1000EPiSB_iS8_iiNS5_3std3__410__identityEEEvT0_T1_T2_T3_T4_T6_E12temp_storage[44];
	ld.param.u64 	%rd16, [_ZN3cub18CUB_300001_SM_10006detail6reduce28DeviceReduceSingleTileKernelINS2_10policy_hubIiyN4cuda3__47maximumIiEEE10Policy1000EPiSB_iS8_iiNS5_3std3__410__identityEEEvT0_T1_T2_T3_T4_T6__param_0];
	ld.param.u64 	%rd17, [_ZN3cub18CUB_300001_SM_10006detail6reduce28DeviceReduceSingleTileKernelINS2_10policy_hubIiyN4cuda3__47maximumIiEEE10Policy1000EPiSB_iS8_iiNS5_3std3__410__identityEEEvT0_T1_T2_T3_T4_T6__param_1];
	ld.param.u32 	%r124, [_ZN3cub18CUB_300001_SM_10006detail6reduce28DeviceReduceSingleTileKernelINS2_10policy_hubIiyN4cuda3__47maximumIiEEE10Policy1000EPiSB_iS8_iiNS5_3std3__410__identityEEEvT0_T1_T2_T3_T4_T6__param_2];
	ld.param.u32 	%r125, [_ZN3cub18CUB_300001_SM_10006detail6reduce28DeviceReduceSingleTileKernelINS2_10policy_hubIiyN4cuda3__47maximumIiEEE10Policy1000EPiSB_iS8_iiNS5_3std3__410__identityEEEvT0_T1_T2_T3_T4_T6__param_4];
	cvta.to.global.u64 	%rd1, %rd17;
	setp.ne.s32 	%p1, %r124, 0;
	@%p1 bra 	$L__BB9_3;
	mov.u32 	%r633, %tid.x;
	setp.ne.s32 	%p96, %r633, 0;
	@%p96 bra 	$L__BB9_74;
	st.global.u32 	[%rd1], %r125;
	bra.uni 	$L__BB9_74;
$L__BB9_3:
	and.b64  	%rd18, %rd16, 15;
	setp.ne.s64 	%p2, %rd18, 0;
	@%p2 bra 	$L__BB9_38;
	setp.gt.s32 	%p49, %r124, 4095;
	@%p49 bra 	$L__BB9_22;
	mov.u32 	%r1, %tid.x;
	setp.ge.s32 	%p66, %r1, %r124;
	mov.b32 	%r644, 0;
	mov.u32 	%r639, %r1;
	@%p66 bra 	$L__BB9_7;
	mul.wide.u32 	%rd113, %r1, 4;
	add.s64 	%rd112, %rd16, %rd113;
	// begin inline asm
	ld.global.nc.u32 %r644, [%rd112];
	// end inline asm
	add.s32 	%r639, %r1, 256;
$L__BB9_7:
	setp.ge.s32 	%p67, %r639, %r124;
	@%p67 bra 	$L__BB9_13;
	not.b32 	%r508, %r639;
	add.s32 	%r6, %r124, %r508;
	and.b32  	%r509, %r6, 768;
	setp.eq.s32 	%p68, %r509, 768;
	@%p68 bra 	$L__BB9_11;
	mul.wide.u32 	%rd114, %r639, 4;
	add.s64 	%rd121, %rd16, %rd114;
	shr.u32 	%r510, %r6, 8;
	add.s32 	%r511, %r510, 1;
	and.b32  	%r512, %r511, 3;
	neg.s32 	%r636, %r512;
$L__BB9_10:
	.pragma "nounroll";
	// begin inline asm
	ld.global.nc.u32 %r513, [%rd121];
	// end inline asm
	max.s32 	%r644, %r644, %r513;
	add.s32 	%r639, %r639, 256;
	add.s64 	%rd121, %rd121, 1024;
	add.s32 	%r636, %r636, 1;
	setp.ne.s32 	%p69, %r636, 0;
	@%p69 bra 	$L__BB9_10;
$L__BB9_11:
	setp.lt.u32 	%p70, %r6, 768;
	@%p70 bra 	$L__BB9_13;
$L__BB9_12:
	mul.wide.s32 	%rd120, %r639, 4;
	add.s64 	%rd116, %rd16, %rd120;
	// begin inline asm
	ld.global.nc.u32 %r514, [%rd116];
	// end inline asm
	max.s32 	%r518, %r644, %r514;
	add.s64 	%rd117, %rd116, 1024;
	// begin inline asm
	ld.global.nc.u32 %r515, [%rd117];
	// end inline asm
	max.s32 	%r519, %r518, %r515;
	add.s64 	%rd118, %rd116, 2048;
	// begin inline asm
	ld.global.nc.u32 %r516, [%rd118];
	// end inline asm
	max.s32 	%r520, %r519, %r516;
	add.s64 	%rd119, %rd116, 3072;
	// begin inline asm
	ld.global.nc.u32 %r517, [%rd119];
	// end inline asm
	max.s32 	%r644, %r520, %r517;
	add.s32 	%r639, %r639, 1024;
	setp.lt.s32 	%p71, %r639, %r124;
	@%p71 bra 	$L__BB9_12;
$L__BB9_13:
	setp.lt.s32 	%p72, %r124, 256;
	@%p72 bra 	$L__BB9_18;
	// begin inline asm
	mov.u32 %r584, %laneid;
	// end inline asm
	mov.b32 	%r587, 1;
	mov.b32 	%r608, 31;
	mov.b32 	%r609, -1;
	// begin inline asm
	shfl.sync.down.b32 %r585, %r644, %r587, %r608, %r609;
	// end inline asm
	setp.gt.s32 	%p88, %r584, 30;
	max.s32 	%r610, %r644, %r585;
	selp.b32 	%r591, %r644, %r610, %p88;
	mov.b32 	%r592, 2;
	// begin inline asm
	shfl.sync.down.b32 %r590, %r591, %r592, %r608, %r609;
	// end inline asm
	setp.gt.s32 	%p89, %r584, 29;
	max.s32 	%r611, %r591, %r590;
	selp.b32 	%r596, %r591, %r611, %p89;
	mov.b32 	%r597, 4;
	// begin inline asm
	shfl.sync.down.b32 %r595, %r596, %r597, %r608, %r609;
	// end inline asm
	setp.gt.s32 	%p90, %r584, 27;
	max.s32 	%r612, %r596, %r595;
	selp.b32 	%r601, %r596, %r612, %p90;
	mov.b32 	%r602, 8;
	// begin inline asm
	shfl.sync.down.b32 %r600, %r601, %r602, %r608, %r609;
	// end inline asm
	setp.gt.s32 	%p91, %r584, 23;
	max.s32 	%r613, %r601, %r600;
	selp.b32 	%r606, %r601, %r613, %p91;
	mov.b32 	%r607, 16;
	// begin inline asm
	shfl.sync.down.b32 %r605, %r606, %r607, %r608, %r609;
	// end inline asm
	setp.gt.s32 	%p92, %r584, 15;
	max.s32 	%r22, %r606, %r605;
	selp.b32 	%r686, %r606, %r22, %p92;
	setp.ne.s32 	%p93, %r584, 0;
	@%p93 bra 	$L__BB9_16;
	shr.u32 	%r614, %r1, 3;
	and.b32  	%r615, %r614, 124;
	mov.u32 	%r616, _ZZN3cub18CUB_300001_SM_10006detail6reduce28DeviceReduceSingleTileKernelINS2_10policy_hubIiyN4cuda3__47maximumIiEEE10Policy1000EPiSB_iS8_iiNS5_3std3__410__identityEEEvT0_T1_T2_T3_T4_T6_E12temp_storage;
	add.s32 	%r617, %r616, %r615;
	st.shared.u32 	[%r617+8], %r22;
$L__BB9_16:
	bar.sync 	0;
	setp.ne.s32 	%p94, %r1, 0;
	@%p94 bra 	$L__BB9_72;
	ld.shared.u32 	%r618, [_ZZN3cub18CUB_300001_SM_10006detail6reduce28DeviceReduceSingleTileKernelINS2_10policy_hubIiyN4cuda3__47maximumIiEEE10Policy1000EPiSB_iS8_iiNS5_3std3__410__identityEEEvT0_T1_T2_T3_T4_T6_E12temp_storage+12];
	max.s32 	%r619, %r686, %r618;
	ld.shared.u32 	%r620, [_ZZN3cub18CUB_300001_SM_10006detail6reduce28DeviceReduceSingleTileKernelINS2_10policy_hubIiyN4cuda3__47maximumIiEEE10Policy1000EPiSB_iS8_iiNS5_3std3__410__identityEEEvT0_T1_T2_T3_T4_T6_E12temp_storage+16];
	max.s32 	%r621, %r619, %r620;
	ld.shared.u32 	%r622, [_ZZN3cub18CUB_300001_SM_10006detail6reduce28DeviceReduceSingleTileKernelINS2_10policy_hubIiyN4cuda3__47maximumIiEEE10Policy1000EPiSB_iS8_iiNS5_3std3__410__identityEEEvT0_T1_T2_T3_T4_T6_E12temp_storage+20];
	max.s32 	%r623, %r621, %r622;
	ld.shared.u32 	%r624, [_ZZN3cub18CUB_300001_SM_10006detail6reduce28DeviceReduceSingleTileKernelINS2_10policy_hubIiyN4cuda3__47maximumIiEEE10Policy1000EPiSB_iS8_iiNS5_3std3__410__identityEEEvT0_T1_T2_T3_T4_T6_E12temp_storage+24];
	max.s32 	%r625, %r623, %r624;
	ld.shared.u32 	%r626, [_ZZN3cub18CUB_300001_SM_10006detail6reduce28DeviceReduceSingleTileKernelINS2_10policy_hubIiyN4cuda3__47maximumIiEEE10Policy1000EPiSB_iS8_iiNS5_3std3__410__identityEEEvT0_T1_T2_T3_T4_T6_E12temp_storage+28];
	max.s32 	%r627, %r625, %r626;
	ld.shared.u32 	%r628, [_ZZN3cub18CUB_300001_SM_10006detail6reduce28DeviceReduceSingleTileKernelINS2_10policy_hubIiyN4cuda3__47maximumIiEEE10Policy1000EPiSB_iS8_iiNS5_3std3__410__identityEEEvT0_T1_T2_T3_T4_T6_E12temp_storage+32];
	max.s32 	%r629, %r627, %r628;
	ld.shared.u32 	%r630, [_ZZN3cub18CUB_300001_SM_10006detail6reduce28DeviceReduceSingleTileKernelINS2_10policy_hubIiyN4cuda3__47maximumIiEEE10Policy1000EPiSB_iS8_iiNS5_3std3__410__identityEEEvT0_T1_T2_T3_T4_T6_E12temp_storage+36];
	max.s32 	%r686, %r629, %r630;
	bra.uni 	$L__BB9_72;
$L__BB9_18:
	// begin inline asm
	mov.u32 %r521, %laneid;
	// end inline asm
	and.b32  	%r547, %r1, 992;
	add.s32 	%r548, %r547, 32;
	setp.gt.s32 	%p73, %r548, %r124;
	not.b32 	%r549, %r547;
	add.s32 	%r550, %r124, %r549;
	selp.b32 	%r545, %r550, 31, %p73;
	mov.b32 	%r524, 1;
	mov.b32 	%r546, -1;
	// begin inline asm
	shfl.sync.down.b32 %r522, %r644, %r524, %r545, %r546;
	// end inline asm
	setp.lt.s32 	%p74, %r521, %r545;
	max.s32 	%r551, %r644, %r522;
	selp.b32 	%r528, %r551, %r644, %p74;
	mov.b32 	%r529, 2;
	// begin inline asm
	shfl.sync.down.b32 %r527, %r528, %r529, %r545, %r546;
	// end inline asm
	add.s32 	%r552, %r521, 2;
	setp.gt.s32 	%p75, %r552, %r545;
	max.s32 	%r553, %r528, %r527;
	selp.b32 	%r533, %r528, %r553, %p75;
	mov.b32 	%r534, 4;
	// begin inline asm
	shfl.sync.down.b32 %r532, %r533, %r534, %r545, %r546;
	// end inline asm
	add.s32 	%r554, %r521, 4;
	setp.gt.s32 	%p76, %r554, %r545;
	max.s32 	%r555, %r533, %r532;
	selp.b32 	%r538, %r533, %r555, %p76;
	mov.b32 	%r539, 8;
	// begin inline asm
	shfl.sync.down.b32 %r537, %r538, %r539, %r545, %r546;
	// end inline asm
	add.s32 	%r556, %r521, 8;
	setp.gt.s32 	%p77, %r556, %r545;
	max.s32 	%r557, %r538, %r537;
	selp.b32 	%r543, %r538, %r557, %p77;
	mov.b32 	%r544, 16;
	// begin inline asm
	shfl.sync.down.b32 %r542, %r543, %r544, %r545, %r546;
	// end inline asm
	add.s32 	%r558, %r521, 16;
	setp.gt.s32 	%p78, %r558, %r545;
	max.s32 	%r559, %r543, %r542;
	selp.b32 	%r686, %r543, %r559, %p78;
	setp.ne.s32 	%p79, %r521, 0;
	@%p79 bra 	$L__BB9_20;
	shr.u32 	%r560, %r1, 3;
	and.b32  	%r561, %r560, 124;
	mov.u32 	%r562, _ZZN3cub18CUB_300001_SM_10006detail6reduce28DeviceReduceSingleTileKernelINS2_10policy_hubIiyN4cuda3__47maximumIiEEE10Policy1000EPiSB_iS8_iiNS5_3std3__410__identityEEEvT0_T1_T2_T3_T4_T6_E12temp_storage;
	add.s32 	%r563, %r562, %r561;
	st.shared.u32 	[%r563+8], %r686;
$L__BB9_20:
	bar.sync 	0;
	setp.ne.s32 	%p80, %r1, 0;
	@%p80 bra 	$L__BB9_72;
	setp.gt.s32 	%p81, %r124, 32;
	ld.shared.u32 	%r564, [_ZZN3cub18CUB_300001_SM_10006detail6reduce28DeviceReduceSingleTileKernelINS2_10policy_hubIiyN4cuda3__47maximumIiEEE10Policy1000EPiSB_iS8_iiNS5_3std3__410__identityEEEvT0_T1_T2_T3_T4_T6_E12temp_storage+12];
	max.s32 	%r565, %r686, %r564;
	selp.b32 	%r566, %r565, %r686, %p81;
	setp.gt.s32 	%p82, %r124, 64;
	ld.shared.u32 	%r567, [_ZZN3cub18CUB_300001_SM_10006detail6reduce28DeviceReduceSingleTileKernelINS2_10policy_hubIiyN4cuda3__47maximumIiEEE10Policy1000EPiSB_iS8_iiNS5_3std3__410__identityEEEvT0_T1_T2_T3_T4_T6_E12temp_storage+16];
	max.s32 	%r568, %r566, %r567;
	selp.b32 	%r569, %r568, %r566, %p82;
	setp.gt.s32 	%p83, %r124, 96;
	ld.shared.u32 	%r570, [_ZZN3cub18CUB_300001_SM_10006detail6reduce28DeviceReduceSingleTileKernelINS2_10policy_hubIiyN4cuda3__47maximumIiEEE10Policy1000EPiSB_iS8_iiNS5_3std3__410__identityEEEvT0_T1_T2_T3_T4_T6_E12temp_storage+20];
	max.s32 	%r571, %r569, %r570;
	selp.b32 	%r572, %r571, %r569, %p83;
	setp.gt.s32 	%p84, %r124, 128;
	ld.shared.u32 	%r573, [_ZZN3cub18CUB_300001_SM_10006detail6reduce28DeviceReduceSingleTileKernelINS2_10policy_hubIiyN4cuda3__47maximumIiEEE10Policy1000EPiSB_iS8_iiNS5_3std3__410__identityEEEvT0_T1_T2_T3_T4_T6_E12temp_storage+24];
	max.s32 	%r574, %r572, %r573;
	selp.b32 	%r575, %r574, %r572, %p84;
	setp.gt.s32 	%p85, %r124, 160;
	ld.shared.u32 	%r576, [_ZZN3cub18CUB_300001_SM_10006detail6reduce28DeviceReduceSingleTileKernelINS2_10policy_hubIiyN4cuda3__47maximumIiEEE10Policy1000EPiSB_iS8_iiNS5_3std3__410__identityEEEvT0_T1_T2_T3_T4_T6_E12temp_storage+28];
	max.s32 	%r577, %r575, %r576;
	selp.b32 	%r578, %r577, %r575, %p85;
	setp.gt.s32 	%p86, %r124, 192;
	ld.shared.u32 	%r579, [_ZZN3cub18CUB_300001_SM_10006detail6reduce28DeviceReduceSingleTileKernelINS2_10policy_hubIiyN4cuda3__47maximumIiEEE10Policy1000EPiSB_iS8_iiNS5_3std3__410__identityEEEvT0_T1_T2_T3_T4_T6_E12temp_storage+32];
	max.s32 	%r580, %r578, %r579;
	selp.b32 	%r581, %r580, %r578, %p86;
	setp.gt.s32 	%p87, %r124, 224;
	ld.shared.u32 	%r582, [_ZZN3cub18CUB_300001_SM_10006detail6reduce28DeviceReduceSingleTileKernelINS2_10policy_hubIiyN4cuda3__47maximumIiEEE10Policy1000EPiSB_iS8_iiNS5_3std3__410__identityEEEvT0_T1_T2_T3_T4_T6_E12temp_storage+36];
	max.s32 	%r583, %r581, %r582;
	selp.b32 	%r686, %r583, %r581, %p87;
	bra.uni 	$L__BB9_72;
$L__BB9_22:
	mov.u32 	%r27, %tid.x;
	shl.b32 	%r379, %r27, 2;
	mul.wide.u32 	%rd86, %r379, 4;
	add.s64 	%rd76, %rd16, %rd86;
	// begin inline asm
	ld.global.nc.v2.u64 {%rd74, %rd75}, [%rd76];
	// end inline asm
	mov.b64 	{%r380, %r381}, %rd75;
	mov.b64 	{%r382, %r383}, %rd74;
	add.s64 	%rd79, %rd76, 4096;
	// begin inline asm
	ld.global.nc.v2.u64 {%rd77, %rd78}, [%rd79];
	// end inline asm
	mov.b64 	{%r384, %r385}, %rd78;
	mov.b64 	{%r386, %r387}, %rd77;
	add.s64 	%rd82, %rd76, 8192;
	// begin inline asm
	ld.global.nc.v2.u64 {%rd80, %rd81}, [%rd82];
	// end inline asm
	mov.b64 	{%r388, %r389}, %rd81;
	mov.b64 	{%r390, %r391}, %rd80;
	add.s64 	%rd85, %rd76, 12288;
	// begin inline asm
	ld.global.nc.v2.u64 {%rd83, %rd84}, [%rd85];
	// end inline asm
	mov.b64 	{%r392, %r393}, %rd84;
	mov.b64 	{%r394, %r395}, %rd83;
	max.s32 	%r396, %r382, %r383;
	max.s32 	%r397, %r396, %r380;
	max.s32 	%r398, %r381, %r386;
	max.s32 	%r399, %r398, %r387;
	max.s32 	%r400, %r384, %r385;
	max.s32 	%r401, %r400, %r390;
	max.s32 	%r402, %r391, %r388;
	max.s32 	%r403, %r402, %r389;
	max.s32 	%r404, %r394, %r395;
	max.s32 	%r405, %r404, %r392;
	max.s32 	%r406, %r397, %r399;
	max.s32 	%r407, %r406, %r401;
	max.s32 	%r408, %r403, %r405;
	max.s32 	%r409, %r408, %r393;
	max.s32 	%r659, %r407, %r409;
	setp.lt.u32 	%p50, %r124, 8192;
	mov.b32 	%r648, 4096;
	@%p50 bra 	$L__BB9_26;
	add.s32 	%r29, %r124, -4096;
	mov.b32 	%r648, 4096;
$L__BB9_24:
	mul.wide.s32 	%rd99, %r648, 4;
	add.s64 	%rd89, %rd76, %rd99;
	// begin inline asm
	ld.global.nc.v2.u64 {%rd87, %rd88}, [%rd89];
	// end inline asm
	mov.b64 	{%r411, %r412}, %rd88;
	mov.b64 	{%r413, %r414}, %rd87;
	add.s64 	%rd92, %rd89, 4096;
	// begin inline asm
	ld.global.nc.v2.u64 {%rd90, %rd91}, [%rd92];
	// end inline asm
	mov.b64 	{%r415, %r416}, %rd91;
	mov.b64 	{%r417, %r418}, %rd90;
	add.s64 	%rd95, %rd89, 8192;
	// begin inline asm
	ld.global.nc.v2.u64 {%rd93, %rd94}, [%rd95];
	// end inline asm
	mov.b64 	{%r419, %r420}, %rd94;
	mov.b64 	{%r421, %r422}, %rd93;
	add.s64 	%rd98, %rd89, 12288;
	// begin inline asm
	ld.global.nc.v2.u64 {%rd96, %rd97}, [%rd98];
	// end inline asm
	mov.b64 	{%r423, %r424}, %rd97;
	mov.b64 	{%r425, %r426}, %rd96;
	max.s32 	%r427, %r659, %r413;
	max.s32 	%r428, %r427, %r414;
	max.s32 	%r429, %r411, %r412;
	max.s32 	%r430, %r429, %r417;
	max.s32 	%r431, %r418, %r415;
	max.s32 	%r432, %r431, %r416;
	max.s32 	%r433, %r421, %r422;
	max.s32 	%r434, %r433, %r419;
	max.s32 	%r435, %r420, %r425;
	max.s32 	%r436, %r435, %r426;
	max.s32 	%r437, %r423, %r424;
	max.s32 	%r438, %r428, %r430;
	max.s32 	%r439, %r438, %r432;
	max.s32 	%r440, %r434, %r436;
	max.s32 	%r441, %r440, %r437;
	max.s32 	%r659, %r439, %r441;
	sub.s32 	%r442, %r124, %r648;
	setp.lt.s32 	%p51, %r442, 4096;
	@%p51 bra 	$L__BB9_34;
	add.s32 	%r648, %r648, 4096;
	setp.le.s32 	%p52, %r648, %r29;
	@%p52 bra 	$L__BB9_24;
$L__BB9_26:
	setp.le.s32 	%p53, %r124, %r648;
	@%p53 bra 	$L__BB9_34;
	sub.s32 	%r36, %r124, %r648;
	setp.ge.s32 	%p54, %r27, %r36;
	@%p54 bra 	$L__BB9_34;
	not.b32 	%r444, %r27;
	add.s32 	%r445, %r124, %r444;
	sub.s32 	%r37, %r445, %r648;
	and.b32  	%r446, %r37, 768;
	setp.eq.s32 	%p55, %r446, 768;
	mov.u32 	%r653, %r27;
	@%p55 bra 	$L__BB9_31;
	add.s32 	%r650, %r27, %r648;
	shr.u32 	%r447, %r37, 8;
	add.s32 	%r448, %r447, 1;
	and.b32  	%r449, %r448, 3;
	neg.s32 	%r649, %r449;
	mov.u32 	%r653, %r27;
$L__BB9_30:
	.pragma "nounroll";
	mul.wide.u32 	%rd101, %r650, 4;
	add.s64 	%rd100, %rd16, %rd101;
	// begin inline asm
	ld.global.nc.u32 %r450, [%rd100];
	// end inline asm
	max.s32 	%r659, %r659, %r450;
	add.s32 	%r653, %r653, 256;
	add.s32 	%r650, %r650, 256;
	add.s32 	%r649, %r649, 1;
	setp.ne.s32 	%p56, %r649, 0;
	@%p56 bra 	$L__BB9_30;
$L__BB9_31:
	setp.lt.u32 	%p57, %r37, 768;
	@%p57 bra 	$L__BB9_34;
	cvt.u64.u32 	%rd102, %r653;
	cvt.u64.u32 	%rd103, %r648;
	add.s64 	%rd104, %rd102, %rd103;
	shl.b64 	%rd105, %rd104, 2;
	add.s64 	%rd106, %rd105, %rd16;
	add.s64 	%rd122, %rd106, 2048;
	add.s32 	%r656, %r653, %r648;
$L__BB9_33:
	mul.wide.u32 	%rd111, %r656, 4;
	add.s64 	%rd107, %rd16, %rd111;
	// begin inline asm
	ld.global.nc.u32 %r451, [%rd107];
	// end inline asm
	max.s32 	%r455, %r659, %r451;
	add.s64 	%rd108, %rd122, -1024;
	// begin inline asm
	ld.global.nc.u32 %r452, [%rd108];
	// end inline asm
	max.s32 	%r456, %r455, %r452;
	// begin inline asm
	ld.global.nc.u32 %r453, [%rd122];
	// end inline asm
	max.s32 	%r457, %r456, %r453;
	add.s64 	%rd110, %rd122, 1024;
	// begin inline asm
	ld.global.nc.u32 %r454, [%rd110];
	// end inline asm
	max.s32 	%r659, %r457, %r454;
	add.s32 	%r653, %r653, 1024;
	add.s64 	%rd122, %rd122, 4096;
	add.s32 	%r656, %r656, 1024;
	setp.lt.s32 	%p58, %r653, %r36;
	@%p58 bra 	$L__BB9_33;
$L__BB9_34:
	// begin inline asm
	mov.u32 %r458, %laneid;
	// end inline asm
	mov.b32 	%r461, 1;
	mov.b32 	%r482, 31;
	mov.b32 	%r483, -1;
	// begin inline asm
	shfl.sync.down.b32 %r459, %r659, %r461, %r482, %r483;
	// end inline asm
	setp.gt.s32 	%p59, %r458, 30;
	max.s32 	%r484, %r659, %r459;
	selp.b32 	%r465, %r659, %r484, %p59;
	mov.b32 	%r466, 2;
	// begin inline asm
	shfl.sync.down.b32 %r464, %r465, %r466, %r482, %r483;
	// end inline asm
	setp.gt.s32 	%p60, %r458, 29;
	max.s32 	%r485, %r465, %r464;
	selp.b32 	%r470, %r465, %r485, %p60;
	mov.b32 	%r471, 4;
	// begin inline asm
	shfl.sync.down.b32 %r469, %r470, %r471, %r482, %r483;
	// end inline asm
	setp.gt.s32 	%p61, %r458, 27;
	max.s32 	%r486, %r470, %r469;
	selp.b32 	%r475, %r470, %r486, %p61;
	mov.b32 	%r476, 8;
	// begin inline asm
	shfl.sync.down.b32 %r474, %r475, %r476, %r482, %r483;
	// end inline asm
	setp.gt.s32 	%p62, %r458, 23;
	max.s32 	%r487, %r475, %r474;
	selp.b32 	%r480, %r475, %r487, %p62;
	mov.b32 	%r481, 16;
	// begin inline asm
	shfl.sync.down.b32 %r479, %r480, %r481, %r482, %r483;
	// end inline asm
	setp.gt.s32 	%p63, %r458, 15;
	max.s32 	%r59, %r480, %r479;
	selp.b32 	%r686, %r480, %r59, %p63;
	setp.ne.s32 	%p64, %r458, 0;
	@%p64 bra 	$L__BB9_36;
	shr.u32 	%r488, %r27, 3;
	and.b32  	%r489, %r488, 124;
	mov.u32 	%r490, _ZZN3cub18CUB_300001_SM_10006detail6reduce28DeviceReduceSingleTileKernelINS2_10policy_hubIiyN4cuda3__47maximumIiEEE10Policy1000EPiSB_iS8_iiNS5_3std3__410__identityEEEvT0_T1_T2_T3_T4_T6_E12temp_storage;
	add.s32 	%r491, %r490, %r489;
	st.shared.u32 	[%r491+8], %r59;
$L__BB9_36:
	bar.sync 	0;
	setp.ne.s32 	%p65, %r27, 0;
	@%p65 bra 	$L__BB9_72;
	ld.shared.u32 	%r492, [_ZZN3cub18CUB_300001_SM_10006detail6reduce28DeviceReduceSingleTileKernelINS2_10policy_hubIiyN4cuda3__47maximumIiEEE10Policy1000EPiSB_iS8_iiNS5_3std3__410__identityEEEvT0_T1_T2_T3_T4_T6_E12temp_storage+12];
	max.s32 	%r493, %r686, %r492;
	ld.shared.u32 	%r494, [_ZZN3cub18CUB_300001_SM_10006detail6reduce28DeviceReduceSingleTileKernelINS2_10policy_hubIiyN4cuda3__47maximumIiEEE10Policy1000EPiSB_iS8_iiNS5_3std3__410__identityEEEvT0_T1_T2_T3_T4_T6_E12temp_storage+16];
	max.s32 	%r495, %r493, %r494;
	ld.shared.u32 	%r496, [_ZZN3cub18CUB_300001_SM_10006detail6reduce28DeviceReduceSingleTileKernelINS2_10policy_hubIiyN4cuda3__47maximumIiEEE10Policy1000EPiSB_iS8_iiNS5_3std3__410__identityEEEvT0_T1_T2_T3_T4_T6_E12temp_storage+20];
	max.s32 	%r497, %r495, %r496;
	ld.shared.u32 	%r498, [_ZZN3cub18CUB_300001_SM_10006detail6reduce28DeviceReduceSingleTileKernelINS2_10policy_hubIiyN4cuda3__47maximumIiEEE10Policy1000EPiSB_iS8_iiNS5_3std3__410__identityEEEvT0_T1_T2_T3_T4_T6_E12temp_storage+24];
	max.s32 	%r499, %r497, %r498;
	ld.shared.u32 	%r500, [_ZZN3cub18CUB_300001_SM_10006detail6reduce28DeviceReduceSingleTileKernelINS2_10policy_hubIiyN4cuda3__47maximumIiEEE10Policy1000EPiSB_iS8_iiNS5_3std3__410__identityEEEvT0_T1_T2_T3_T4_T6_E12temp_storage+28];
	max.s32 	%r501, %r499, %r500;
	ld.shared.u32 	%r502, [_ZZN3cub18CUB_300001_SM_10006detail6reduce28DeviceReduceSingleTileKernelINS2_10policy_hubIiyN4cuda3__47maximumIiEEE10Policy1000EPiSB_iS8_iiNS5_3std3__410__identityEEEvT0_T1_T2_T3_T4_T6_E12temp_storage+32];
	max.s32 	%r503, %r501, %r502;
	ld.shared.u32 	%r504, [_ZZN3cub18CUB_300001_SM_10006detail6reduce28DeviceReduceSingleTileKernelINS2_10policy_hubIiyN4cuda3__47maximumIiEEE10Policy1000EPiSB_iS8_iiNS5_3std3__410__identityEEEvT0_T1_T2_T3_T4_T6_E12temp_storage+36];
	max.s32 	%r686, %r503, %r504;
	bra.uni 	$L__BB9_72;
$L__BB9_38:
	setp.gt.s32 	%p3, %r124, 4095;
	@%p3 bra 	$L__BB9_56;
	mov.u32 	%r62, %tid.x;
	setp.ge.s32 	%p20, %r62, %r124;
	mov.b32 	%r670, 0;
	mov.u32 	%r665, %r62;
	@%p20 bra 	$L__BB9_41;
	mul.wide.u32 	%rd66, %r62, 4;
	add.s64 	%rd65, %rd16, %rd66;
	// begin inline asm
	ld.global.nc.u32 %r670, [%rd65];
	// end inline asm
	add.s32 	%r665, %r62, 256;
$L__BB9_41:
	setp.ge.s32 	%p21, %r665, %r124;
	@%p21 bra 	$L__BB9_47;
	not.b32 	%r255, %r665;
	add.s32 	%r67, %r124, %r255;
	and.b32  	%r256, %r67, 768;
	setp.eq.s32 	%p22, %r256, 768;
	@%p22 bra 	$L__BB9_45;
	mul.wide.u32 	%rd67, %r665, 4;
	add.s64 	%rd123, %rd16, %rd67;
	shr.u32 	%r257, %r67, 8;
	add.s32 	%r258, %r257, 1;
	and.b32  	%r259, %r258, 3;
	neg.s32 	%r662, %r259;
$L__BB9_44:
	.pragma "nounroll";
	// begin inline asm
	ld.global.nc.u32 %r260, [%rd123];
	// end inline asm
	max.s32 	%r670, %r670, %r260;
	add.s32 	%r665, %r665, 256;
	add.s64 	%rd123, %rd123, 1024;
	add.s32 	%r662, %r662, 1;
	setp.ne.s32 	%p23, %r662, 0;
	@%p23 bra 	$L__BB9_44;
$L__BB9_45:
	setp.lt.u32 	%p24, %r67, 768;
	@%p24 bra 	$L__BB9_47;
$L__BB9_46:
	mul.wide.s32 	%rd73, %r665, 4;
	add.s64 	%rd69, %rd16, %rd73;
	// begin inline asm
	ld.global.nc.u32 %r261, [%rd69];
	// end inline asm
	max.s32 	%r265, %r670, %r261;
	add.s64 	%rd70, %rd69, 1024;
	// begin inline asm
	ld.global.nc.u32 %r262, [%rd70];
	// end inline asm
	max.s32 	%r266, %r265, %r262;
	add.s64 	%rd71, %rd69, 2048;
	// begin inline asm
	ld.global.nc.u32 %r263, [%rd71];
	// end inline asm
	max.s32 	%r267, %r266, %r263;
	add.s64 	%rd72, %rd69, 3072;
	// begin inline asm
	ld.global.nc.u32 %r264, [%rd72];
	// end inline asm
	max.s32 	%r670, %r267, %r264;
	add.s32 	%r665, %r665, 1024;
	setp.lt.s32 	%p25, %r665, %r124;
	@%p25 bra 	$L__BB9_46;
$L__BB9_47:
	setp.lt.s32 	%p26, %r124, 256;
	@%p26 bra 	$L__BB9_52;
	// begin inline asm
	mov.u32 %r331, %laneid;
	// end inline asm
	mov.b32 	%r334, 1;
	mov.b32 	%r355, 31;
	mov.b32 	%r356, -1;
	// begin inline asm
	shfl.sync.down.b32 %r332, %r670, %r334, %r355, %r356;
	// end inline asm
	setp.gt.s32 	%p42, %r331, 30;
	max.s32 	%r357, %r670, %r332;
	selp.b32 	%r338, %r670, %r357, %p42;
	mov.b32 	%r339, 2;
	// begin inline asm
	shfl.sync.down.b32 %r337, %r338, %r339, %r355, %r356;
	// end inline asm
	setp.gt.s32 	%p43, %r331, 29;
	max.s32 	%r358, %r338, %r337;
	selp.b32 	%r343, %r338, %r358, %p43;
	mov.b32 	%r344, 4;
	// begin inline asm
	shfl.sync.down.b32 %r342, %r343, %r344, %r355, %r356;
	// end inline asm
	setp.gt.s32 	%p44, %r331, 27;
	max.s32 	%r359, %r343, %r342;
	selp.b32 	%r348, %r343, %r359, %p44;
	mov.b32 	%r349, 8;
	// begin inline asm
	shfl.sync.down.b32 %r347, %r348, %r349, %r355, %r356;
	// end inline asm
	setp.gt.s32 	%p45, %r331, 23;
	max.s32 	%r360, %r348, %r347;
	selp.b32 	%r353, %r348, %r360, %p45;
	mov.b32 	%r354, 16;
	// begin inline asm
	shfl.sync.down.b32 %r352, %r353, %r354, %r355, %r356;
	// end inline asm
	setp.gt.s32 	%p46, %r331, 15;
	max.s32 	%r83, %r353, %r352;
	selp.b32 	%r686, %r353, %r83, %p46;
	setp.ne.s32 	%p47, %r331, 0;
	@%p47 bra 	$L__BB9_50;
	shr.u32 	%r361, %r62, 3;
	and.b32  	%r362, %r361, 124;
	mov.u32 	%r363, _ZZN3cub18CUB_300001_SM_10006detail6reduce28DeviceReduceSingleTileKernelINS2_10policy_hubIiyN4cuda3__47maximumIiEEE10Policy1000EPiSB_iS8_iiNS5_3std3__410__identityEEEvT0_T1_T2_T3_T4_T6_E12temp_storage;
	add.s32 	%r364, %r363, %r362;
	st.shared.u32 	[%r364+8], %r83;
$L__BB9_50:
	bar.sync 	0;
	setp.ne.s32 	%p48, %r62, 0;
	@%p48 bra 	$L__BB9_72;
	ld.shared.u32 	%r365, [_ZZN3cub18CUB_300001_SM_10006detail6reduce28DeviceReduceSingleTileKernelINS2_10policy_hubIiyN4cuda3__47maximumIiEEE10Policy1000EPiSB_iS8_iiNS5_3std3__410__identityEEEvT0_T1_T2_T3_T4_T6_E12temp_storage+12];
	max.s32 	%r366, %r686, %r365;
	ld.shared.u32 	%r367, [_ZZN3cub18CUB_300001_SM_10006detail6reduce28DeviceReduceSingleTileKernelINS2_10policy_hubIiyN4cuda3__47maximumIiEEE10Policy1000EPiSB_iS8_iiNS5_3std3__410__identityEEEvT0_T1_T2_T3_T4_T6_E12temp_storage+16];
	max.s32 	%r368, %r366, %r367;
	ld.shared.u32 	%r369, [_ZZN3cub18CUB_300001_SM_10006detail6reduce28DeviceReduceSingleTileKernelINS2_10policy_hubIiyN4cuda3__47maximumIiEEE10Policy1000EPiSB_iS8_iiNS5_3std3__410__identityEEEvT0_T1_T2_T3_T4_T6_E12temp_storage+20];
	max.s32 	%r370, %r368, %r369;
	ld.shared.u32 	%r371, [_ZZN3cub18CUB_300001_SM_10006detail6reduce28DeviceReduceSingleTileKernelINS2_10policy_hubIiyN4cuda3__47maximumIiEEE10Policy1000EPiSB_iS8_iiNS5_3std3__410__identityEEEvT0_T1_T2_T3_T4_T6_E12temp_storage+24];
	max.s32 	%r372, %r370, %r371;
	ld.shared.u32 	%r373, [_ZZN3cub18CUB_300001_SM_10006detail6reduce28DeviceReduceSingleTileKernelINS2_10policy_hubIiyN4cuda3__47maximumIiEEE10Policy1000EPiSB_iS8_iiNS5_3std3__410__identityEEEvT0_T1_T2_T3_T4_T6_E12temp_storage+28];
	max.s32 	%r374, %r372, %r373;
	ld.shared.u32 	%r375, [_ZZN3cub18CUB_300001_SM_10006detail6reduce28DeviceReduceSingleTileKernelINS2_10policy_hubIiyN4cuda3__47maximumIiEEE10Policy1000EPiSB_iS8_iiNS5_3std3__410__identityEEEvT0_T1_T2_T3_T4_T6_E12temp_storage+32];
	max.s32 	%r376, %r374, %r375;
	ld.shared.u32 	%r377, [_ZZN3cub18CUB_300001_SM_10006detail6reduce28DeviceReduceSingleTileKernelINS2_10policy_hubIiyN4cuda3__47maximumIiEEE10Policy1000EPiSB_iS8_iiNS5_3std3__410__identityEEEvT0_T1_T2_T3_T4_T6_E12temp_storage+36];
	max.s32 	%r686, %r376, %r377;
	bra.uni 	$L__BB9_72;
$L__BB9_52:
	// begin inline asm
	mov.u32 %r268, %laneid;
	// end inline asm
	and.b32  	%r294, %r62, 992;
	add.s32 	%r295, %r294, 32;
	setp.gt.s32 	%p27, %r295, %r124;
	not.b32 	%r296, %r294;
	add.s32 	%r297, %r124, %r296;
	selp.b32 	%r292, %r297, 31, %p27;
	mov.b32 	%r271, 1;
	mov.b32 	%r293, -1;
	// begin inline asm
	shfl.sync.down.b32 %r269, %r670, %r271, %r292, %r293;
	// end inline asm
	setp.lt.s32 	%p28, %r268, %r292;
	max.s32 	%r298, %r670, %r269;
	selp.b32 	%r275, %r298, %r670, %p28;
	mov.b32 	%r276, 2;
	// begin inline asm
	shfl.sync.down.b32 %r274, %r275, %r276, %r292, %r293;
	// end inline asm
	add.s32 	%r299, %r268, 2;
	setp.gt.s32 	%p29, %r299, %r292;
	max.s32 	%r300, %r275, %r274;
	selp.b32 	%r280, %r275, %r300, %p29;
	mov.b32 	%r281, 4;
	// begin inline asm
	shfl.sync.down.b32 %r279, %r280, %r281, %r292, %r293;
	// end inline asm
	add.s32 	%r301, %r268, 4;
	setp.gt.s32 	%p30, %r301, %r292;
	max.s32 	%r302, %r280, %r279;
	selp.b32 	%r285, %r280, %r302, %p30;
	mov.b32 	%r286, 8;
	// begin inline asm
	shfl.sync.down.b32 %r284, %r285, %r286, %r292, %r293;
	// end inline asm
	add.s32 	%r303, %r268, 8;
	setp.gt.s32 	%p31, %r303, %r292;
	max.s32 	%r304, %r285, %r284;
	selp.b32 	%r290, %r285, %r304, %p31;
	mov.b32 	%r291, 16;
	// begin inline asm
	shfl.sync.down.b32 %r289, %r290, %r291, %r292, %r293;
	// end inline asm
	add.s32 	%r305, %r268, 16;
	setp.gt.s32 	%p32, %r305, %r292;
	max.s32 	%r306, %r290, %r289;
	selp.b32 	%r686, %r290, %r306, %p32;
	setp.ne.s32 	%p33, %r268, 0;
	@%p33 bra 	$L__BB9_54;
	shr.u32 	%r307, %r62, 3;
	and.b32  	%r308, %r307, 124;
	mov.u32 	%r309, _ZZN3cub18CUB_300001_SM_10006detail6reduce28DeviceReduceSingleTileKernelINS2_10policy_hubIiyN4cuda3__47maximumIiEEE10Policy1000EPiSB_iS8_iiNS5_3std3__410__identityEEEvT0_T1_T2_T3_T4_T6_E12temp_storage;
	add.s32 	%r310, %r309, %r308;
	st.shared.u32 	[%r310+8], %r686;
$L__BB9_54:
	bar.sync 	0;
	setp.ne.s32 	%p34, %r62, 0;
	@%p34 bra 	$L__BB9_72;
	setp.gt.s32 	%p35, %r124, 32;
	ld.shared.u32 	%r311, [_ZZN3cub18CUB_300001_SM_10006detail6reduce28DeviceReduceSingleTileKernelINS2_10policy_hubIiyN4cuda3__47maximumIiEEE10Policy1000EPiSB_iS8_iiNS5_3std3__410__identityEEEvT0_T1_T2_T3_T4_T6_E12temp_storage+12];
	max.s32 	%r312, %r686, %r311;
	selp.b32 	%r313, %r312, %r686, %p35;
	setp.gt.s32 	%p36, %r124, 64;
	ld.shared.u32 	%r314, [_ZZN3cub18CUB_300001_SM_10006detail6reduce28DeviceReduceSingleTileKernelINS2_10policy_hubIiyN4cuda3__47maximumIiEEE10Policy1000EPiSB_iS8_iiNS5_3std3__410__identityEEEvT0_T1_T2_T3_T4_T6_E12temp_storage+16];
	max.s32 	%r315, %r313, %r314;
	selp.b32 	%r316, %r315, %r313, %p36;
	setp.gt.s32 	%p37, %r124, 96;
	ld.shared.u32 	%r317, [_ZZN3cub18CUB_300001_SM_10006detail6reduce28DeviceReduceSingleTileKernelINS2_10policy_hubIiyN4cuda3__47maximumIiEEE10Policy1000EPiSB_iS8_iiNS5_3std3__410__identityEEEvT0_T1_T2_T3_T4_T6_E12temp_storage+20];
	max.s32 	%r318, %r316, %r317;
	selp.b32 	%r319, %r318, %r316, %p37;
	setp.gt.s32 	%p38, %r124, 128;
	ld.shared.u32 	%r320, [_ZZN3cub18CUB_300001_SM_10006detail6reduce28DeviceReduceSingleTileKernelINS2_10policy_hubIiyN4cuda3__47maximumIiEEE10Policy1000EPiSB_iS8_iiNS5_3std3__410__identityEEEvT0_T1_T2_T3_T4_T6_E12temp_storage+24];
	max.s32 	%r321, %r319, %r320;
	selp.b32 	%r322, %r321, %r319, %p38;
	setp.gt.s32 	%p39, %r124, 160;
	ld.shared.u32 	%r323, [_ZZN3cub18CUB_300001_SM_10006detail6reduce28DeviceReduceSingleTileKernelINS2_10policy_hubIiyN4cuda3__47maximumIiEEE10Policy1000EPiSB_iS8_iiNS5_3std3__410__identityEEEvT0_T1_T2_T3_T4_T6_E12temp_storage+28];
	max.s32 	%r324, %r322, %r323;
	selp.b32 	%r325, %r324, %r322, %p39;
	setp.gt.s32 	%p40, %r124, 192;
	ld.shared.u32 	%r326, [_ZZN3cub18CUB_300001_SM_10006detail6reduce28DeviceReduceSingleTileKernelINS2_10policy_hubIiyN4cuda3__47maximumIiEEE10Policy1000EPiSB_iS8_iiNS5_3std3__410__identityEEEvT0_T1_T2_T3_T4_T6_E12temp_storage+32];
	max.s32 	%r327, %r325, %r326;
	selp.b32 	%r328, %r327, %r325, %p40;
	setp.gt.s32 	%p41, %r124, 224;
	ld.shared.u32 	%r329, [_ZZN3cub18CUB_300001_SM_10006detail6reduce28DeviceReduceSingleTileKernelINS2_10policy_hubIiyN4cuda3__47maximumIiEEE10Policy1000EPiSB_iS8_iiNS5_3std3__410__identityEEEvT0_T1_T2_T3_T4_T6_E12temp_storage+36];
	max.s32 	%r330, %r328, %r329;
	selp.b32 	%r686, %r330, %r328, %p41;
	bra.uni 	$L__BB9_72;
$L__BB9_56:
	mov.u32 	%r88, %tid.x;
	mul.wide.u32 	%rd35, %r88, 4;
	add.s64 	%rd19, %rd16, %rd35;
	// begin inline asm
	ld.global.nc.u32 %r126, [%rd19];
	// end inline asm
	add.s64 	%rd20, %rd19, 1024;
	// begin inline asm
	ld.global.nc.u32 %r127, [%rd20];
	// end inline asm
	add.s64 	%rd21, %rd19, 2048;
	// begin inline asm
	ld.global.nc.u32 %r128, [%rd21];
	// end inline asm
	add.s64 	%rd22, %rd19, 3072;
	// begin inline asm
	ld.global.nc.u32 %r129, [%rd22];
	// end inline asm
	add.s64 	%rd23, %rd19, 4096;
	// begin inline asm
	ld.global.nc.u32 %r130, [%rd23];
	// end inline asm
	add.s64 	%rd24, %rd19, 5120;
	// begin inline asm
	ld.global.nc.u32 %r131, [%rd24];
	// end inline asm
	add.s64 	%rd25, %rd19, 6144;
	// begin inline asm
	ld.global.nc.u32 %r132, [%rd25];
	// end inline asm
	add.s64 	%rd26, %rd19, 7168;
	// begin inline asm
	ld.global.nc.u32 %r133, [%rd26];
	// end inline asm
	add.s64 	%rd27, %rd19, 8192;
	// begin inline asm
	ld.global.nc.u32 %r134, [%rd27];
	// end inline asm
	add.s64 	%rd28, %rd19, 9216;
	// begin inline asm
	ld.global.nc.u32 %r135, [%rd28];
	// end inline asm
	add.s64 	%rd29, %rd19, 10240;
	// begin inline asm
	ld.global.nc.u32 %r136, [%rd29];
	// end inline asm
	add.s64 	%rd30, %rd19, 11264;
	// begin inline asm
	ld.global.nc.u32 %r137, [%rd30];
	// end inline asm
	add.s64 	%rd31, %rd19, 12288;
	// begin inline asm
	ld.global.nc.u32 %r138, [%rd31];
	// end inline asm
	add.s64 	%rd32, %rd19, 13312;
	// begin inline asm
	ld.global.nc.u32 %r139, [%rd32];
	// end inline asm
	add.s64 	%rd33, %rd19, 14336;
	// begin inline asm
	ld.global.nc.u32 %r140, [%rd33];
	// end inline asm
	add.s64 	%rd34, %rd19, 15360;
	// begin inline asm
	ld.global.nc.u32 %r141, [%rd34];
	// end inline asm
	max.s32 	%r143, %r126, %r127;
	max.s32 	%r144, %r143, %r128;
	max.s32 	%r145, %r129, %r130;
	max.s32 	%r146, %r145, %r131;
	max.s32 	%r147, %r132, %r133;
	max.s32 	%r148, %r147, %r134;
	max.s32 	%r149, %r135, %r136;
	max.s32 	%r150, %r149, %r137;
	max.s32 	%r151, %r138, %r139;
	max.s32 	%r152, %r151, %r140;
	max.s32 	%r153, %r144, %r146;
	max.s32 	%r154, %r153, %r148;
	max.s32 	%r155, %r150, %r152;
	max.s32 	%r156, %r155, %r141;
	max.s32 	%r685, %r154, %r156;
	setp.lt.u32 	%p4, %r124, 8192;
	mov.b32 	%r674, 4096;
	@%p4 bra 	$L__BB9_60;
	add.s32 	%r90, %r124, -4096;
	mov.b32 	%r674, 4096;
$L__BB9_58:
	mul.wide.s32 	%rd52, %r674, 4;
	add.s64 	%rd36, %rd19, %rd52;
	// begin inline asm
	ld.global.nc.u32 %r158, [%rd36];
	// end inline asm
	add.s64 	%rd37, %rd36, 1024;
	// begin inline asm
	ld.global.nc.u32 %r159, [%rd37];
	// end inline asm
	add.s64 	%rd38, %rd36, 2048;
	// begin inline asm
	ld.global.nc.u32 %r160, [%rd38];
	// end inline asm
	add.s64 	%rd39, %rd36, 3072;
	// begin inline asm
	ld.global.nc.u32 %r161, [%rd39];
	// end inline asm
	add.s64 	%rd40, %rd36, 4096;
	// begin inline asm
	ld.global.nc.u32 %r162, [%rd40];
	// end inline asm
	add.s64 	%rd41, %rd36, 5120;
	// begin inline asm
	ld.global.nc.u32 %r163, [%rd41];
	// end inline asm
	add.s64 	%rd42, %rd36, 6144;
	// begin inline asm
	ld.global.nc.u32 %r164, [%rd42];
	// end inline asm
	add.s64 	%rd43, %rd36, 7168;
	// begin inline asm
	ld.global.nc.u32 %r165, [%rd43];
	// end inline asm
	add.s64 	%rd44, %rd36, 8192;
	// begin inline asm
	ld.global.nc.u32 %r166, [%rd44];
	// end inline asm
	add.s64 	%rd45, %rd36, 9216;
	// begin inline asm
	ld.global.nc.u32 %r167, [%rd45];
	// end inline asm
	add.s64 	%rd46, %rd36, 10240;
	// begin inline asm
	ld.global.nc.u32 %r168, [%rd46];
	// end inline asm
	add.s64 	%rd47, %rd36, 11264;
	// begin inline asm
	ld.global.nc.u32 %r169, [%rd47];
	// end inline asm
	add.s64 	%rd48, %rd36, 12288;
	// begin inline asm
	ld.global.nc.u32 %r170, [%rd48];
	// end inline asm
	add.s64 	%rd49, %rd36, 13312;
	// begin inline asm
	ld.global.nc.u32 %r171, [%rd49];
	// end inline asm
	add.s64 	%rd50, %rd36, 14336;
	// begin inline asm
	ld.global.nc.u32 %r172, [%rd50];
	// end inline asm
	add.s64 	%rd51, %rd36, 15360;
	// begin inline asm
	ld.global.nc.u32 %r173, [%rd51];
	// end inline asm
	max.s32 	%r174, %r685, %r158;
	max.s32 	%r175, %r174, %r159;
	max.s32 	%r176, %r160, %r161;
	max.s32 	%r177, %r176, %r162;
	max.s32 	%r178, %r163, %r164;
	max.s32 	%r179, %r178, %r165;
	max.s32 	%r180, %r166, %r167;
	max.s32 	%r181, %r180, %r168;
	max.s32 	%r182, %r169, %r170;
	max.s32 	%r183, %r182, %r171;
	max.s32 	%r184, %r172, %r173;
	max.s32 	%r185, %r175, %r177;
	max.s32 	%r186, %r185, %r179;
	max.s32 	%r187, %r181, %r183;
	max.s32 	%r188, %r187, %r184;
	max.s32 	%r685, %r186, %r188;
	sub.s32 	%r189, %r124, %r674;
	setp.lt.s32 	%p5, %r189, 4096;
	@%p5 bra 	$L__BB9_68;
	add.s32 	%r674, %r674, 4096;
	setp.le.s32 	%p6, %r674, %r90;
	@%p6 bra 	$L__BB9_58;
$L__BB9_60:
	setp.le.s32 	%p7, %r124, %r674;
	@%p7 bra 	$L__BB9_68;
	sub.s32 	%r97, %r124, %r674;
	setp.ge.s32 	%p8, %r88, %r97;
	@%p8 bra 	$L__BB9_68;
	not.b32 	%r191, %r88;
	add.s32 	%r192, %r124, %r191;
	sub.s32 	%r98, %r192, %r674;
	and.b32  	%r193, %r98, 768;
	setp.eq.s32 	%p9, %r193, 768;
	mov.u32 	%r679, %r88;
	@%p9 bra 	$L__BB9_65;
	add.s32 	%r676, %r88, %r674;
	shr.u32 	%r194, %r98, 8;
	add.s32 	%r195, %r194, 1;
	and.b32  	%r196, %r195, 3;
	neg.s32 	%r675, %r196;
	mov.u32 	%r679, %r88;
$L__BB9_64:
	.pragma "nounroll";
	mul.wide.u32 	%rd54, %r676, 4;
	add.s64 	%rd53, %rd16, %rd54;
	// begin inline asm
	ld.global.nc.u32 %r197, [%rd53];
	// end inline asm
	max.s32 	%r685, %r685, %r197;
	add.s32 	%r679, %r679, 256;
	add.s32 	%r676, %r676, 256;
	add.s32 	%r675, %r675, 1;
	setp.ne.s32 	%p10, %r675, 0;
	@%p10 bra 	$L__BB9_64;
$L__BB9_65:
	setp.lt.u32 	%p11, %r98, 768;
	@%p11 bra 	$L__BB9_68;
	cvt.u64.u32 	%rd55, %r679;
	cvt.u64.u32 	%rd56, %r674;
	add.s64 	%rd57, %rd55, %rd56;
	shl.b64 	%rd58, %rd57, 2;
	add.s64 	%rd59, %rd58, %rd16;
	add.s64 	%rd124, %rd59, 2048;
	add.s32 	%r682, %r679, %r674;
$L__BB9_67:
	mul.wide.u32 	%rd64, %r682, 4;
	add.s64 	%rd60, %rd16, %rd64;
	// begin inline asm
	ld.global.nc.u32 %r198, [%rd60];
	// end inline asm
	max.s32 	%r202, %r685, %r198;
	add.s64 	%rd61, %rd124, -1024;
	// begin inline asm
	ld.global.nc.u32 %r199, [%rd61];
	// end inline asm
	max.s32 	%r203, %r202, %r199;
	// begin inline asm
	ld.global.nc.u32 %r200, [%rd124];
	// end inline asm
	max.s32 	%r204, %r203, %r200;
	add.s64 	%rd63, %rd124, 1024;
	// begin inline asm
	ld.global.nc.u32 %r201, [%rd63];
	// end inline asm
	max.s32 	%r685, %r204, %r201;
	add.s32 	%r679, %r679, 1024;
	add.s64 	%rd124, %rd124, 4096;
	add.s32 	%r682, %r682, 1024;
	setp.lt.s32 	%p12, %r679, %r97;
	@%p12 bra 	$L__BB9_67;
$L__BB9_68:
	// begin inline asm
	mov.u32 %r205, %laneid;
	// end inline asm
	mov.b32 	%r208, 1;
	mov.b32 	%r229, 31;
	mov.b32 	%r230, -1;
	// begin inline asm
	shfl.sync.down.b32 %r206, %r685, %r208, %r229, %r230;
	// end inline asm
	setp.gt.s32 	%p13, %r205, 30;
	max.s32 	%r231, %r685, %r206;
	selp.b32 	%r212, %r685, %r231, %p13;
	mov.b32 	%r213, 2;
	// begin inline asm
	shfl.sync.down.b32 %r211, %r212, %r213, %r229, %r230;
	// end inline asm
	setp.gt.s32 	%p14, %r205, 29;
	max.s32 	%r232, %r212, %r211;
	selp.b32 	%r217, %r212, %r232, %p14;
	mov.b32 	%r218, 4;
	// begin inline asm
	shfl.sync.down.b32 %r216, %r217, %r218, %r229, %r230;
	// end inline asm
	setp.gt.s32 	%p15, %r205, 27;
	max.s32 	%r233, %r217, %r216;
	selp.b32 	%r222, %r217, %r233, %p15;
	mov.b32 	%r223, 8;
	// begin inline asm
	shfl.sync.down.b32 %r221, %r222, %r223, %r229, %r230;
	// end inline asm
	setp.gt.s32 	%p16, %r205, 23;
	max.s32 	%r234, %r222, %r221;
	selp.b32 	%r227, %r222, %r234, %p16;
	mov.b32 	%r228, 16;
	// begin inline asm
	shfl.sync.down.b32 %r226, %r227, %r228, %r229, %r230;
	// end inline asm
	setp.gt.s32 	%p17, %r205, 15;
	max.s32 	%r120, %r227, %r226;
	selp.b32 	%r686, %r227, %r120, %p17;
	setp.ne.s32 	%p18, %r205, 0;
	@%p18 bra 	$L__BB9_70;
	shr.u32 	%r235, %r88, 3;
	and.b32  	%r236, %r235, 124;
	mov.u32 	%r237, _ZZN3cub18CUB_300001_SM_10006detail6reduce28DeviceReduceSingleTileKernelINS2_10policy_hubIiyN4cuda3__47maximumIiEEE10Policy1000EPiSB_iS8_iiNS5_3std3__410__identityEEEvT0_T1_T2_T3_T4_T6_E12temp_storage;
	add.s32 	%r238, %r237, %r236;
	st.shared.u32 	[%r238+8], %r120;
$L__BB9_70:
	bar.sync 	0;
	setp.ne.s32 	%p19, %r88, 0;
	@%p19 bra 	$L__BB9_72;
	ld.shared.u32 	%r239, [_ZZN3cub18CUB_300001_SM_10006detail6reduce28DeviceReduceSingleTileKernelINS2_10policy_hubIiyN4cuda3__47maximumIiEEE10Policy1000EPiSB_iS8_iiNS5_3std3__410__identityEEEvT0_T1_T2_T3_T4_T6_E12temp_storage+12];
	max.s32 	%r240, %r686, %r239;
	ld.shared.u32 	%r241, [_ZZN3cub18CUB_300001_SM_10006detail6reduce28DeviceReduceSingleTileKernelINS2_10policy_hubIiyN4cuda3__47maximumIiEEE10Policy1000EPiSB_iS8_iiNS5_3std3__410__identityEEEvT0_T1_T2_T3_T4_T6_E12temp_storage+16];
	max.s32 	%r242, %r240, %r241;
	ld.shared.u32 	%r243, [_ZZN3cub18CUB_300001_SM_10006detail6reduce28DeviceReduceSingleTileKernelINS2_10policy_hubIiyN4cuda3__47maximumIiEEE10Policy1000EPiSB_iS8_iiNS5_3std3__410__identityEEEvT0_T1_T2_T3_T4_T6_E12temp_storage+20];
	max.s32 	%r244, %r242, %r243;
	ld.shared.u32 	%r245, [_ZZN3cub18CUB_300001_SM_10006detail6reduce28DeviceReduceSingleTileKernelINS2_10policy_hubIiyN4cuda3__47maximumIiEEE10Policy1000EPiSB_iS8_iiNS5_3std3__410__identityEEEvT0_T1_T2_T3_T4_T6_E12temp_storage+24];
	max.s32 	%r246, %r244, %r245;
	ld.shared.u32 	%r247, [_ZZN3cub18CUB_300001_SM_10006detail6reduce28DeviceReduceSingleTileKernelINS2_10policy_hubIiyN4cuda3__47maximumIiEEE10Policy1000EPiSB_iS8_iiNS5_3std3__410__identityEEEvT0_T1_T2_T3_T4_T6_E12temp_storage+28];
	max.s32 	%r248, %r246, %r247;
	ld.shared.u32 	%r249, [_ZZN3cub18CUB_300001_SM_10006detail6reduce28DeviceReduceSingleTileKernelINS2_10policy_hubIiyN4cuda3__47maximumIiEEE10Policy1000EPiSB_iS8_iiNS5_3std3__410__identityEEEvT0_T1_T2_T3_T4_T6_E12temp_storage+32];
	max.s32 	%r250, %r248, %r249;
	ld.shared.u32 	%r251, [_ZZN3cub18CUB_300001_SM_10006detail6reduce28DeviceReduceSingleTileKernelINS2_10policy_hubIiyN4cuda3__47maximumIiEEE10Policy1000EPiSB_iS8_iiNS5_3std3__410__identityEEEvT0_T1_T2_T3_T4_T6_E12temp_storage+36];
	max.s32 	%r686, %r250, %r251;
$L__BB9_72:
	mov.u32 	%r631, %tid.x;
	setp.ne.s32 	%p95, %r631, 0;
	@%p95 bra 	$L__BB9_74;
	max.s32 	%r632, %r125, %r686;
	st.global.u32 	[%rd1], %r632;
$L__BB9_74:
	ret;

}
	// .globl	_ZN3cub18CUB_300001_SM_10006detail4scan20DeviceScanInitKernelINS0_13ScanTileStateIiLb1EEEEEvT_i
.visible .entry _ZN3cub18CUB_300001_SM_10006detail4scan20DeviceScanInitKernelINS0_13ScanTileStateIiLb1EEEEEvT_i(
	.param .align 8 .b8 _ZN3cub18CUB_300001_SM_10006detail4scan20DeviceScanInitKernelINS0_13ScanTileStateIiLb1EEEEEvT_i_param_0[8],
	.param .u32 _ZN3cub18CUB_300001_SM_10006detail4scan20DeviceScanInitKernelINS0_13ScanTileStateIiLb1EEEEEvT_i_param_1
)
{
	.reg .pred 	%p<5>;
	.reg .b32 	%r<10>;
	.reg .b64 	%rd<7>;

	ld.param.u64 	%rd2, [_ZN3cub18CUB_300001_SM_10006detail4scan20DeviceScanInitKernelINS0_13ScanTileStateIiLb1EEEEEvT_i_param_0];
	ld.param.u32 	%r4, [_ZN3cub18CUB_300001_SM_10006detail4scan20DeviceScanInitKernelINS0_13ScanTileStateIiLb1EEEEEvT_i_param_1];
	cvta.to.global.u64 	%rd1, %rd2;
	mov.u32 	%r1, %ctaid.x;
	mov.u32 	%r5, %ntid.x;
	mov.u32 	%r2, %tid.x;
	mad.lo.s32 	%r3, %r1, %r5, %r2;
	setp.ge.s32 	%p1, %r3, %r4;
	@%p1 bra 	$L__BB10_2;
	mul.wide.s32 	%rd3, %r3, 8;
	add.s64 	%rd4, %rd1, %rd3;
	mov.b32 	%r6, 0;
	mov.b32 	%r7, 99;
	st.global.v2.u32 	[%rd4+256], {%r7, %r6};
$L__BB10_2:
	setp.ne.s32 	%p2, %r1, 0;
	setp.gt.u32 	%p3, %r2, 31;
	or.pred  	%p4, %p2, %p3;
	@%p4 bra 	$L__BB10_4;
	mul.wide.u32 	%rd5, %r2, 8;
	add.s64 	%rd6, %rd1, %rd5;
	mov.b32 	%r9, 0;
	st.global.v2.u32 	[%rd6], {%r9, %r9};
$L__BB10_4:
	ret;

}
	// .globl	_ZN3cub18CUB_300001_SM_10006detail4scan16DeviceScanKernelINS2_10policy_hubIiiijN4cuda3std3__44plusIvEEE10Policy1000EN6thrust24THRUST_300001_SM_1000_NS6detail15normal_iteratorINSD_10device_ptrIiEEEESI_NS0_13ScanTileStateIiLb1EEES9_NS0_8NullTypeEjiLb0ESL_EEvT0_T1_T2_iT3_T4_T5_
.visible .entry _ZN3cub18CUB_300001_SM_10006detail4scan16DeviceScanKernelINS2_10policy_hubIiiijN4cuda3std3__44plusIvEEE10Policy1000EN6thrust24THRUST_300001_SM_1000_NS6detail15normal_iteratorINSD_10device_ptrIiEEEESI_NS0_13ScanTileStateIiLb1EEES9_NS0_8NullTypeEjiLb0ESL_EEvT0_T1_T2_iT3_T4_T5_(
	.param .align 8 .b8 _ZN3cub18CUB_300001_SM_10006detail4scan16DeviceScanKernelINS2_10policy_hubIiiijN4cuda3std3__44plusIvEEE10Policy1000EN6thrust24THRUST_300001_SM_1000_NS6detail15normal_iteratorINSD_10device_ptrIiEEEESI_NS0_13ScanTileStateIiLb1EEES9_NS0_8NullTypeEjiLb0ESL_EEvT0_T1_T2_iT3_T4_T5__param_0[8],
	.param .align 8 .b8 _ZN3cub18CUB_300001_SM_10006detail4scan16DeviceScanKernelINS2_10policy_hubIiiijN4cuda3std3__44plusIvEEE10Policy1000EN6thrust24THRUST_300001_SM_1000_NS6detail15normal_iteratorINSD_10device_ptrIiEEEESI_NS0_13ScanTileStateIiLb1EEES9_NS0_8NullTypeEjiLb0ESL_EEvT0_T1_T2_iT3_T4_T5__param_1[8],
	.param .align 8 .b8 _ZN3cub18CUB_300001_SM_10006detail4scan16DeviceScanKernelINS2_10policy_hubIiiijN4cuda3std3__44plusIvEEE10Policy1000EN6thrust24THRUST_300001_SM_1000_NS6detail15normal_iteratorINSD_10device_ptrIiEEEESI_NS0_13ScanTileStateIiLb1EEES9_NS0_8NullTypeEjiLb0ESL_EEvT0_T1_T2_iT3_T4_T5__param_2[8],
	.param .u32 _ZN3cub18CUB_300001_SM_10006detail4scan16DeviceScanKernelINS2_10policy_hubIiiijN4cuda3std3__44plusIvEEE10Policy1000EN6thrust24THRUST_300001_SM_1000_NS6detail15normal_iteratorINSD_10device_ptrIiEEEESI_NS0_13ScanTileStateIiLb1EEES9_NS0_8NullTypeEjiLb0ESL_EEvT0_T1_T2_iT3_T4_T5__param_3,
	.param .align 1 .b8 _ZN3cub18CUB_300001_SM_10006detail4scan16DeviceScanKernelINS2_10policy_hubIiiijN4cuda3std3__44plusIvEEE10Policy1000EN6thrust24THRUST_300001_SM_1000_NS6detail15normal_iteratorINSD_10device_ptrIiEEEESI_NS0_13ScanTileStateIiLb1EEES9_NS0_8NullTypeEjiLb0ESL_EEvT0_T1_T2_iT3_T4_T5__param_4[1],
	.param .align 1 .b8 _ZN3cub18CUB_300001_SM_10006detail4scan16DeviceScanKernelINS2_10policy_hubIiiijN4cuda3std3__44plusIvEEE10Policy1000EN6thrust24THRUST_300001_SM_1000_NS6detail15normal_iteratorINSD_10device_ptrIiEEEESI_NS0_13ScanTileStateIiLb1EEES9_NS0_8NullTypeEjiLb0ESL_EEvT0_T1_T2_iT3_T4_T5__param_5[1],
	.param .u32 _ZN3cub18CUB_300001_SM_10006detail4scan16DeviceScanKernelINS2_10policy_hubIiiijN4cuda3std3__44plusIvEEE10Policy1000EN6thrust24THRUST_300001_SM_1000_NS6detail15normal_iteratorINSD_10device_ptrIiEEEESI_NS0_13ScanTileStateIiLb1EEES9_NS0_8NullTypeEjiLb0ESL_EEvT0_T1_T2_iT3_T4_T5__param_6
)
.maxntid 384
{
	.reg .pred 	%p<160>;
	.reg .b32 	%r<1050>;
	.reg .b64 	%rd<55>;
	// demoted variable
	.shared .align 16 .b8 _ZZN3cub18CUB_300001_SM_10006detail4scan16DeviceScanKernelINS2_10policy_hubIiiijN4cuda3std3__44plusIvEEE10Policy1000EN6thrust24THRUST_300001_SM_1000_NS6detail15normal_iteratorINSD_10device_ptrIiEEEESI_NS0_13ScanTileStateIiLb1EEES9_NS0_8NullTypeEjiLb0ESL_EEvT0_T1_T2_iT3_T4_T5_E12temp_storage[33808];
	ld.param.u64 	%rd1, [_ZN3cub18CUB_300001_SM_10006detail4scan16DeviceScanKernelINS2_10policy_hubIiiijN4cuda3std3__44plusIvEEE10Policy1000EN6thrust24THRUST_300001_SM_1000_NS6detail15normal_iteratorINSD_10device_ptrIiEEEESI_NS0_13ScanTileStateIiLb1EEES9_NS0_8NullTypeEjiLb0ESL_EEvT0_T1_T2_iT3_T4_T5__param_2];
	ld.param.u64 	%rd13, [_ZN3cub18CUB_300001_SM_10006detail4scan16DeviceScanKernelINS2_10policy_hubIiiijN4cuda3std3__44plusIvEEE10Policy1000EN6thrust24THRUST_300001_SM_1000_NS6detail15normal_iteratorINSD_10device_ptrIiEEEESI_NS0_13ScanTileStateIiLb1EEES9_NS0_8NullTypeEjiLb0ESL_EEvT0_T1_T2_iT3_T4_T5__param_1];
	ld.param.u64 	%rd14, [_ZN3cub18CUB_300001_SM_10006detail4scan16DeviceScanKernelINS2_10policy_hubIiiijN4cuda3std3__44plusIvEEE10Policy1000EN6thrust24THRUST_300001_SM_1000_NS6detail15normal_iteratorINSD_10device_ptrIiEEEESI_NS0_13ScanTileStateIiLb1EEES9_NS0_8NullTypeEjiLb0ESL_EEvT0_T1_T2_iT3_T4_T5__param_0];
	ld.param.u32 	%r233, [_ZN3cub18CUB_300001_SM_10006detail4scan16DeviceScanKernelINS2_10policy_hubIiiijN4cuda3std3__44plusIvEEE10Policy1000EN6thrust24THRUST_300001_SM_1000_NS6detail15normal_iteratorINSD_10device_ptrIiEEEESI_NS0_13ScanTileStateIiLb1EEES9_NS0_8NullTypeEjiLb0ESL_EEvT0_T1_T2_iT3_T4_T5__param_3];
	ld.param.u32 	%r234, [_ZN3cub18CUB_300001_SM_10006detail4scan16DeviceScanKernelINS2_10policy_hubIiiijN4cuda3std3__44plusIvEEE10Policy1000EN6thrust24THRUST_300001_SM_1000_NS6detail15normal_iteratorINSD_10device_ptrIiEEEESI_NS0_13ScanTileStateIiLb1EEES9_NS0_8NullTypeEjiLb0ESL_EEvT0_T1_T2_iT3_T4_T5__param_6];
	cvta.to.global.u64 	%rd2, %rd14;
	cvta.to.global.u64 	%rd3, %rd13;
	mov.u32 	%r235, %ctaid.x;
	add.s32 	%r998, %r233, %r235;
	mul.lo.s32 	%r2, %r998, 8448;
	sub.s32 	%r3, %r234, %r2;
	setp.lt.u32 	%p1, %r3, 8449;
	@%p1 bra 	$L__BB11_26;
	cvt.u64.u32 	%rd37, %r2;
	mov.u32 	%r4, %tid.x;
	and.b32  	%r642, %r4, 31;
	and.b32  	%r643, %r4, 992;
	mul.lo.s32 	%r644, %r643, 22;
	or.b32  	%r645, %r644, %r642;
	cvt.u64.u32 	%rd38, %r645;
	add.s64 	%rd4, %rd38, %rd37;
	shl.b64 	%rd39, %rd4, 2;
	add.s64 	%rd40, %rd2, %rd39;
	ld.global.u32 	%r646, [%rd40];
	ld.global.u32 	%r647, [%rd40+128];
	ld.global.u32 	%r648, [%rd40+256];
	ld.global.u32 	%r649, [%rd40+384];
	ld.global.u32 	%r650, [%rd40+512];
	ld.global.u32 	%r651, [%rd40+640];
	ld.global.u32 	%r652, [%rd40+768];
	ld.global.u32 	%r653, [%rd40+896];
	ld.global.u32 	%r654, [%rd40+1024];
	ld.global.u32 	%r655, [%rd40+1152];
	ld.global.u32 	%r656, [%rd40+1280];
	ld.global.u32 	%r657, [%rd40+1408];
	ld.global.u32 	%r658, [%rd40+1536];
	ld.global.u32 	%r659, [%rd40+1664];
	ld.global.u32 	%r660, [%rd40+1792];
	ld.global.u32 	%r661, [%rd40+1920];
	ld.global.u32 	%r662, [%rd40+2048];
	ld.global.u32 	%r663, [%rd40+2176];
	ld.global.u32 	%r664, [%rd40+2304];
	ld.global.u32 	%r665, [%rd40+2432];
	ld.global.u32 	%r666, [%rd40+2560];
	ld.global.u32 	%r667, [%rd40+2688];
	// begin inline asm
	mov.u32 %r641, %laneid;
	// end inline asm
	shr.u32 	%r6, %r4, 5;
	mad.lo.s32 	%r668, %r6, 704, %r641;
	shl.b32 	%r669, %r668, 2;
	mov.u32 	%r670, _ZZN3cub18CUB_300001_SM_10006detail4scan16DeviceScanKernelINS2_10policy_hubIiiijN4cuda3std3__44plusIvEEE10Policy1000EN6thrust24THRUST_300001_SM_1000_NS6detail15normal_iteratorINSD_10device_ptrIiEEEESI_NS0_13ScanTileStateIiLb1EEES9_NS0_8NullTypeEjiLb0ESL_EEvT0_T1_T2_iT3_T4_T5_E12temp_storage;
	add.s32 	%r7, %r670, %r669;
	st.shared.u32 	[%r7], %r646;
	st.shared.u32 	[%r7+128], %r647;
	st.shared.u32 	[%r7+256], %r648;
	st.shared.u32 	[%r7+384], %r649;
	st.shared.u32 	[%r7+512], %r650;
	st.shared.u32 	[%r7+640], %r651;
	st.shared.u32 	[%r7+768], %r652;
	st.shared.u32 	[%r7+896], %r653;
	st.shared.u32 	[%r7+1024], %r654;
	st.shared.u32 	[%r7+1152], %r655;
	st.shared.u32 	[%r7+1280], %r656;
	st.shared.u32 	[%r7+1408], %r657;
	st.shared.u32 	[%r7+1536], %r658;
	st.shared.u32 	[%r7+1664], %r659;
	st.shared.u32 	[%r7+1792], %r660;
	st.shared.u32 	[%r7+1920], %r661;
	st.shared.u32 	[%r7+2048], %r662;
	st.shared.u32 	[%r7+2176], %r663;
	st.shared.u32 	[%r7+2304], %r664;
	st.shared.u32 	[%r7+2432], %r665;
	st.shared.u32 	[%r7+2560], %r666;
	st.shared.u32 	[%r7+2688], %r667;
	bar.warp.sync 	-1;
	mad.lo.s32 	%r8, %r641, 84, %r7;
	ld.shared.v2.u32 	{%r9, %r10}, [%r8];
	ld.shared.v2.u32 	{%r11, %r12}, [%r8+8];
	ld.shared.v2.u32 	{%r13, %r14}, [%r8+16];
	ld.shared.v2.u32 	{%r15, %r16}, [%r8+24];
	ld.shared.v2.u32 	{%r17, %r18}, [%r8+32];
	ld.shared.v2.u32 	{%r19, %r20}, [%r8+40];
	ld.shared.v2.u32 	{%r21, %r22}, [%r8+48];
	ld.shared.v2.u32 	{%r23, %r24}, [%r8+56];
	ld.shared.v2.u32 	{%r25, %r26}, [%r8+64];
	ld.shared.v2.u32 	{%r27, %r28}, [%r8+72];
	ld.shared.v2.u32 	{%r29, %r30}, [%r8+80];
	bar.sync 	0;
	setp.ne.s32 	%p104, %r998, 0;
	@%p104 bra 	$L__BB11_6;
	add.s32 	%r892, %r10, %r9;
	add.s32 	%r893, %r11, %r892;
	add.s32 	%r894, %r12, %r893;
	add.s32 	%r895, %r13, %r894;
	add.s32 	%r896, %r14, %r895;
	add.s32 	%r897, %r15, %r896;
	add.s32 	%r898, %r16, %r897;
	add.s32 	%r899, %r17, %r898;
	add.s32 	%r900, %r18, %r899;
	add.s32 	%r901, %r19, %r900;
	add.s32 	%r902, %r20, %r901;
	add.s32 	%r903, %r21, %r902;
	add.s32 	%r904, %r22, %r903;
	add.s32 	%r905, %r23, %r904;
	add.s32 	%r906, %r24, %r905;
	add.s32 	%r907, %r25, %r906;
	add.s32 	%r908, %r26, %r907;
	add.s32 	%r909, %r27, %r908;
	add.s32 	%r910, %r28, %r909;
	add.s32 	%r911, %r29, %r910;
	add.s32 	%r866, %r30, %r911;
	mov.b32 	%r864, 1;
	mov.b32 	%r889, 0;
	mov.b32 	%r891, -1;
	// begin inline asm
	{  .reg .s32 r0;  .reg .pred p;  shfl.sync.up.b32 r0|p, %r866, %r864, %r889, %r891;  @p add.s32 r0, r0, %r866;  mov.s32 %r862, r0;}
	// end inline asm
	mov.b32 	%r870, 2;
	// begin inline asm
	{  .reg .s32 r0;  .reg .pred p;  shfl.sync.up.b32 r0|p, %r862, %r870, %r889, %r891;  @p add.s32 r0, r0, %r862;  mov.s32 %r868, r0;}
	// end inline asm
	mov.b32 	%r876, 4;
	// begin inline asm
	{  .reg .s32 r0;  .reg .pred p;  shfl.sync.up.b32 r0|p, %r868, %r876, %r889, %r891;  @p add.s32 r0, r0, %r868;  mov.s32 %r874, r0;}
	// end inline asm
	mov.b32 	%r882, 8;
	// begin inline asm
	{  .reg .s32 r0;  .reg .pred p;  shfl.sync.up.b32 r0|p, %r874, %r882, %r889, %r891;  @p add.s32 r0, r0, %r874;  mov.s32 %r880, r0;}
	// end inline asm
	mov.b32 	%r888, 16;
	// begin inline asm
	{  .reg .s32 r0;  .reg .pred p;  shfl.sync.up.b32 r0|p, %r880, %r888, %r889, %r891;  @p add.s32 r0, r0, %r880;  mov.s32 %r886, r0;}
	// end inline asm
	setp.ne.s32 	%p146, %r641, 31;
	@%p146 bra 	$L__BB11_4;
	shl.b32 	%r912, %r6, 2;
	add.s32 	%r914, %r670, %r912;
	st.shared.u32 	[%r914+16], %r886;
$L__BB11_4:
	sub.s32 	%r915, %r886, %r866;
	bar.sync 	0;
	ld.shared.v4.u32 	{%r916, %r917, %r918, %r919}, [_ZZN3cub18CUB_300001_SM_10006detail4scan16DeviceScanKernelINS2_10policy_hubIiiijN4cuda3std3__44plusIvEEE10Policy1000EN6thrust24THRUST_300001_SM_1000_NS6detail15normal_iteratorINSD_10device_ptrIiEEEESI_NS0_13ScanTileStateIiLb1EEES9_NS0_8NullTypeEjiLb0ESL_EEvT0_T1_T2_iT3_T4_T5_E12temp_storage+16];
	add.s32 	%r920, %r917, %r916;
	setp.eq.s32 	%p147, %r6, 2;
	selp.b32 	%r921, %r920, %r916, %p147;
	add.s32 	%r922, %r920, %r918;
	setp.eq.s32 	%p148, %r6, 3;
	selp.b32 	%r923, %r922, %r921, %p148;
	add.s32 	%r924, %r922, %r919;
	setp.eq.s32 	%p149, %r6, 4;
	selp.b32 	%r925, %r924, %r923, %p149;
	ld.shared.v4.u32 	{%r926, %r927, %r928, %r929}, [_ZZN3cub18CUB_300001_SM_10006detail4scan16DeviceScanKernelINS2_10policy_hubIiiijN4cuda3std3__44plusIvEEE10Policy1000EN6thrust24THRUST_300001_SM_1000_NS6detail15normal_iteratorINSD_10device_ptrIiEEEESI_NS0_13ScanTileStateIiLb1EEES9_NS0_8NullTypeEjiLb0ESL_EEvT0_T1_T2_iT3_T4_T5_E12temp_storage+32];
	add.s32 	%r930, %r924, %r926;
	setp.eq.s32 	%p150, %r6, 5;
	selp.b32 	%r931, %r930, %r925, %p150;
	add.s32 	%r932, %r930, %r927;
	setp.eq.s32 	%p151, %r6, 6;
	selp.b32 	%r933, %r932, %r931, %p151;
	add.s32 	%r934, %r932, %r928;
	setp.eq.s32 	%p152, %r6, 7;
	selp.b32 	%r935, %r934, %r933, %p152;
	add.s32 	%r936, %r934, %r929;
	setp.eq.s32 	%p153, %r6, 8;
	selp.b32 	%r937, %r936, %r935, %p153;
	ld.shared.v4.u32 	{%r938, %r939, %r940, %r941}, [_ZZN3cub18CUB_300001_SM_10006detail4scan16DeviceScanKernelINS2_10policy_hubIiiijN4cuda3std3__44plusIvEEE10Policy1000EN6thrust24THRUST_300001_SM_1000_NS6detail15normal_iteratorINSD_10device_ptrIiEEEESI_NS0_13ScanTileStateIiLb1EEES9_NS0_8NullTypeEjiLb0ESL_EEvT0_T1_T2_iT3_T4_T5_E12temp_storage+48];
	add.s32 	%r942, %r936, %r938;
	setp.eq.s32 	%p154, %r6, 9;
	selp.b32 	%r943, %r942, %r937, %p154;
	add.s32 	%r944, %r942, %r939;
	setp.eq.s32 	%p155, %r6, 10;
	selp.b32 	%r945, %r944, %r943, %p155;
	add.s32 	%r946, %r944, %r940;
	setp.eq.s32 	%p156, %r6, 11;
	selp.b32 	%r947, %r946, %r945, %p156;
	add.s32 	%r33, %r946, %r941;
	setp.lt.u32 	%p157, %r4, 32;
	setp.eq.s32 	%p158, %r641, 0;
	selp.b32 	%r948, 0, %r915, %p158;
	add.s32 	%r949, %r947, %r948;
	selp.b32 	%r1012, %r915, %r949, %p157;
	setp.ne.s32 	%p159, %r4, 0;
	@%p159 bra 	$L__BB11_25;
	add.s64 	%rd52, %rd1, 256;
	mov.b32 	%r950, 101;
	// begin inline asm
	st.relaxed.gpu.v2.u32 [%rd52], {%r950, %r33};
	// end inline asm
	mov.b32 	%r1012, 0;
	bra.uni 	$L__BB11_25;
$L__BB11_6:
	add.s32 	%r701, %r10, %r9;
	add.s32 	%r702, %r11, %r701;
	add.s32 	%r703, %r12, %r702;
	add.s32 	%r704, %r13, %r703;
	add.s32 	%r705, %r14, %r704;
	add.s32 	%r706, %r15, %r705;
	add.s32 	%r707, %r16, %r706;
	add.s32 	%r708, %r17, %r707;
	add.s32 	%r709, %r18, %r708;
	add.s32 	%r710, %r19, %r709;
	add.s32 	%r711, %r20, %r710;
	add.s32 	%r712, %r21, %r711;
	add.s32 	%r713, %r22, %r712;
	add.s32 	%r714, %r23, %r713;
	add.s32 	%r715, %r24, %r714;
	add.s32 	%r716, %r25, %r715;
	add.s32 	%r717, %r26, %r716;
	add.s32 	%r718, %r27, %r717;
	add.s32 	%r719, %r28, %r718;
	add.s32 	%r720, %r29, %r719;
	add.s32 	%r675, %r30, %r720;
	mov.b32 	%r673, 1;
	mov.b32 	%r698, 0;
	mov.b32 	%r700, -1;
	// begin inline asm
	{  .reg .s32 r0;  .reg .pred p;  shfl.sync.up.b32 r0|p, %r675, %r673, %r698, %r700;  @p add.s32 r0, r0, %r675;  mov.s32 %r671, r0;}
	// end inline asm
	mov.b32 	%r679, 2;
	// begin inline asm
	{  .reg .s32 r0;  .reg .pred p;  shfl.sync.up.b32 r0|p, %r671, %r679, %r698, %r700;  @p add.s32 r0, r0, %r671;  mov.s32 %r677, r0;}
	// end inline asm
	mov.b32 	%r685, 4;
	// begin inline asm
	{  .reg .s32 r0;  .reg .pred p;  shfl.sync.up.b32 r0|p, %r677, %r685, %r698, %r700;  @p add.s32 r0, r0, %r677;  mov.s32 %r683, r0;}
	// end inline asm
	mov.b32 	%r691, 8;
	// begin inline asm
	{  .reg .s32 r0;  .reg .pred p;  shfl.sync.up.b32 r0|p, %r683, %r691, %r698, %r700;  @p add.s32 r0, r0, %r683;  mov.s32 %r689, r0;}
	// end inline asm
	mov.b32 	%r697, 16;
	// begin inline asm
	{  .reg .s32 r0;  .reg .pred p;  shfl.sync.up.b32 r0|p, %r689, %r697, %r698, %r700;  @p add.s32 r0, r0, %r689;  mov.s32 %r695, r0;}
	// end inline asm
	setp.ne.s32 	%p105, %r641, 31;
	@%p105 bra 	$L__BB11_8;
	shl.b32 	%r721, %r6, 2;
	add.s32 	%r723, %r670, %r721;
	st.shared.u32 	[%r723+16], %r695;
$L__BB11_8:
	sub.s32 	%r724, %r695, %r675;
	bar.sync 	0;
	ld.shared.v4.u32 	{%r725, %r726, %r727, %r728}, [_ZZN3cub18CUB_300001_SM_10006detail4scan16DeviceScanKernelINS2_10policy_hubIiiijN4cuda3std3__44plusIvEEE10Policy1000EN6thrust24THRUST_300001_SM_1000_NS6detail15normal_iteratorINSD_10device_ptrIiEEEESI_NS0_13ScanTileStateIiLb1EEES9_NS0_8NullTypeEjiLb0ESL_EEvT0_T1_T2_iT3_T4_T5_E12temp_storage+16];
	add.s32 	%r729, %r726, %r725;
	setp.eq.s32 	%p106, %r6, 2;
	selp.b32 	%r730, %r729, %r725, %p106;
	add.s32 	%r731, %r729, %r727;
	setp.eq.s32 	%p107, %r6, 3;
	selp.b32 	%r732, %r731, %r730, %p107;
	add.s32 	%r733, %r731, %r728;
	setp.eq.s32 	%p108, %r6, 4;
	selp.b32 	%r734, %r733, %r732, %p108;
	ld.shared.v4.u32 	{%r735, %r736, %r737, %r738}, [_ZZN3cub18CUB_300001_SM_10006detail4scan16DeviceScanKernelINS2_10policy_hubIiiijN4cuda3std3__44plusIvEEE10Policy1000EN6thrust24THRUST_300001_SM_1000_NS6detail15normal_iteratorINSD_10device_ptrIiEEEESI_NS0_13ScanTileStateIiLb1EEES9_NS0_8NullTypeEjiLb0ESL_EEvT0_T1_T2_iT3_T4_T5_E12temp_storage+32];
	add.s32 	%r739, %r733, %r735;
	setp.eq.s32 	%p109, %r6, 5;
	selp.b32 	%r740, %r739, %r734, %p109;
	add.s32 	%r741, %r739, %r736;
	setp.eq.s32 	%p110, %r6, 6;
	selp.b32 	%r742, %r741, %r740, %p110;
	add.s32 	%r743, %r741, %r737;
	setp.eq.s32 	%p111, %r6, 7;
	selp.b32 	%r744, %r743, %r742, %p111;
	add.s32 	%r745, %r743, %r738;
	setp.eq.s32 	%p112, %r6, 8;
	selp.b32 	%r746, %r745, %r744, %p112;
	ld.shared.v4.u32 	{%r747, %r748, %r749, %r750}, [_ZZN3cub18CUB_300001_SM_10006detail4scan16DeviceScanKernelINS2_10policy_hubIiiijN4cuda3std3__44plusIvEEE10Policy1000EN6thrust24THRUST_300001_SM_1000_NS6detail15normal_iteratorINSD_10device_ptrIiEEEESI_NS0_13ScanTileStateIiLb1EEES9_NS0_8NullTypeEjiLb0ESL_EEvT0_T1_T2_iT3_T4_T5_E12temp_storage+48];
	add.s32 	%r751, %r745, %r747;
	setp.eq.s32 	%p113, %r6, 9;
	selp.b32 	%r752, %r751, %r746, %p113;
	add.s32 	%r753, %r751, %r748;
	setp.eq.s32 	%p114, %r6, 10;
	selp.b32 	%r754, %r753, %r752, %p114;
	add.s32 	%r755, %r753, %r749;
	setp.eq.s32 	%p115, %r6, 11;
	selp.b32 	%r756, %r755, %r754, %p115;
	add.s32 	%r37, %r755, %r750;
	setp.gt.u32 	%p116, %r4, 31;
	setp.lt.u32 	%p117, %r4, 32;
	setp.eq.s32 	%p118, %r641, 0;
	selp.b32 	%r757, 0, %r724, %p118;
	add.s32 	%r1011, %r756, %r757;
	selp.b32 	%r39, %r724, %r1011, %p117;
	@%p116 bra 	$L__BB11_24;
	setp.ne.s32 	%p119, %r4, 0;
	mul.wide.s32 	%rd41, %r998, 8;
	add.s64 	%rd5, %rd1, %rd41;
	@%p119 bra 	$L__BB11_11;
	st.shared.u32 	[_ZZN3cub18CUB_300001_SM_10006detail4scan16DeviceScanKernelINS2_10policy_hubIiiijN4cuda3std3__44plusIvEEE10Policy1000EN6thrust24THRUST_300001_SM_1000_NS6detail15normal_iteratorINSD_10device_ptrIiEEEESI_NS0_13ScanTileStateIiLb1EEES9_NS0_8NullTypeEjiLb0ESL_EEvT0_T1_T2_iT3_T4_T5_E12temp_storage+12], %r37;
	add.s64 	%rd42, %rd5, 256;
	mov.b32 	%r758, 100;
	// begin inline asm
	st.relaxed.gpu.v2.u32 [%rd42], {%r758, %r37};
	// end inline asm
$L__BB11_11:
	not.b32 	%r764, %r4;
	add.s32 	%r1006, %r998, %r764;
	mov.b32 	%r760, 830;
	// begin inline asm
	nanosleep.u32 %r760;
	// end inline asm
	mul.wide.s32 	%rd44, %r1006, 8;
	add.s64 	%rd45, %rd1, %rd44;
	add.s64 	%rd43, %rd45, 256;
	// begin inline asm
	ld.relaxed.gpu.v2.u32 {%r1008, %r1000}, [%rd43];
	// end inline asm
	mov.b32 	%r1001, 952;
$L__BB11_12:
	setp.eq.s32 	%p120, %r1008, 99;
	mov.b32 	%r765, -1;
	vote.sync.any.pred 	%p121, %p120, %r765;
	not.pred 	%p122, %p121;
	@%p122 bra 	$L__BB11_14;
	mul.lo.s32 	%r860, %r998, 16807;
	and.b32  	%r998, %r860, 2147483647;
	add.s32 	%r861, %r1001, 1;
	rem.u32 	%r857, %r998, %r861;
	// begin inline asm
	nanosleep.u32 %r857;
	// end inline asm
	shr.u32 	%r1001, %r1001, 1;
	// begin inline asm
	ld.relaxed.gpu.v2.u32 {%r1008, %r1000}, [%rd43];
	// end inline asm
	bra.uni 	$L__BB11_12;
$L__BB11_14:
	setp.eq.s32 	%p123, %r1008, 101;
	mov.b32 	%r792, -1;
	vote.sync.ballot.b32 	%r794, %p123, %r792;
	// begin inline asm
	mov.u32 %r767, %lanemask_ge;
	// end inline asm
	and.b32  	%r795, %r794, %r767;
	or.b32  	%r796, %r795, -2147483648;
	add.s32 	%r797, %r796, -1;
	not.b32 	%r798, %r796;
	and.b32  	%r799, %r798, %r797;
	popc.b32 	%r771, %r799;
	mov.b32 	%r770, 1;
	// begin inline asm
	shfl.sync.down.b32 %r768, %r1000, %r770, %r771, %r792;
	// end inline asm
	setp.lt.s32 	%p125, %r641, %r771;
	selp.b32 	%r800, %r768, 0, %p125;
	add.s32 	%r774, %r800, %r1000;
	mov.b32 	%r775, 2;
	// begin inline asm
	shfl.sync.down.b32 %r773, %r774, %r775, %r771, %r792;
	// end inline asm
	add.s32 	%r54, %r641, 2;
	setp.gt.s32 	%p126, %r54, %r771;
	selp.b32 	%r801, 0, %r773, %p126;
	add.s32 	%r779, %r774, %r801;
	mov.b32 	%r780, 4;
	// begin inline asm
	shfl.sync.down.b32 %r778, %r779, %r780, %r771, %r792;
	// end inline asm
	add.s32 	%r55, %r641, 4;
	setp.gt.s32 	%p127, %r55, %r771;
	selp.b32 	%r802, 0, %r778, %p127;
	add.s32 	%r784, %r779, %r802;
	mov.b32 	%r785, 8;
	// begin inline asm
	shfl.sync.down.b32 %r783, %r784, %r785, %r771, %r792;
	// end inline asm
	add.s32 	%r56, %r641, 8;
	setp.gt.s32 	%p128, %r56, %r771;
	selp.b32 	%r803, 0, %r783, %p128;
	add.s32 	%r789, %r784, %r803;
	mov.b32 	%r790, 16;
	// begin inline asm
	shfl.sync.down.b32 %r788, %r789, %r790, %r771, %r792;
	// end inline asm
	add.s32 	%r57, %r641, 16;
	setp.gt.s32 	%p129, %r57, %r771;
	selp.b32 	%r804, 0, %r788, %p129;
	add.s32 	%r1005, %r789, %r804;
	add.s64 	%rd7, %rd1, 256;
	mov.b32 	%r1002, 952;
$L__BB11_15:
	setp.ne.s32 	%p130, %r1008, 101;
	mov.b32 	%r805, -1;
	vote.sync.all.pred 	%p131, %p130, %r805;
	not.pred 	%p132, %p131;
	@%p132 bra 	$L__BB11_20;
	shr.u32 	%r1002, %r1002, 1;
	mul.wide.s32 	%rd48, %r1006, 8;
	add.s64 	%rd49, %rd7, %rd48;
	add.s64 	%rd47, %rd49, -256;
	// begin inline asm
	ld.relaxed.gpu.v2.u32 {%r1008, %r1009}, [%rd47];
	// end inline asm
	mov.u32 	%r1010, %r1002;
$L__BB11_17:
	setp.eq.s32 	%p136, %r1008, 99;
	mov.b32 	%r813, -1;
	vote.sync.any.pred 	%p137, %p136, %r813;
	not.pred 	%p138, %p137;
	@%p138 bra 	$L__BB11_19;
	mul.lo.s32 	%r855, %r998, 16807;
	and.b32  	%r998, %r855, 2147483647;
	add.s32 	%r856, %r1010, 1;
	rem.u32 	%r852, %r998, %r856;
	// begin inline asm
	nanosleep.u32 %r852;
	// end inline asm
	shr.u32 	%r1010, %r1010, 1;
	// begin inline asm
	ld.relaxed.gpu.v2.u32 {%r1008, %r1009}, [%rd47];
	// end inline asm
	bra.uni 	$L__BB11_17;
$L__BB11_19:
	setp.eq.s32 	%p139, %r1008, 101;
	mov.b32 	%r839, -1;
	vote.sync.ballot.b32 	%r840, %p139, %r839;
	and.b32  	%r841, %r840, %r767;
	or.b32  	%r842, %r841, -2147483648;
	add.s32 	%r843, %r842, -1;
	not.b32 	%r844, %r842;
	and.b32  	%r845, %r844, %r843;
	popc.b32 	%r818, %r845;
	mov.b32 	%r817, 1;
	// begin inline asm
	shfl.sync.down.b32 %r815, %r1009, %r817, %r818, %r839;
	// end inline asm
	setp.lt.s32 	%p141, %r641, %r818;
	selp.b32 	%r846, %r815, 0, %p141;
	add.s32 	%r821, %r846, %r1009;
	mov.b32 	%r822, 2;
	// begin inline asm
	shfl.sync.down.b32 %r820, %r821, %r822, %r818, %r839;
	// end inline asm
	setp.gt.s32 	%p142, %r54, %r818;
	selp.b32 	%r847, 0, %r820, %p142;
	add.s32 	%r826, %r821, %r847;
	mov.b32 	%r827, 4;
	// begin inline asm
	shfl.sync.down.b32 %r825, %r826, %r827, %r818, %r839;
	// end inline asm
	setp.gt.s32 	%p143, %r55, %r818;
	selp.b32 	%r848, 0, %r825, %p143;
	add.s32 	%r831, %r826, %r848;
	mov.b32 	%r832, 8;
	// begin inline asm
	shfl.sync.down.b32 %r830, %r831, %r832, %r818, %r839;
	// end inline asm
	setp.gt.s32 	%p144, %r56, %r818;
	selp.b32 	%r849, 0, %r830, %p144;
	add.s32 	%r836, %r831, %r849;
	mov.b32 	%r837, 16;
	// begin inline asm
	shfl.sync.down.b32 %r835, %r836, %r837, %r818, %r839;
	// end inline asm
	setp.gt.s32 	%p145, %r57, %r818;
	selp.b32 	%r850, 0, %r835, %p145;
	add.s32 	%r851, %r850, %r1005;
	add.s32 	%r1005, %r851, %r836;
	add.s32 	%r1006, %r1006, -32;
	bra.uni 	$L__BB11_15;
$L__BB11_20:
	@%p119 bra 	$L__BB11_22;
	add.s32 	%r808, %r1005, %r37;
	add.s64 	%rd46, %rd5, 256;
	mov.b32 	%r807, 101;
	// begin inline asm
	st.relaxed.gpu.v2.u32 [%rd46], {%r807, %r808};
	// end inline asm
	st.shared.u32 	[_ZZN3cub18CUB_300001_SM_10006detail4scan16DeviceScanKernelINS2_10policy_hubIiiijN4cuda3std3__44plusIvEEE10Policy1000EN6thrust24THRUST_300001_SM_1000_NS6detail15normal_iteratorINSD_10device_ptrIiEEEESI_NS0_13ScanTileStateIiLb1EEES9_NS0_8NullTypeEjiLb0ESL_EEvT0_T1_T2_iT3_T4_T5_E12temp_storage+4], %r1005;
	st.shared.u32 	[_ZZN3cub18CUB_300001_SM_10006detail4scan16DeviceScanKernelINS2_10policy_hubIiiijN4cuda3std3__44plusIvEEE10Policy1000EN6thrust24THRUST_300001_SM_1000_NS6detail15normal_iteratorINSD_10device_ptrIiEEEESI_NS0_13ScanTileStateIiLb1EEES9_NS0_8NullTypeEjiLb0ESL_EEvT0_T1_T2_iT3_T4_T5_E12temp_storage+8], %r808;
$L__BB11_22:
	setp.ne.s32 	%p134, %r641, 0;
	mov.u32 	%r1011, %r39;
	@%p134 bra 	$L__BB11_24;
	st.shared.u32 	[_ZZN3cub18CUB_300001_SM_10006detail4scan16DeviceScanKernelINS2_10policy_hubIiiijN4cuda3std3__44plusIvEEE10Policy1000EN6thrust24THRUST_300001_SM_1000_NS6detail15normal_iteratorINSD_10device_ptrIiEEEESI_NS0_13ScanTileStateIiLb1EEES9_NS0_8NullTypeEjiLb0ESL_EEvT0_T1_T2_iT3_T4_T5_E12temp_storage+76], %r1005;
	mov.u32 	%r1011, %r1005;
$L__BB11_24:
	bar.sync 	0;
	setp.eq.s32 	%p135, %r4, 0;
	ld.shared.u32 	%r809, [_ZZN3cub18CUB_300001_SM_10006detail4scan16DeviceScanKernelINS2_10policy_hubIiiijN4cuda3std3__44plusIvEEE10Policy1000EN6thrust24THRUST_300001_SM_1000_NS6detail15normal_iteratorINSD_10device_ptrIiEEEESI_NS0_13ScanTileStateIiLb1EEES9_NS0_8NullTypeEjiLb0ESL_EEvT0_T1_T2_iT3_T4_T5_E12temp_storage+76];
	selp.b32 	%r810, 0, %r809, %p135;
	add.s32 	%r1012, %r810, %r1011;
$L__BB11_25:
	add.s32 	%r953, %r1012, %r9;
	add.s32 	%r954, %r10, %r953;
	add.s32 	%r955, %r11, %r954;
	add.s32 	%r956, %r12, %r955;
	add.s32 	%r957, %r13, %r956;
	add.s32 	%r958, %r14, %r957;
	add.s32 	%r959, %r15, %r958;
	add.s32 	%r960, %r16, %r959;
	add.s32 	%r961, %r17, %r960;
	add.s32 	%r962, %r18, %r961;
	add.s32 	%r963, %r19, %r962;
	add.s32 	%r964, %r20, %r963;
	add.s32 	%r965, %r21, %r964;
	add.s32 	%r966, %r22, %r965;
	add.s32 	%r967, %r23, %r966;
	add.s32 	%r968, %r24, %r967;
	add.s32 	%r969, %r25, %r968;
	add.s32 	%r970, %r26, %r969;
	add.s32 	%r971, %r27, %r970;
	add.s32 	%r972, %r28, %r971;
	add.s32 	%r973, %r29, %r972;
	add.s32 	%r974, %r30, %r973;
	bar.sync 	0;
	st.shared.v2.u32 	[%r8], {%r953, %r954};
	st.shared.v2.u32 	[%r8+8], {%r955, %r956};
	st.shared.v2.u32 	[%r8+16], {%r957, %r958};
	st.shared.v2.u32 	[%r8+24], {%r959, %r960};
	st.shared.v2.u32 	[%r8+32], {%r961, %r962};
	st.shared.v2.u32 	[%r8+40], {%r963, %r964};
	st.shared.v2.u32 	[%r8+48], {%r965, %r966};
	st.shared.v2.u32 	[%r8+56], {%r967, %r968};
	st.shared.v2.u32 	[%r8+64], {%r969, %r970};
	st.shared.v2.u32 	[%r8+72], {%r971, %r972};
	st.shared.v2.u32 	[%r8+80], {%r973, %r974};
	bar.warp.sync 	-1;
	ld.shared.u32 	%r975, [%r7];
	ld.shared.u32 	%r976, [%r7+128];
	ld.shared.u32 	%r977, [%r7+256];
	ld.shared.u32 	%r978, [%r7+384];
	ld.shared.u32 	%r979, [%r7+512];
	ld.shared.u32 	%r980, [%r7+640];
	ld.shared.u32 	%r981, [%r7+768];
	ld.shared.u32 	%r982, [%r7+896];
	ld.shared.u32 	%r983, [%r7+1024];
	ld.shared.u32 	%r984, [%r7+1152];
	ld.shared.u32 	%r985, [%r7+1280];
	ld.shared.u32 	%r986, [%r7+1408];
	ld.shared.u32 	%r987, [%r7+1536];
	ld.shared.u32 	%r988, [%r7+1664];
	ld.shared.u32 	%r989, [%r7+1792];
	ld.shared.u32 	%r990, [%r7+1920];
	ld.shared.u32 	%r991, [%r7+2048];
	ld.shared.u32 	%r992, [%r7+2176];
	ld.shared.u32 	%r993, [%r7+2304];
	ld.shared.u32 	%r994, [%r7+2432];
	ld.shared.u32 	%r995, [%r7+2560];
	ld.shared.u32 	%r996, [%r7+2688];
	add.s64 	%rd54, %rd3, %rd39;
	st.global.u32 	[%rd54], %r975;
	st.global.u32 	[%rd54+128], %r976;
	st.global.u32 	[%rd54+256], %r977;
	st.global.u32 	[%rd54+384], %r978;
	st.global.u32 	[%rd54+512], %r979;
	st.global.u32 	[%rd54+640], %r980;
	st.global.u32 	[%rd54+768], %r981;
	st.global.u32 	[%rd54+896], %r982;
	st.global.u32 	[%rd54+1024], %r983;
	st.global.u32 	[%rd54+1152], %r984;
	st.global.u32 	[%rd54+1280], %r985;
	st.global.u32 	[%rd54+1408], %r986;
	st.global.u32 	[%rd54+1536], %r987;
	st.global.u32 	[%rd54+1664], %r988;
	st.global.u32 	[%rd54+1792], %r989;
	st.global.u32 	[%rd54+1920], %r990;
	st.global.u32 	[%rd54+2048], %r991;
	st.global.u32 	[%rd54+2176], %r992;
	st.global.u32 	[%rd54+2304], %r993;
	st.global.u32 	[%rd54+2432], %r994;
	st.global.u32 	[%rd54+2560], %r995;
	st.global.u32 	[%rd54+2688], %r996;
	bra.uni 	$L__BB11_140;
$L__BB11_26:
	setp.eq.s32 	%p2, %r3, 0;
	@%p2 bra 	$L__BB11_140;
	mul.wide.u32 	%rd15, %r2, 4;
	add.s64 	%rd16, %rd2, %rd15;
	mov.u32 	%r82, %tid.x;
	ld.global.u32 	%r1034, [%rd16];
	and.b32  	%r236, %r82, 31;
	and.b32  	%r237, %r82, 992;
	mul.lo.s32 	%r238, %r237, 22;
	or.b32  	%r84, %r238, %r236;
	setp.ge.u32 	%p3, %r84, %r3;
	shl.b32 	%r239, %r84, 2;
	cvt.u64.u32 	%rd17, %r239;
	add.s64 	%rd9, %rd16, %rd17;
	mov.u32 	%r1013, %r1034;
	@%p3 bra 	$L__BB11_29;
	ld.global.u32 	%r1013, [%rd9];
$L__BB11_29:
	add.s32 	%r240, %r84, 32;
	setp.ge.u32 	%p4, %r240, %r3;
	mov.u32 	%r1014, %r1034;
	@%p4 bra 	$L__BB11_31;
	ld.global.u32 	%r1014, [%rd9+128];
$L__BB11_31:
	add.s32 	%r89, %r84, 64;
	setp.ge.u32 	%p5, %r89, %r3;
	mov.u32 	%r1015, %r1034;
	@%p5 bra 	$L__BB11_33;
	ld.global.u32 	%r1015, [%rd9+256];
$L__BB11_33:
	add.s32 	%r92, %r84, 96;
	setp.ge.u32 	%p6, %r92, %r3;
	mov.u32 	%r1016, %r1034;
	@%p6 bra 	$L__BB11_35;
	ld.global.u32 	%r1016, [%rd9+384];
$L__BB11_35:
	add.s32 	%r241, %r84, 128;
	setp.ge.u32 	%p7, %r241, %r3;
	mov.u32 	%r1017, %r1034;
	@%p7 bra 	$L__BB11_37;
	ld.global.u32 	%r1017, [%rd9+512];
$L__BB11_37:
	add.s32 	%r242, %r84, 160;
	setp.ge.u32 	%p8, %r242, %r3;
	mov.u32 	%r1018, %r1034;
	@%p8 bra 	$L__BB11_39;
	ld.global.u32 	%r1018, [%rd9+640];
$L__BB11_39:
	add.s32 	%r243, %r84, 192;
	setp.ge.u32 	%p9, %r243, %r3;
	mov.u32 	%r1019, %r1034;
	@%p9 bra 	$L__BB11_41;
	ld.global.u32 	%r1019, [%rd9+768];
$L__BB11_41:
	add.s32 	%r101, %r84, 224;
	setp.ge.u32 	%p10, %r101, %r3;
	mov.u32 	%r1020, %r1034;
	@%p10 bra 	$L__BB11_43;
	ld.global.u32 	%r1020, [%rd9+896];
$L__BB11_43:
	add.s32 	%r244, %r84, 256;
	setp.ge.u32 	%p11, %r244, %r3;
	mov.u32 	%r1021, %r1034;
	@%p11 bra 	$L__BB11_45;
	ld.global.u32 	%r1021, [%rd9+1024];
$L__BB11_45:
	add.s32 	%r245, %r84, 288;
	setp.ge.u32 	%p12, %r245, %r3;
	mov.u32 	%r1022, %r1034;
	@%p12 bra 	$L__BB11_47;
	ld.global.u32 	%r1022, [%rd9+1152];
$L__BB11_47:
	add.s32 	%r246, %r84, 320;
	setp.ge.u32 	%p13, %r246, %r3;
	mov.u32 	%r1023, %r1034;
	@%p13 bra 	$L__BB11_49;
	ld.global.u32 	%r1023, [%rd9+1280];
$L__BB11_49:
	add.s32 	%r110, %r84, 352;
	setp.ge.u32 	%p14, %r110, %r3;
	mov.u32 	%r1024, %r1034;
	@%p14 bra 	$L__BB11_51;
	ld.global.u32 	%r1024, [%rd9+1408];
$L__BB11_51:
	add.s32 	%r113, %r84, 384;
	setp.ge.u32 	%p15, %r113, %r3;
	mov.u32 	%r1025, %r1034;
	@%p15 bra 	$L__BB11_53;
	ld.global.u32 	%r1025, [%rd9+1536];
$L__BB11_53:
	add.s32 	%r116, %r84, 416;
	setp.ge.u32 	%p16, %r116, %r3;
	mov.u32 	%r1026, %r1034;
	@%p16 bra 	$L__BB11_55;
	ld.global.u32 	%r1026, [%rd9+1664];
$L__BB11_55:
	add.s32 	%r119, %r84, 448;
	setp.ge.u32 	%p17, %r119, %r3;
	mov.u32 	%r1027, %r1034;
	@%p17 bra 	$L__BB11_57;
	ld.global.u32 	%r1027, [%rd9+1792];
$L__BB11_57:
	add.s32 	%r247, %r84, 480;
	setp.ge.u32 	%p18, %r247, %r3;
	mov.u32 	%r1028, %r1034;
	@%p18 bra 	$L__BB11_59;
	ld.global.u32 	%r1028, [%rd9+1920];
$L__BB11_59:
	add.s32 	%r248, %r84, 512;
	setp.ge.u32 	%p19, %r248, %r3;
	mov.u32 	%r1029, %r1034;
	@%p19 bra 	$L__BB11_61;
	ld.global.u32 	%r1029, [%rd9+2048];
$L__BB11_61:
	add.s32 	%r126, %r84, 544;
	setp.ge.u32 	%p20, %r126, %r3;
	mov.u32 	%r1030, %r1034;
	@%p20 bra 	$L__BB11_63;
	ld.global.u32 	%r1030, [%rd9+2176];
$L__BB11_63:
	add.s32 	%r249, %r84, 576;
	setp.ge.u32 	%p21, %r249, %r3;
	mov.u32 	%r1031, %r1034;
	@%p21 bra 	$L__BB11_65;
	ld.global.u32 	%r1031, [%rd9+2304];
$L__BB11_65:
	add.s32 	%r131, %r84, 608;
	setp.ge.u32 	%p22, %r131, %r3;
	mov.u32 	%r1032, %r1034;
	@%p22 bra 	$L__BB11_67;
	ld.global.u32 	%r1032, [%rd9+2432];
$L__BB11_67:
	add.s32 	%r250, %r84, 640;
	setp.ge.u32 	%p23, %r250, %r3;
	mov.u32 	%r1033, %r1034;
	@%p23 bra 	$L__BB11_69;
	ld.global.u32 	%r1033, [%rd9+2560];
$L__BB11_69:
	add.s32 	%r251, %r84, 672;
	setp.ge.u32 	%p24, %r251, %r3;
	@%p24 bra 	$L__BB11_71;
	ld.global.u32 	%r1034, [%rd9+2688];
$L__BB11_71:
	// begin inline asm
	mov.u32 %r252, %laneid;
	// end inline asm
	shr.u32 	%r139, %r82, 5;
	mad.lo.s32 	%r253, %r139, 704, %r252;
	shl.b32 	%r254, %r253, 2;
	mov.u32 	%r255, _ZZN3cub18CUB_300001_SM_10006detail4scan16DeviceScanKernelINS2_10policy_hubIiiijN4cuda3std3__44plusIvEEE10Policy1000EN6thrust24THRUST_300001_SM_1000_NS6detail15normal_iteratorINSD_10device_ptrIiEEEESI_NS0_13ScanTileStateIiLb1EEES9_NS0_8NullTypeEjiLb0ESL_EEvT0_T1_T2_iT3_T4_T5_E12temp_storage;
	add.s32 	%r140, %r255, %r254;
	st.shared.u32 	[%r140], %r1013;
	st.shared.u32 	[%r140+128], %r1014;
	st.shared.u32 	[%r140+256], %r1015;
	st.shared.u32 	[%r140+384], %r1016;
	st.shared.u32 	[%r140+512], %r1017;
	st.shared.u32 	[%r140+640], %r1018;
	st.shared.u32 	[%r140+768], %r1019;
	st.shared.u32 	[%r140+896], %r1020;
	st.shared.u32 	[%r140+1024], %r1021;
	st.shared.u32 	[%r140+1152], %r1022;
	st.shared.u32 	[%r140+1280], %r1023;
	st.shared.u32 	[%r140+1408], %r1024;
	st.shared.u32 	[%r140+1536], %r1025;
	st.shared.u32 	[%r140+1664], %r1026;
	st.shared.u32 	[%r140+1792], %r1027;
	st.shared.u32 	[%r140+1920], %r1028;
	st.shared.u32 	[%r140+2048], %r1029;
	st.shared.u32 	[%r140+2176], %r1030;
	st.shared.u32 	[%r140+2304], %r1031;
	st.shared.u32 	[%r140+2432], %r1032;
	st.shared.u32 	[%r140+2560], %r1033;
	st.shared.u32 	[%r140+2688], %r1034;
	bar.warp.sync 	-1;
	mad.lo.s32 	%r141, %r252, 84, %r140;
	ld.shared.v2.u32 	{%r142, %r143}, [%r141];
	ld.shared.v2.u32 	{%r144, %r145}, [%r141+8];
	ld.shared.v2.u32 	{%r146, %r147}, [%r141+16];
	ld.shared.v2.u32 	{%r148, %r149}, [%r141+24];
	ld.shared.v2.u32 	{%r150, %r151}, [%r141+32];
	ld.shared.v2.u32 	{%r152, %r153}, [%r141+40];
	ld.shared.v2.u32 	{%r154, %r155}, [%r141+48];
	ld.shared.v2.u32 	{%r156, %r157}, [%r141+56];
	ld.shared.v2.u32 	{%r158, %r159}, [%r141+64];
	ld.shared.v2.u32 	{%r160, %r161}, [%r141+72];
	ld.shared.v2.u32 	{%r162, %r163}, [%r141+80];
	bar.sync 	0;
	setp.ne.s32 	%p25, %r998, 0;
	@%p25 bra 	$L__BB11_75;
	add.s32 	%r485, %r143, %r142;
	add.s32 	%r486, %r144, %r485;
	add.s32 	%r487, %r145, %r486;
	add.s32 	%r488, %r146, %r487;
	add.s32 	%r489, %r147, %r488;
	add.s32 	%r490, %r148, %r489;
	add.s32 	%r491, %r149, %r490;
	add.s32 	%r492, %r150, %r491;
	add.s32 	%r493, %r151, %r492;
	add.s32 	%r494, %r152, %r493;
	add.s32 	%r495, %r153, %r494;
	add.s32 	%r496, %r154, %r495;
	add.s32 	%r497, %r155, %r496;
	add.s32 	%r498, %r156, %r497;
	add.s32 	%r499, %r157, %r498;
	add.s32 	%r500, %r158, %r499;
	add.s32 	%r501, %r159, %r500;
	add.s32 	%r502, %r160, %r501;
	add.s32 	%r503, %r161, %r502;
	add.s32 	%r504, %r162, %r503;
	add.s32 	%r459, %r163, %r504;
	mov.b32 	%r457, 1;
	mov.b32 	%r482, 0;
	mov.b32 	%r484, -1;
	// begin inline asm
	{  .reg .s32 r0;  .reg .pred p;  shfl.sync.up.b32 r0|p, %r459, %r457, %r482, %r484;  @p add.s32 r0, r0, %r459;  mov.s32 %r455, r0;}
	// end inline asm
	mov.b32 	%r463, 2;
	// begin inline asm
	{  .reg .s32 r0;  .reg .pred p;  shfl.sync.up.b32 r0|p, %r455, %r463, %r482, %r484;  @p add.s32 r0, r0, %r455;  mov.s32 %r461, r0;}
	// end inline asm
	mov.b32 	%r469, 4;
	// begin inline asm
	{  .reg .s32 r0;  .reg .pred p;  shfl.sync.up.b32 r0|p, %r461, %r469, %r482, %r484;  @p add.s32 r0, r0, %r461;  mov.s32 %r467, r0;}
	// end inline asm
	mov.b32 	%r475, 8;
	// begin inline asm
	{  .reg .s32 r0;  .reg .pred p;  shfl.sync.up.b32 r0|p, %r467, %r475, %r482, %r484;  @p add.s32 r0, r0, %r467;  mov.s32 %r473, r0;}
	// end inline asm
	mov.b32 	%r481, 16;
	// begin inline asm
	{  .reg .s32 r0;  .reg .pred p;  shfl.sync.up.b32 r0|p, %r473, %r481, %r482, %r484;  @p add.s32 r0, r0, %r473;  mov.s32 %r479, r0;}
	// end inline asm
	setp.ne.s32 	%p67, %r252, 31;
	@%p67 bra 	$L__BB11_74;
	shl.b32 	%r505, %r139, 2;
	mov.u32 	%r506, _ZZN3cub18CUB_300001_SM_10006detail4scan16DeviceScanKernelINS2_10policy_hubIiiijN4cuda3std3__44plusIvEEE10Policy1000EN6thrust24THRUST_300001_SM_1000_NS6detail15normal_iteratorINSD_10device_ptrIiEEEESI_NS0_13ScanTileStateIiLb1EEES9_NS0_8NullTypeEjiLb0ESL_EEvT0_T1_T2_iT3_T4_T5_E12temp_storage;
	add.s32 	%r507, %r506, %r505;
	st.shared.u32 	[%r507+16], %r479;
$L__BB11_74:
	sub.s32 	%r508, %r479, %r459;
	bar.sync 	0;
	ld.shared.v4.u32 	{%r509, %r510, %r511, %r512}, [_ZZN3cub18CUB_300001_SM_10006detail4scan16DeviceScanKernelINS2_10policy_hubIiiijN4cuda3std3__44plusIvEEE10Policy1000EN6thrust24THRUST_300001_SM_1000_NS6detail15normal_iteratorINSD_10device_ptrIiEEEESI_NS0_13ScanTileStateIiLb1EEES9_NS0_8NullTypeEjiLb0ESL_EEvT0_T1_T2_iT3_T4_T5_E12temp_storage+16];
	add.s32 	%r513, %r510, %r509;
	setp.eq.s32 	%p68, %r139, 2;
	selp.b32 	%r514, %r513, %r509, %p68;
	add.s32 	%r515, %r513, %r511;
	setp.eq.s32 	%p69, %r139, 3;
	selp.b32 	%r516, %r515, %r514, %p69;
	add.s32 	%r517, %r515, %r512;
	setp.eq.s32 	%p70, %r139, 4;
	selp.b32 	%r518, %r517, %r516, %p70;
	ld.shared.v4.u32 	{%r519, %r520, %r521, %r522}, [_ZZN3cub18CUB_300001_SM_10006detail4scan16DeviceScanKernelINS2_10policy_hubIiiijN4cuda3std3__44plusIvEEE10Policy1000EN6thrust24THRUST_300001_SM_1000_NS6detail15normal_iteratorINSD_10device_ptrIiEEEESI_NS0_13ScanTileStateIiLb1EEES9_NS0_8NullTypeEjiLb0ESL_EEvT0_T1_T2_iT3_T4_T5_E12temp_storage+32];
	add.s32 	%r523, %r517, %r519;
	setp.eq.s32 	%p71, %r139, 5;
	selp.b32 	%r524, %r523, %r518, %p71;
	add.s32 	%r525, %r523, %r520;
	setp.eq.s32 	%p72, %r139, 6;
	selp.b32 	%r526, %r525, %r524, %p72;
	add.s32 	%r527, %r525, %r521;
	setp.eq.s32 	%p73, %r139, 7;
	selp.b32 	%r528, %r527, %r526, %p73;
	add.s32 	%r529, %r527, %r522;
	setp.eq.s32 	%p74, %r139, 8;
	selp.b32 	%r530, %r529, %r528, %p74;
	.pragma "used_bytes_mask 4095";
	ld.shared.v4.u32 	{%r531, %r532, %r533, %r534}, [_ZZN3cub18CUB_300001_SM_10006detail4scan16DeviceScanKernelINS2_10policy_hubIiiijN4cuda3std3__44plusIvEEE10Policy1000EN6thrust24THRUST_300001_SM_1000_NS6detail15normal_iteratorINSD_10device_ptrIiEEEESI_NS0_13ScanTileStateIiLb1EEES9_NS0_8NullTypeEjiLb0ESL_EEvT0_T1_T2_iT3_T4_T5_E12temp_storage+48];
	add.s32 	%r535, %r529, %r531;
	setp.eq.s32 	%p75, %r139, 9;
	selp.b32 	%r536, %r535, %r530, %p75;
	add.s32 	%r537, %r535, %r532;
	setp.eq.s32 	%p76, %r139, 10;
	selp.b32 	%r538, %r537, %r536, %p76;
	add.s32 	%r539, %r537, %r533;
	setp.eq.s32 	%p77, %r139, 11;
	selp.b32 	%r540, %r539, %r538, %p77;
	setp.lt.u32 	%p78, %r82, 32;
	setp.eq.s32 	%p79, %r252, 0;
	selp.b32 	%r541, 0, %r508, %p79;
	add.s32 	%r542, %r540, %r541;
	selp.b32 	%r543, %r508, %r542, %p78;
	setp.eq.s32 	%p80, %r82, 0;
	selp.b32 	%r1049, 0, %r543, %p80;
	bra.uni 	$L__BB11_94;
$L__BB11_75:
	add.s32 	%r286, %r143, %r142;
	add.s32 	%r287, %r144, %r286;
	add.s32 	%r288, %r145, %r287;
	add.s32 	%r289, %r146, %r288;
	add.s32 	%r290, %r147, %r289;
	add.s32 	%r291, %r148, %r290;
	add.s32 	%r292, %r149, %r291;
	add.s32 	%r293, %r150, %r292;
	add.s32 	%r294, %r151, %r293;
	add.s32 	%r295, %r152, %r294;
	add.s32 	%r296, %r153, %r295;
	add.s32 	%r297, %r154, %r296;
	add.s32 	%r298, %r155, %r297;
	add.s32 	%r299, %r156, %r298;
	add.s32 	%r300, %r157, %r299;
	add.s32 	%r301, %r158, %r300;
	add.s32 	%r302, %r159, %r301;
	add.s32 	%r303, %r160, %r302;
	add.s32 	%r304, %r161, %r303;
	add.s32 	%r305, %r162, %r304;
	add.s32 	%r260, %r163, %r305;
	mov.b32 	%r258, 1;
	mov.b32 	%r283, 0;
	mov.b32 	%r285, -1;
	// begin inline asm
	{  .reg .s32 r0;  .reg .pred p;  shfl.sync.up.b32 r0|p, %r260, %r258, %r283, %r285;  @p add.s32 r0, r0, %r260;  mov.s32 %r256, r0;}
	// end inline asm
	mov.b32 	%r264, 2;
	// begin inline asm
	{  .reg .s32 r0;  .reg .pred p;  shfl.sync.up.b32 r0|p, %r256, %r264, %r283, %r285;  @p add.s32 r0, r0, %r256;  mov.s32 %r262, r0;}
	// end inline asm
	mov.b32 	%r270, 4;
	// begin inline asm
	{  .reg .s32 r0;  .reg .pred p;  shfl.sync.up.b32 r0|p, %r262, %r270, %r283, %r285;  @p add.s32 r0, r0, %r262;  mov.s32 %r268, r0;}
	// end inline asm
	mov.b32 	%r276, 8;
	// begin inline asm
	{  .reg .s32 r0;  .reg .pred p;  shfl.sync.up.b32 r0|p, %r268, %r276, %r283, %r285;  @p add.s32 r0, r0, %r268;  mov.s32 %r274, r0;}
	// end inline asm
	mov.b32 	%r282, 16;
	// begin inline asm
	{  .reg .s32 r0;  .reg .pred p;  shfl.sync.up.b32 r0|p, %r274, %r282, %r283, %r285;  @p add.s32 r0, r0, %r274;  mov.s32 %r280, r0;}
	// end inline asm
	setp.ne.s32 	%p26, %r252, 31;
	@%p26 bra 	$L__BB11_77;
	shl.b32 	%r306, %r139, 2;
	mov.u32 	%r307, _ZZN3cub18CUB_300001_SM_10006detail4scan16DeviceScanKernelINS2_10policy_hubIiiijN4cuda3std3__44plusIvEEE10Policy1000EN6thrust24THRUST_300001_SM_1000_NS6detail15normal_iteratorINSD_10device_ptrIiEEEESI_NS0_13ScanTileStateIiLb1EEES9_NS0_8NullTypeEjiLb0ESL_EEvT0_T1_T2_iT3_T4_T5_E12temp_storage;
	add.s32 	%r308, %r307, %r306;
	st.shared.u32 	[%r308+16], %r280;
$L__BB11_77:
	sub.s32 	%r309, %r280, %r260;
	bar.sync 	0;
	ld.shared.v4.u32 	{%r310, %r311, %r312, %r313}, [_ZZN3cub18CUB_300001_SM_10006detail4scan16DeviceScanKernelINS2_10policy_hubIiiijN4cuda3std3__44plusIvEEE10Policy1000EN6thrust24THRUST_300001_SM_1000_NS6detail15normal_iteratorINSD_10device_ptrIiEEEESI_NS0_13ScanTileStateIiLb1EEES9_NS0_8NullTypeEjiLb0ESL_EEvT0_T1_T2_iT3_T4_T5_E12temp_storage+16];
	add.s32 	%r314, %r311, %r310;
	setp.eq.s32 	%p27, %r139, 2;
	selp.b32 	%r315, %r314, %r310, %p27;
	add.s32 	%r316, %r314, %r312;
	setp.eq.s32 	%p28, %r139, 3;
	selp.b32 	%r317, %r316, %r315, %p28;
	add.s32 	%r318, %r316, %r313;
	setp.eq.s32 	%p29, %r139, 4;
	selp.b32 	%r319, %r318, %r317, %p29;
	ld.shared.v4.u32 	{%r320, %r321, %r322, %r323}, [_ZZN3cub18CUB_300001_SM_10006detail4scan16DeviceScanKernelINS2_10policy_hubIiiijN4cuda3std3__44plusIvEEE10Policy1000EN6thrust24THRUST_300001_SM_1000_NS6detail15normal_iteratorINSD_10device_ptrIiEEEESI_NS0_13ScanTileStateIiLb1EEES9_NS0_8NullTypeEjiLb0ESL_EEvT0_T1_T2_iT3_T4_T5_E12temp_storage+32];
	add.s32 	%r324, %r318, %r320;
	setp.eq.s32 	%p30, %r139, 5;
	selp.b32 	%r325, %r324, %r319, %p30;
	add.s32 	%r326, %r324, %r321;
	setp.eq.s32 	%p31, %r139, 6;
	selp.b32 	%r327, %r326, %r325, %p31;
	add.s32 	%r328, %r326, %r322;
	setp.eq.s32 	%p32, %r139, 7;
	selp.b32 	%r329, %r328, %r327, %p32;
	add.s32 	%r330, %r328, %r323;
	setp.eq.s32 	%p33, %r139, 8;
	selp.b32 	%r331, %r330, %r329, %p33;
	ld.shared.v4.u32 	{%r332, %r333, %r334, %r335}, [_ZZN3cub18CUB_300001_SM_10006detail4scan16DeviceScanKernelINS2_10policy_hubIiiijN4cuda3std3__44plusIvEEE10Policy1000EN6thrust24THRUST_300001_SM_1000_NS6detail15normal_iteratorINSD_10device_ptrIiEEEESI_NS0_13ScanTileStateIiLb1EEES9_NS0_8NullTypeEjiLb0ESL_EEvT0_T1_T2_iT3_T4_T5_E12temp_storage+48];
	add.s32 	%r336, %r330, %r332;
	setp.eq.s32 	%p34, %r139, 9;
	selp.b32 	%r337, %r336, %r331, %p34;
	add.s32 	%r338, %r336, %r333;
	setp.eq.s32 	%p35, %r139, 10;
	selp.b32 	%r339, %r338, %r337, %p35;
	add.s32 	%r340, %r338, %r334;
	setp.eq.s32 	%p36, %r139, 11;
	selp.b32 	%r341, %r340, %r339, %p36;
	add.s32 	%r169, %r340, %r335;
	setp.gt.u32 	%p37, %r82, 31;
	setp.lt.u32 	%p38, %r82, 32;
	setp.eq.s32 	%p39, %r252, 0;
	selp.b32 	%r342, 0, %r309, %p39;
	add.s32 	%r1048, %r341, %r342;
	selp.b32 	%r171, %r309, %r1048, %p38;
	@%p37 bra 	$L__BB11_93;
	setp.ne.s32 	%p40, %r82, 0;
	mul.wide.s32 	%rd18, %r998, 8;
	add.s64 	%rd10, %rd1, %rd18;
	@%p40 bra 	$L__BB11_80;
	st.shared.u32 	[_ZZN3cub18CUB_300001_SM_10006detail4scan16DeviceScanKernelINS2_10policy_hubIiiijN4cuda3std3__44plusIvEEE10Policy1000EN6thrust24THRUST_300001_SM_1000_NS6detail15normal_iteratorINSD_10device_ptrIiEEEESI_NS0_13ScanTileStateIiLb1EEES9_NS0_8NullTypeEjiLb0ESL_EEvT0_T1_T2_iT3_T4_T5_E12temp_storage+12], %r169;
	add.s64 	%rd19, %rd10, 256;
	mov.b32 	%r343, 100;
	// begin inline asm
	st.relaxed.gpu.v2.u32 [%rd19], {%r343, %r169};
	// end inline asm
$L__BB11_80:
	not.b32 	%r349, %r82;
	add.s32 	%r1043, %r998, %r349;
	mov.b32 	%r345, 830;
	// begin inline asm
	nanosleep.u32 %r345;
	// end inline asm
	mul.wide.s32 	%rd21, %r1043, 8;
	add.s64 	%rd22, %rd1, %rd21;
	add.s64 	%rd20, %rd22, 256;
	// begin inline asm
	ld.relaxed.gpu.v2.u32 {%r1045, %r1037}, [%rd20];
	// end inline asm
	mov.b32 	%r1038, 952;
$L__BB11_81:
	setp.eq.s32 	%p41, %r1045, 99;
	mov.b32 	%r350, -1;
	vote.sync.any.pred 	%p42, %p41, %r350;
	not.pred 	%p43, %p42;
	@%p43 bra 	$L__BB11_83;
	mul.lo.s32 	%r453, %r998, 16807;
	and.b32  	%r998, %r453, 2147483647;
	add.s32 	%r454, %r1038, 1;
	rem.u32 	%r450, %r998, %r454;
	// begin inline asm
	nanosleep.u32 %r450;
	// end inline asm
	shr.u32 	%r1038, %r1038, 1;
	// begin inline asm
	ld.relaxed.gpu.v2.u32 {%r1045, %r1037}, [%rd20];
	// end inline asm
	bra.uni 	$L__BB11_81;
$L__BB11_83:
	setp.eq.s32 	%p44, %r1045, 101;
	mov.b32 	%r377, -1;
	vote.sync.ballot.b32 	%r379, %p44, %r377;
	// begin inline asm
	mov.u32 %r352, %lanemask_ge;
	// end inline asm
	and.b32  	%r380, %r379, %r352;
	or.b32  	%r381, %r380, -2147483648;
	add.s32 	%r382, %r381, -1;
	not.b32 	%r383, %r381;
	and.b32  	%r384, %r383, %r382;
	popc.b32 	%r356, %r384;
	mov.b32 	%r355, 1;
	// begin inline asm
	shfl.sync.down.b32 %r353, %r1037, %r355, %r356, %r377;
	// end inline asm
	setp.lt.s32 	%p46, %r252, %r356;
	selp.b32 	%r385, %r353, 0, %p46;
	add.s32 	%r359, %r385, %r1037;
	mov.b32 	%r360, 2;
	// begin inline asm
	shfl.sync.down.b32 %r358, %r359, %r360, %r356, %r377;
	// end inline asm
	add.s32 	%r386, %r252, 2;
	setp.gt.s32 	%p47, %r386, %r356;
	selp.b32 	%r387, 0, %r358, %p47;
	add.s32 	%r364, %r359, %r387;
	mov.b32 	%r365, 4;
	// begin inline asm
	shfl.sync.down.b32 %r363, %r364, %r365, %r356, %r377;
	// end inline asm
	add.s32 	%r388, %r252, 4;
	setp.gt.s32 	%p48, %r388, %r356;
	selp.b32 	%r389, 0, %r363, %p48;
	add.s32 	%r369, %r364, %r389;
	mov.b32 	%r370, 8;
	// begin inline asm
	shfl.sync.down.b32 %r368, %r369, %r370, %r356, %r377;
	// end inline asm
	add.s32 	%r390, %r252, 8;
	setp.gt.s32 	%p49, %r390, %r356;
	selp.b32 	%r391, 0, %r368, %p49;
	add.s32 	%r374, %r369, %r391;
	mov.b32 	%r375, 16;
	// begin inline asm
	shfl.sync.down.b32 %r373, %r374, %r375, %r356, %r377;
	// end inline asm
	add.s32 	%r392, %r252, 16;
	setp.gt.s32 	%p50, %r392, %r356;
	selp.b32 	%r393, 0, %r373, %p50;
	add.s32 	%r1041, %r374, %r393;
	add.s64 	%rd11, %rd1, 256;
	mov.b32 	%r1039, 952;
$L__BB11_84:
	setp.ne.s32 	%p51, %r1045, 101;
	mov.b32 	%r394, -1;
	vote.sync.all.pred 	%p52, %p51, %r394;
	not.pred 	%p53, %p52;
	@%p53 bra 	$L__BB11_89;
	shr.u32 	%r1039, %r1039, 1;
	mul.wide.s32 	%rd25, %r1043, 8;
	add.s64 	%rd26, %rd11, %rd25;
	add.s64 	%rd24, %rd26, -256;
	// begin inline asm
	ld.relaxed.gpu.v2.u32 {%r1045, %r1046}, [%rd24];
	// end inline asm
	mov.u32 	%r1047, %r1039;
$L__BB11_86:
	setp.eq.s32 	%p57, %r1045, 99;
	mov.b32 	%r402, -1;
	vote.sync.any.pred 	%p58, %p57, %r402;
	not.pred 	%p59, %p58;
	@%p59 bra 	$L__BB11_88;
	mul.lo.s32 	%r448, %r998, 16807;
	and.b32  	%r998, %r448, 2147483647;
	add.s32 	%r449, %r1047, 1;
	rem.u32 	%r445, %r998, %r449;
	// begin inline asm
	nanosleep.u32 %r445;
	// end inline asm
	shr.u32 	%r1047, %r1047, 1;
	// begin inline asm
	ld.relaxed.gpu.v2.u32 {%r1045, %r1046}, [%rd24];
	// end inline asm
	bra.uni 	$L__BB11_86;
$L__BB11_88:
	setp.eq.s32 	%p60, %r1045, 101;
	mov.b32 	%r428, -1;
	vote.sync.ballot.b32 	%r429, %p60, %r428;
	and.b32  	%r430, %r429, %r352;
	or.b32  	%r431, %r430, -2147483648;
	add.s32 	%r432, %r431, -1;
	not.b32 	%r433, %r431;
	and.b32  	%r434, %r433, %r432;
	popc.b32 	%r407, %r434;
	mov.b32 	%r406, 1;
	// begin inline asm
	shfl.sync.down.b32 %r404, %r1046, %r406, %r407, %r428;
	// end inline asm
	setp.lt.s32 	%p62, %r252, %r407;
	selp.b32 	%r435, %r404, 0, %p62;
	add.s32 	%r410, %r435, %r1046;
	mov.b32 	%r411, 2;
	// begin inline asm
	shfl.sync.down.b32 %r409, %r410, %r411, %r407, %r428;
	// end inline asm
	add.s32 	%r436, %r252, 2;
	setp.gt.s32 	%p63, %r436, %r407;
	selp.b32 	%r437, 0, %r409, %p63;
	add.s32 	%r415, %r410, %r437;
	mov.b32 	%r416, 4;
	// begin inline asm
	shfl.sync.down.b32 %r414, %r415, %r416, %r407, %r428;
	// end inline asm
	add.s32 	%r438, %r252, 4;
	setp.gt.s32 	%p64, %r438, %r407;
	selp.b32 	%r439, 0, %r414, %p64;
	add.s32 	%r420, %r415, %r439;
	mov.b32 	%r421, 8;
	// begin inline asm
	shfl.sync.down.b32 %r419, %r420, %r421, %r407, %r428;
	// end inline asm
	add.s32 	%r440, %r252, 8;
	setp.gt.s32 	%p65, %r440, %r407;
	selp.b32 	%r441, 0, %r419, %p65;
	add.s32 	%r425, %r420, %r441;
	mov.b32 	%r426, 16;
	// begin inline asm
	shfl.sync.down.b32 %r424, %r425, %r426, %r407, %r428;
	// end inline asm
	add.s32 	%r442, %r252, 16;
	setp.gt.s32 	%p66, %r442, %r407;
	selp.b32 	%r443, 0, %r424, %p66;
	add.s32 	%r444, %r443, %r1041;
	add.s32 	%r1041, %r444, %r425;
	add.s32 	%r1043, %r1043, -32;
	bra.uni 	$L__BB11_84;
$L__BB11_89:
	@%p40 bra 	$L__BB11_91;
	add.s32 	%r397, %r1041, %r169;
	add.s64 	%rd23, %rd10, 256;
	mov.b32 	%r396, 101;
	// begin inline asm
	st.relaxed.gpu.v2.u32 [%rd23], {%r396, %r397};
	// end inline asm
	st.shared.u32 	[_ZZN3cub18CUB_300001_SM_10006detail4scan16DeviceScanKernelINS2_10policy_hubIiiijN4cuda3std3__44plusIvEEE10Policy1000EN6thrust24THRUST_300001_SM_1000_NS6detail15normal_iteratorINSD_10device_ptrIiEEEESI_NS0_13ScanTileStateIiLb1EEES9_NS0_8NullTypeEjiLb0ESL_EEvT0_T1_T2_iT3_T4_T5_E12temp_storage+4], %r1041;
	st.shared.u32 	[_ZZN3cub18CUB_300001_SM_10006detail4scan16DeviceScanKernelINS2_10policy_hubIiiijN4cuda3std3__44plusIvEEE10Policy1000EN6thrust24THRUST_300001_SM_1000_NS6detail15normal_iteratorINSD_10device_ptrIiEEEESI_NS0_13ScanTileStateIiLb1EEES9_NS0_8NullTypeEjiLb0ESL_EEvT0_T1_T2_iT3_T4_T5_E12temp_storage+8], %r397;
$L__BB11_91:
	setp.ne.s32 	%p55, %r252, 0;
	mov.u32 	%r1048, %r171;
	@%p55 bra 	$L__BB11_93;
	st.shared.u32 	[_ZZN3cub18CUB_300001_SM_10006detail4scan16DeviceScanKernelINS2_10policy_hubIiiijN4cuda3std3__44plusIvEEE10Policy1000EN6thrust24THRUST_300001_SM_1000_NS6detail15normal_iteratorINSD_10device_ptrIiEEEESI_NS0_13ScanTileStateIiLb1EEES9_NS0_8NullTypeEjiLb0ESL_EEvT0_T1_T2_iT3_T4_T5_E12temp_storage+76], %r1041;
	mov.u32 	%r1048, %r1041;
$L__BB11_93:
	bar.sync 	0;
	setp.eq.s32 	%p56, %r82, 0;
	ld.shared.u32 	%r398, [_ZZN3cub18CUB_300001_SM_10006detail4scan16DeviceScanKernelINS2_10policy_hubIiiijN4cuda3std3__44plusIvEEE10Policy1000EN6thrust24THRUST_300001_SM_1000_NS6detail15normal_iteratorINSD_10device_ptrIiEEEESI_NS0_13ScanTileStateIiLb1EEES9_NS0_8NullTypeEjiLb0ESL_EEvT0_T1_T2_iT3_T4_T5_E12temp_storage+76];
	selp.b32 	%r399, 0, %r398, %p56;
	add.s32 	%r1049, %r399, %r1048;
$L__BB11_94:
	add.s32 	%r544, %r1049, %r142;
	add.s32 	%r545, %r143, %r544;
	add.s32 	%r546, %r144, %r545;
	add.s32 	%r547, %r145, %r546;
	add.s32 	%r548, %r146, %r547;
	add.s32 	%r549, %r147, %r548;
	add.s32 	%r550, %r148, %r549;
	add.s32 	%r551, %r149, %r550;
	add.s32 	%r552, %r150, %r551;
	add.s32 	%r553, %r151, %r552;
	add.s32 	%r554, %r152, %r553;
	add.s32 	%r555, %r153, %r554;
	add.s32 	%r556, %r154, %r555;
	add.s32 	%r557, %r155, %r556;
	add.s32 	%r558, %r156, %r557;
	add.s32 	%r559, %r157, %r558;
	add.s32 	%r560, %r158, %r559;
	add.s32 	%r561, %r159, %r560;
	add.s32 	%r562, %r160, %r561;
	add.s32 	%r563, %r161, %r562;
	add.s32 	%r564, %r162, %r563;
	add.s32 	%r565, %r163, %r564;
	bar.sync 	0;
	st.shared.v2.u32 	[%r141], {%r544, %r545};
	st.shared.v2.u32 	[%r141+8], {%r546, %r547};
	st.shared.v2.u32 	[%r141+16], {%r548, %r549};
	st.shared.v2.u32 	[%r141+24], {%r550, %r551};
	st.shared.v2.u32 	[%r141+32], {%r552, %r553};
	st.shared.v2.u32 	[%r141+40], {%r554, %r555};
	st.shared.v2.u32 	[%r141+48], {%r556, %r557};
	st.shared.v2.u32 	[%r141+56], {%r558, %r559};
	st.shared.v2.u32 	[%r141+64], {%r560, %r561};
	st.shared.v2.u32 	[%r141+72], {%r562, %r563};
	st.shared.v2.u32 	[%r141+80], {%r564, %r565};
	bar.warp.sync 	-1;
	ld.shared.u32 	%r210, [%r140];
	ld.shared.u32 	%r211, [%r140+128];
	ld.shared.u32 	%r212, [%r140+256];
	ld.shared.u32 	%r213, [%r140+384];
	ld.shared.u32 	%r214, [%r140+512];
	ld.shared.u32 	%r215, [%r140+640];
	ld.shared.u32 	%r216, [%r140+768];
	ld.shared.u32 	%r217, [%r140+896];
	ld.shared.u32 	%r218, [%r140+1024];
	ld.shared.u32 	%r219, [%r140+1152];
	ld.shared.u32 	%r220, [%r140+1280];
	ld.shared.u32 	%r221, [%r140+1408];
	ld.shared.u32 	%r222, [%r140+1536];
	ld.shared.u32 	%r223, [%r140+1664];
	ld.shared.u32 	%r224, [%r140+1792];
	ld.shared.u32 	%r225, [%r140+1920];
	ld.shared.u32 	%r226, [%r140+2048];
	ld.shared.u32 	%r227, [%r140+2176];
	ld.shared.u32 	%r228, [%r140+2304];
	ld.shared.u32 	%r229, [%r140+2432];
	ld.shared.u32 	%r230, [%r140+2560];
	ld.shared.u32 	%r231, [%r140+2688];
	setp.ne.s32 	%p81, %r82, 0;
	@%p81 bra 	$L__BB11_96;
	st.volatile.shared.u32 	[_ZZN3cub18CUB_300001_SM_10006detail4scan16DeviceScanKernelINS2_10policy_hubIiiijN4cuda3std3__44plusIvEEE10Policy1000EN6thrust24THRUST_300001_SM_1000_NS6detail15normal_iteratorINSD_10device_ptrIiEEEESI_NS0_13ScanTileStateIiLb1EEES9_NS0_8NullTypeEjiLb0ESL_EEvT0_T1_T2_iT3_T4_T5_E12temp_storage+33792], %r3;
$L__BB11_96:
	ld.param.u32 	%r997, [_ZN3cub18CUB_300001_SM_10006detail4scan16DeviceScanKernelINS2_10policy_hubIiiijN4cuda3std3__44plusIvEEE10Policy1000EN6thrust24THRUST_300001_SM_1000_NS6detail15normal_iteratorINSD_10device_ptrIiEEEESI_NS0_13ScanTileStateIiLb1EEES9_NS0_8NullTypeEjiLb0ESL_EEvT0_T1_T2_iT3_T4_T5__param_3];
	bar.sync 	0;
	ld.volatile.shared.u32 	%r232, [_ZZN3cub18CUB_300001_SM_10006detail4scan16DeviceScanKernelINS2_10policy_hubIiiijN4cuda3std3__44plusIvEEE10Policy1000EN6thrust24THRUST_300001_SM_1000_NS6detail15normal_iteratorINSD_10device_ptrIiEEEESI_NS0_13ScanTileStateIiLb1EEES9_NS0_8NullTypeEjiLb0ESL_EEvT0_T1_T2_iT3_T4_T5_E12temp_storage+33792];
	cvt.u64.u32 	%rd33, %r84;
	mov.u32 	%r566, %ctaid.x;
	add.s32 	%r567, %r997, %r566;
	mul.lo.s32 	%r568, %r567, 8448;
	cvt.u64.u32 	%rd34, %r568;
	add.s64 	%rd35, %rd33, %rd34;
	setp.ge.s32 	%p82, %r84, %r232;
	shl.b64 	%rd36, %rd35, 2;
	add.s64 	%rd12, %rd3, %rd36;
	@%p82 bra 	$L__BB11_98;
	st.global.u32 	[%rd12], %r210;
$L__BB11_98:
	mov.u32 	%r569, %tid.x;
	and.b32  	%r570, %r569, 992;
	mul.lo.s32 	%r571, %r570, 22;
	and.b32  	%r572, %r569, 31;
	or.b32  	%r573, %r571, %r572;
	or.b32  	%r574, %r573, 32;
	setp.ge.s32 	%p83, %r574, %r232;
	@%p83 bra 	$L__BB11_100;
	st.global.u32 	[%rd12+128], %r211;
$L__BB11_100:
	setp.ge.s32 	%p84, %r89, %r232;
	@%p84 bra 	$L__BB11_102;
	st.global.u32 	[%rd12+256], %r212;
$L__BB11_102:
	setp.ge.s32 	%p85, %r92, %r232;
	@%p85 bra 	$L__BB11_104;
	st.global.u32 	[%rd12+384], %r213;
$L__BB11_104:
	add.s32 	%r580, %r573, 128;
	setp.ge.s32 	%p86, %r580, %r232;
	@%p86 bra 	$L__BB11_106;
	st.global.u32 	[%rd12+512], %r214;
$L__BB11_106:
	add.s32 	%r586, %r573, 160;
	setp.ge.s32 	%p87, %r586, %r232;
	@%p87 bra 	$L__BB11_108;
	st.global.u32 	[%rd12+640], %r215;
$L__BB11_108:
	add.s32 	%r592, %r573, 192;
	setp.ge.s32 	%p88, %r592, %r232;
	@%p88 bra 	$L__BB11_110;
	st.global.u32 	[%rd12+768], %r216;
$L__BB11_110:
	setp.ge.s32 	%p89, %r101, %r232;
	@%p89 bra 	$L__BB11_112;
	st.global.u32 	[%rd12+896], %r217;
$L__BB11_112:
	add.s32 	%r598, %r573, 256;
	setp.ge.s32 	%p90, %r598, %r232;
	@%p90 bra 	$L__BB11_114;
	st.global.u32 	[%rd12+1024], %r218;
$L__BB11_114:
	add.s32 	%r604, %r573, 288;
	setp.ge.s32 	%p91, %r604, %r232;
	@%p91 bra 	$L__BB11_116;
	st.global.u32 	[%rd12+1152], %r219;
$L__BB11_116:
	add.s32 	%r610, %r573, 320;
	setp.ge.s32 	%p92, %r610, %r232;
	@%p92 bra 	$L__BB11_118;
	st.global.u32 	[%rd12+1280], %r220;
$L__BB11_118:
	setp.ge.s32 	%p93, %r110, %r232;
	@%p93 bra 	$L__BB11_120;
	st.global.u32 	[%rd12+1408], %r221;
$L__BB11_120:
	setp.ge.s32 	%p94, %r113, %r232;
	@%p94 bra 	$L__BB11_122;
	st.global.u32 	[%rd12+1536], %r222;
$L__BB11_122:
	setp.ge.s32 	%p95, %r116, %r232;
	@%p95 bra 	$L__BB11_124;
	st.global.u32 	[%rd12+1664], %r223;
$L__BB11_124:
	setp.ge.s32 	%p96, %r119, %r232;
	@%p96 bra 	$L__BB11_126;
	st.global.u32 	[%rd12+1792], %r224;
$L__BB11_126:
	add.s32 	%r616, %r573, 480;
	setp.ge.s32 	%p97, %r616, %r232;
	@%p97 bra 	$L__BB11_128;
	st.global.u32 	[%rd12+1920], %r225;
$L__BB11_128:
	add.s32 	%r622, %r573, 512;
	setp.ge.s32 	%p98, %r622, %r232;
	@%p98 bra 	$L__BB11_130;
	st.global.u32 	[%rd12+2048], %r226;
$L__BB11_130:
	setp.ge.s32 	%p99, %r126, %r232;
	@%p99 bra 	$L__BB11_132;
	st.global.u32 	[%rd12+2176], %r227;
$L__BB11_132:
	add.s32 	%r628, %r573, 576;
	setp.ge.s32 	%p100, %r628, %r232;
	@%p100 bra 	$L__BB11_134;
	st.global.u32 	[%rd12+2304], %r228;
$L__BB11_134:
	setp.ge.s32 	%p101, %r131, %r232;
	@%p101 bra 	$L__BB11_136;
	st.global.u32 	[%rd12+2432], %r229;
$L__BB11_136:
	add.s32 	%r634, %r573, 640;
	setp.ge.s32 	%p102, %r634, %r232;
	@%p102 bra 	$L__BB11_138;
	st.global.u32 	[%rd12+2560], %r230;
$L__BB11_138:
	add.s32 	%r640, %r573, 672;
	setp.ge.s32 	%p103, %r640, %r232;
	@%p103 bra 	$L__BB11_140;
	st.global.u32 	[%rd12+2688], %r231;
$L__BB11_140:
	ret;

}
	// .globl	_ZN3cub18CUB_300001_SM_10006detail4scan16DeviceScanKernelINS2_10policy_hubIiiimN4cuda3std3__44plusIvEEE10Policy1000EN6thrust24THRUST_300001_SM_1000_NS6detail15normal_iteratorINSD_10device_ptrIiEEEESI_NS0_13ScanTileStateIiLb1EEES9_NS0_8NullTypeEmiLb0ESL_EEvT0_T1_T2_iT3_T4_T5_
.visible .entry _ZN3cub18CUB_300001_SM_10006detail4scan16DeviceScanKernelINS2_10policy_hubIiiimN4cuda3std3__44plusIvEEE10Policy1000EN6thrust24THRUST_300001_SM_1000_NS6detail15normal_iteratorINSD_10device_ptrIiEEEESI_NS0_13ScanTileStateIiLb1EEES9_NS0_8NullTypeEmiLb0ESL_EEvT0_T1_T2_iT3_T4_T5_(
	.param .align 8 .b8 _ZN3cub18CUB_300001_SM_10006detail4scan16DeviceScanKernelINS2_10policy_hubIiiimN4cuda3std3__44plusIvEEE10Policy1000EN6thrust24THRUST_300001_SM_1000_NS6detail15normal_iteratorINSD_10device_ptrIiEEEESI_NS0_13ScanTileStateIiLb1EEES9_NS0_8NullTypeEmiLb0ESL_EEvT0_T1_T2_iT3_T4_T5__param_0[8],
	.param .align 8 .b8 _ZN3cub18CUB_300001_SM_10006detail4scan16DeviceScanKernelINS2_10policy_hubIiiimN4cuda3std3__44plusIvEEE10Policy1000EN6thrust24THRUST_300001_SM_1000_NS6detail15normal_iteratorINSD_10device_ptrIiEEEESI_NS0_13ScanTileStateIiLb1EEES9_NS0_8NullTypeEmiLb0ESL_EEvT0_T1_T2_iT3_T4_T5__param_1[8],
	.param .align 8 .b8 _ZN3cub18CUB_300001_SM_10006detail4scan16DeviceScanKernelINS2_10policy_hubIiiimN4cuda3std3__44plusIvEEE10Policy1000EN6thrust24THRUST_300001_SM_1000_NS6detail15normal_iteratorINSD_10device_ptrIiEEEESI_NS0_13ScanTileStateIiLb1EEES9_NS0_8NullTypeEmiLb0ESL_EEvT0_T1_T2_iT3_T4_T5__param_2[8],
	.param .u32 _ZN3cub18CUB_300001_SM_10006detail4scan16DeviceScanKernelINS2_10policy_hubIiiimN4cuda3std3__44plusIvEEE10Policy1000EN6thrust24THRUST_300001_SM_1000_NS6detail15normal_iteratorINSD_10device_ptrIiEEEESI_NS0_13ScanTileStateIiLb1EEES9_NS0_8NullTypeEmiLb0ESL_EEvT0_T1_T2_iT3_T4_T5__param_3,
	.param .align 1 .b8 _ZN3cub18CUB_300001_SM_10006detail4scan16DeviceScanKernelINS2_10policy_hubIiiimN4cuda3std3__44plusIvEEE10Policy1000EN6thrust24THRUST_300001_SM_1000_NS6detail15normal_iteratorINSD_10device_ptrIiEEEESI_NS0_13ScanTileStateIiLb1EEES9_NS0_8NullTypeEmiLb0ESL_EEvT0_T1_T2_iT3_T4_T5__param_4[1],
	.param .align 1 .b8 _ZN3cub18CUB_300001_SM_10006detail4scan16DeviceScanKernelINS2_10policy_hubIiiimN4cuda3std3__44plusIvEEE10Policy1000EN6thrust24THRUST_300001_SM_1000_NS6detail15normal_iteratorINSD_10device_ptrIiEEEESI_NS0_13ScanTileStateIiLb1EEES9_NS0_8NullTypeEmiLb0ESL_EEvT0_T1_T2_iT3_T4_T5__param_5[1],
	.param .u64 _ZN3cub18CUB_300001_SM_10006detail4scan16DeviceScanKernelINS2_10policy_hubIiiimN4cuda3std3__44plusIvEEE10Policy1000EN6thrust24THRUST_300001_SM_1000_NS6detail15normal_iteratorINSD_10device_ptrIiEEEESI_NS0_13ScanTileStateIiLb1EEES9_NS0_8NullTypeEmiLb0ESL_EEvT0_T1_T2_iT3_T4_T5__param_6
)
.maxntid 416
{
	.reg .pred 	%p<158>;
	.reg .b32 	%r<1009>;
	.reg .b64 	%rd<55>;
	// demoted variable
	.shared .align 16 .b8 _ZZN3cub18CUB_300001_SM_10006detail4scan16DeviceScanKernelINS2_10policy_hubIiiimN4cuda3std3__44plusIvEEE10Policy1000EN6thrust24THRUST_300001_SM_1000_NS6detail15normal_iteratorINSD_10device_ptrIiEEEESI_NS0_13ScanTileStateIiLb1EEES9_NS0_8NullTypeEmiLb0ESL_EEvT0_T1_T2_iT3_T4_T5_E12temp_storage[31632];
	ld.param.u64 	%rd1, [_ZN3cub18CUB_300001_SM_10006detail4scan16DeviceScanKernelINS2_10policy_hubIiiimN4cuda3std3__44plusIvEEE10Policy1000EN6thrust24THRUST_300001_SM_1000_NS6detail15normal_iteratorINSD_10device_ptrIiEEEESI_NS0_13ScanTileStateIiLb1EEES9_NS0_8NullTypeEmiLb0ESL_EEvT0_T1_T2_iT3_T4_T5__param_2];
	ld.param.u64 	%rd16, [_ZN3cub18CUB_300001_SM_10006detail4scan16DeviceScanKernelINS2_10policy_hubIiiimN4cuda3std3__44plusIvEEE10Policy1000EN6thrust24THRUST_300001_SM_1000_NS6detail15normal_iteratorINSD_10device_ptrIiEEEESI_NS0_13ScanTileStateIiLb1EEES9_NS0_8NullTypeEmiLb0ESL_EEvT0_T1_T2_iT3_T4_T5__param_1];
	ld.param.u64 	%rd17, [_ZN3cub18CUB_300001_SM_10006detail4scan16DeviceScanKernelINS2_10policy_hubIiiimN4cuda3std3__44plusIvEEE10Policy1000EN6thrust24THRUST_300001_SM_1000_NS6detail15normal_iteratorINSD_10device_ptrIiEEEESI_NS0_13ScanTileStateIiLb1EEES9_NS0_8NullTypeEmiLb0ESL_EEvT0_T1_T2_iT3_T4_T5__param_0];
	ld.param.u32 	%r200, [_ZN3cub18CUB_300001_SM_10006detail4scan16DeviceScanKernelINS2_10policy_hubIiiimN4cuda3std3__44plusIvEEE10Policy1000EN6thrust24THRUST_300001_SM_1000_NS6detail15normal_iteratorINSD_10device_ptrIiEEEESI_NS0_13ScanTileStateIiLb1EEES9_NS0_8NullTypeEmiLb0ESL_EEvT0_T1_T2_iT3_T4_T5__param_3];
	ld.param.u64 	%rd18, [_ZN3cub18CUB_300001_SM_10006detail4scan16DeviceScanKernelINS2_10policy_hubIiiimN4cuda3std3__44plusIvEEE10Policy1000EN6thrust24THRUST_300001_SM_1000_NS6detail15normal_iteratorINSD_10device_ptrIiEEEESI_NS0_13ScanTileStateIiLb1EEES9_NS0_8NullTypeEmiLb0ESL_EEvT0_T1_T2_iT3_T4_T5__param_6];
	cvta.to.global.u64 	%rd2, %rd17;
	cvta.to.global.u64 	%rd3, %rd16;
	mov.u32 	%r201, %ctaid.x;
	add.s32 	%r1, %r200, %r201;
	mul.wide.s32 	%rd4, %r1, 7904;
	sub.s64 	%rd5, %rd18, %rd4;
	setp.lt.u64 	%p1, %rd5, 7905;
	@%p1 bra 	$L__BB12_26;
	mov.u32 	%r2, %tid.x;
	and.b32  	%r625, %r2, 31;
	and.b32  	%r626, %r2, 992;
	mul.lo.s32 	%r627, %r626, 19;
	or.b32  	%r628, %r627, %r625;
	cvt.u64.u32 	%rd38, %r628;
	add.s64 	%rd6, %rd4, %rd38;
	shl.b64 	%rd39, %rd6, 2;
	add.s64 	%rd40, %rd2, %rd39;
	ld.global.u32 	%r629, [%rd40];
	ld.global.u32 	%r630, [%rd40+128];
	ld.global.u32 	%r631, [%rd40+256];
	ld.global.u32 	%r632, [%rd40+384];
	ld.global.u32 	%r633, [%rd40+512];
	ld.global.u32 	%r634, [%rd40+640];
	ld.global.u32 	%r635, [%rd40+768];
	ld.global.u32 	%r636, [%rd40+896];
	ld.global.u32 	%r637, [%rd40+1024];
	ld.global.u32 	%r638, [%rd40+1152];
	ld.global.u32 	%r639, [%rd40+1280];
	ld.global.u32 	%r640, [%rd40+1408];
	ld.global.u32 	%r641, [%rd40+1536];
	ld.global.u32 	%r642, [%rd40+1664];
	ld.global.u32 	%r643, [%rd40+1792];
	ld.global.u32 	%r644, [%rd40+1920];
	ld.global.u32 	%r645, [%rd40+2048];
	ld.global.u32 	%r646, [%rd40+2176];
	ld.global.u32 	%r647, [%rd40+2304];
	// begin inline asm
	mov.u32 %r624, %laneid;
	// end inline asm
	shr.u32 	%r4, %r2, 5;
	mad.lo.s32 	%r648, %r4, 608, %r624;
	shl.b32 	%r649, %r648, 2;
	mov.u32 	%r650, _ZZN3cub18CUB_300001_SM_10006detail4scan16DeviceScanKernelINS2_10policy_hubIiiimN4cuda3std3__44plusIvEEE10Policy1000EN6thrust24THRUST_300001_SM_1000_NS6detail15normal_iteratorINSD_10device_ptrIiEEEESI_NS0_13ScanTileStateIiLb1EEES9_NS0_8NullTypeEmiLb0ESL_EEvT0_T1_T2_iT3_T4_T5_E12temp_storage;
	add.s32 	%r5, %r650, %r649;
	st.shared.u32 	[%r5], %r629;
	st.shared.u32 	[%r5+128], %r630;
	st.shared.u32 	[%r5+256], %r631;
	st.shared.u32 	[%r5+384], %r632;
	st.shared.u32 	[%r5+512], %r633;
	st.shared.u32 	[%r5+640], %r634;
	st.shared.u32 	[%r5+768], %r635;
	st.shared.u32 	[%r5+896], %r636;
	st.shared.u32 	[%r5+1024], %r637;
	st.shared.u32 	[%r5+1152], %r638;
	st.shared.u32 	[%r5+1280], %r639;
	st.shared.u32 	[%r5+1408], %r640;
	st.shared.u32 	[%r5+1536], %r641;
	st.shared.u32 	[%r5+1664], %r642;
	st.shared.u32 	[%r5+1792], %r643;
	st.shared.u32 	[%r5+1920], %r644;
	st.shared.u32 	[%r5+2048], %r645;
	st.shared.u32 	[%r5+2176], %r646;
	st.shared.u32 	[%r5+2304], %r647;
	bar.warp.sync 	-1;
	mad.lo.s32 	%r6, %r624, 72, %r5;
	ld.shared.u32 	%r7, [%r6];
	ld.shared.u32 	%r8, [%r6+4];
	ld.shared.u32 	%r9, [%r6+8];
	ld.shared.u32 	%r10, [%r6+12];
	ld.shared.u32 	%r11, [%r6+16];
	ld.shared.u32 	%r12, [%r6+20];
	ld.shared.u32 	%r13, [%r6+24];
	ld.shared.u32 	%r14, [%r6+28];
	ld.shared.u32 	%r15, [%r6+32];
	ld.shared.u32 	%r16, [%r6+36];
	ld.shared.u32 	%r17, [%r6+40];
	ld.shared.u32 	%r18, [%r6+44];
	ld.shared.u32 	%r19, [%r6+48];
	ld.shared.u32 	%r20, [%r6+52];
	ld.shared.u32 	%r21, [%r6+56];
	ld.shared.u32 	%r22, [%r6+60];
	ld.shared.u32 	%r23, [%r6+64];
	ld.shared.u32 	%r24, [%r6+68];
	ld.shared.u32 	%r25, [%r6+72];
	bar.sync 	0;
	setp.ne.s32 	%p100, %r1, 0;
	@%p100 bra 	$L__BB12_6;
	add.s32 	%r868, %r8, %r7;
	add.s32 	%r869, %r9, %r868;
	add.s32 	%r870, %r10, %r869;
	add.s32 	%r871, %r11, %r870;
	add.s32 	%r872, %r12, %r871;
	add.s32 	%r873, %r13, %r872;
	add.s32 	%r874, %r14, %r873;
	add.s32 	%r875, %r15, %r874;
	add.s32 	%r876, %r16, %r875;
	add.s32 	%r877, %r17, %r876;
	add.s32 	%r878, %r18, %r877;
	add.s32 	%r879, %r19, %r878;
	add.s32 	%r880, %r20, %r879;
	add.s32 	%r881, %r21, %r880;
	add.s32 	%r882, %r22, %r881;
	add.s32 	%r883, %r23, %r882;
	add.s32 	%r884, %r24, %r883;
	add.s32 	%r842, %r25, %r884;
	mov.b32 	%r840, 1;
	mov.b32 	%r865, 0;
	mov.b32 	%r867, -1;
	// begin inline asm
	{  .reg .s32 r0;  .reg .pred p;  shfl.sync.up.b32 r0|p, %r842, %r840, %r865, %r867;  @p add.s32 r0, r0, %r842;  mov.s32 %r838, r0;}
	// end inline asm
	mov.b32 	%r846, 2;
	// begin inline asm
	{  .reg .s32 r0;  .reg .pred p;  shfl.sync.up.b32 r0|p, %r838, %r846, %r865, %r867;  @p add.s32 r0, r0, %r838;  mov.s32 %r844, r0;}
	// end inline asm
	mov.b32 	%r852, 4;
	// begin inline asm
	{  .reg .s32 r0;  .reg .pred p;  shfl.sync.up.b32 r0|p, %r844, %r852, %r865, %r867;  @p add.s32 r0, r0, %r844;  mov.s32 %r850, r0;}
	// end inline asm
	mov.b32 	%r858, 8;
	// begin inline asm
	{  .reg .s32 r0;  .reg .pred p;  shfl.sync.up.b32 r0|p, %r850, %r858, %r865, %r867;  @p add.s32 r0, r0, %r850;  mov.s32 %r856, r0;}
	// end inline asm
	mov.b32 	%r864, 16;
	// begin inline asm
	{  .reg .s32 r0;  .reg .pred p;  shfl.sync.up.b32 r0|p, %r856, %r864, %r865, %r867;  @p add.s32 r0, r0, %r856;  mov.s32 %r862, r0;}
	// end inline asm
	setp.ne.s32 	%p143, %r624, 31;
	@%p143 bra 	$L__BB12_4;
	shl.b32 	%r885, %r4, 2;
	mov.u32 	%r886, _ZZN3cub18CUB_300001_SM_10006detail4scan16DeviceScanKernelINS2_10policy_hubIiiimN4cuda3std3__44plusIvEEE10Policy1000EN6thrust24THRUST_300001_SM_1000_NS6detail15normal_iteratorINSD_10device_ptrIiEEEESI_NS0_13ScanTileStateIiLb1EEES9_NS0_8NullTypeEmiLb0ESL_EEvT0_T1_T2_iT3_T4_T5_E12temp_storage;
	add.s32 	%r887, %r886, %r885;
	st.shared.u32 	[%r887+16], %r862;
$L__BB12_4:
	sub.s32 	%r888, %r862, %r842;
	bar.sync 	0;
	ld.shared.v4.u32 	{%r889, %r890, %r891, %r892}, [_ZZN3cub18CUB_300001_SM_10006detail4scan16DeviceScanKernelINS2_10policy_hubIiiimN4cuda3std3__44plusIvEEE10Policy1000EN6thrust24THRUST_300001_SM_1000_NS6detail15normal_iteratorINSD_10device_ptrIiEEEESI_NS0_13ScanTileStateIiLb1EEES9_NS0_8NullTypeEmiLb0ESL_EEvT0_T1_T2_iT3_T4_T5_E12temp_storage+16];
	add.s32 	%r893, %r890, %r889;
	setp.eq.s32 	%p144, %r4, 2;
	selp.b32 	%r894, %r893, %r889, %p144;
	add.s32 	%r895, %r893, %r891;
	setp.eq.s32 	%p145, %r4, 3;
	selp.b32 	%r896, %r895, %r894, %p145;
	add.s32 	%r897, %r895, %r892;
	setp.eq.s32 	%p146, %r4, 4;
	selp.b32 	%r898, %r897, %r896, %p146;
	ld.shared.v4.u32 	{%r899, %r900, %r901, %r902}, [_ZZN3cub18CUB_300001_SM_10006detail4scan16DeviceScanKernelINS2_10policy_hubIiiimN4cuda3std3__44plusIvEEE10Policy1000EN6thrust24THRUST_300001_SM_1000_NS6detail15normal_iteratorINSD_10device_ptrIiEEEESI_NS0_13ScanTileStateIiLb1EEES9_NS0_8NullTypeEmiLb0ESL_EEvT0_T1_T2_iT3_T4_T5_E12temp_storage+32];
	add.s32 	%r903, %r897, %r899;
	setp.eq.s32 	%p147, %r4, 5;
	selp.b32 	%r904, %r903, %r898, %p147;
	add.s32 	%r905, %r903, %r900;
	setp.eq.s32 	%p148, %r4, 6;
	selp.b32 	%r906, %r905, %r904, %p148;
	add.s32 	%r907, %r905, %r901;
	setp.eq.s32 	%p149, %r4, 7;
	selp.b32 	%r908, %r907, %r906, %p149;
	add.s32 	%r909, %r907, %r902;
	setp.eq.s32 	%p150, %r4, 8;
	selp.b32 	%r910, %r909, %r908, %p150;
	ld.shared.v4.u32 	{%r911, %r912, %r913, %r914}, [_ZZN3cub18CUB_300001_SM_10006detail4scan16DeviceScanKernelINS2_10policy_hubIiiimN4cuda3std3__44plusIvEEE10Policy1000EN6thrust24THRUST_300001_SM_1000_NS6detail15normal_iteratorINSD_10device_ptrIiEEEESI_NS0_13ScanTileStateIiLb1EEES9_NS0_8NullTypeEmiLb0ESL_EEvT0_T1_T2_iT3_T4_T5_E12temp_storage+48];
	add.s32 	%r915, %r909, %r911;
	setp.eq.s32 	%p151, %r4, 9;
	selp.b32 	%r916, %r915, %r910, %p151;
	add.s32 	%r917, %r915, %r912;
	setp.eq.s32 	%p152, %r4, 10;
	selp.b32 	%r918, %r917, %r916, %p152;
	add.s32 	%r919, %r917, %r913;
	setp.eq.s32 	%p153, %r4, 11;
	selp.b32 	%r920, %r919, %r918, %p153;
	add.s32 	%r28, %r919, %r914;
	setp.eq.s32 	%p154, %r4, 12;
	selp.b32 	%r921, %r28, %r920, %p154;
	setp.lt.u32 	%p155, %r2, 32;
	setp.eq.s32 	%p156, %r624, 0;
	selp.b32 	%r922, 0, %r888, %p156;
	add.s32 	%r923, %r921, %r922;
	selp.b32 	%r977, %r888, %r923, %p155;
	setp.ne.s32 	%p157, %r2, 0;
	@%p157 bra 	$L__BB12_25;
	ld.shared.u32 	%r927, [_ZZN3cub18CUB_300001_SM_10006detail4scan16DeviceScanKernelINS2_10policy_hubIiiimN4cuda3std3__44plusIvEEE10Policy1000EN6thrust24THRUST_300001_SM_1000_NS6detail15normal_iteratorINSD_10device_ptrIiEEEESI_NS0_13ScanTileStateIiLb1EEES9_NS0_8NullTypeEmiLb0ESL_EEvT0_T1_T2_iT3_T4_T5_E12temp_storage+64];
	add.s64 	%rd52, %rd1, 256;
	add.s32 	%r925, %r28, %r927;
	mov.b32 	%r924, 101;
	// begin inline asm
	st.relaxed.gpu.v2.u32 [%rd52], {%r924, %r925};
	// end inline asm
	mov.b32 	%r977, 0;
	bra.uni 	$L__BB12_25;
$L__BB12_6:
	add.s32 	%r681, %r8, %r7;
	add.s32 	%r682, %r9, %r681;
	add.s32 	%r683, %r10, %r682;
	add.s32 	%r684, %r11, %r683;
	add.s32 	%r685, %r12, %r684;
	add.s32 	%r686, %r13, %r685;
	add.s32 	%r687, %r14, %r686;
	add.s32 	%r688, %r15, %r687;
	add.s32 	%r689, %r16, %r688;
	add.s32 	%r690, %r17, %r689;
	add.s32 	%r691, %r18, %r690;
	add.s32 	%r692, %r19, %r691;
	add.s32 	%r693, %r20, %r692;
	add.s32 	%r694, %r21, %r693;
	add.s32 	%r695, %r22, %r694;
	add.s32 	%r696, %r23, %r695;
	add.s32 	%r697, %r24, %r696;
	add.s32 	%r655, %r25, %r697;
	mov.b32 	%r653, 1;
	mov.b32 	%r678, 0;
	mov.b32 	%r680, -1;
	// begin inline asm
	{  .reg .s32 r0;  .reg .pred p;  shfl.sync.up.b32 r0|p, %r655, %r653, %r678, %r680;  @p add.s32 r0, r0, %r655;  mov.s32 %r651, r0;}
	// end inline asm
	mov.b32 	%r659, 2;
	// begin inline asm
	{  .reg .s32 r0;  .reg .pred p;  shfl.sync.up.b32 r0|p, %r651, %r659, %r678, %r680;  @p add.s32 r0, r0, %r651;  mov.s32 %r657, r0;}
	// end inline asm
	mov.b32 	%r665, 4;
	// begin inline asm
	{  .reg .s32 r0;  .reg .pred p;  shfl.sync.up.b32 r0|p, %r657, %r665, %r678, %r680;  @p add.s32 r0, r0, %r657;  mov.s32 %r663, r0;}
	// end inline asm
	mov.b32 	%r671, 8;
	// begin inline asm
	{  .reg .s32 r0;  .reg .pred p;  shfl.sync.up.b32 r0|p, %r663, %r671, %r678, %r680;  @p add.s32 r0, r0, %r663;  mov.s32 %r669, r0;}
	// end inline asm
	mov.b32 	%r677, 16;
	// begin inline asm
	{  .reg .s32 r0;  .reg .pred p;  shfl.sync.up.b32 r0|p, %r669, %r677, %r678, %r680;  @p add.s32 r0, r0, %r669;  mov.s32 %r675, r0;}
	// end inline asm
	setp.ne.s32 	%p101, %r624, 31;
	@%p101 bra 	$L__BB12_8;
	shl.b32 	%r698, %r4, 2;
	mov.u32 	%r699, _ZZN3cub18CUB_300001_SM_10006detail4scan16DeviceScanKernelINS2_10policy_hubIiiimN4cuda3std3__44plusIvEEE10Policy1000EN6thrust24THRUST_300001_SM_1000_NS6detail15normal_iteratorINSD_10device_ptrIiEEEESI_NS0_13ScanTileStateIiLb1EEES9_NS0_8NullTypeEmiLb0ESL_EEvT0_T1_T2_iT3_T4_T5_E12temp_storage;
	add.s32 	%r700, %r699, %r698;
	st.shared.u32 	[%r700+16], %r675;
$L__BB12_8:
	sub.s32 	%r701, %r675, %r655;
	bar.sync 	0;
	ld.shared.v4.u32 	{%r702, %r703, %r704, %r705}, [_ZZN3cub18CUB_300001_SM_10006detail4scan16DeviceScanKernelINS2_10policy_hubIiiimN4cuda3std3__44plusIvEEE10Policy1000EN6thrust24THRUST_300001_SM_1000_NS6detail15normal_iteratorINSD_10device_ptrIiEEEESI_NS0_13ScanTileStateIiLb1EEES9_NS0_8NullTypeEmiLb0ESL_EEvT0_T1_T2_iT3_T4_T5_E12temp_storage+16];
	add.s32 	%r706, %r703, %r702;
	setp.eq.s32 	%p102, %r4, 2;
	selp.b32 	%r707, %r706, %r702, %p102;
	add.s32 	%r708, %r706, %r704;
	setp.eq.s32 	%p103, %r4, 3;
	selp.b32 	%r709, %r708, %r707, %p103;
	add.s32 	%r710, %r708, %r705;
	setp.eq.s32 	%p104, %r4, 4;
	selp.b32 	%r711, %r710, %r709, %p104;
	ld.shared.v4.u32 	{%r712, %r713, %r714, %r715}, [_ZZN3cub18CUB_300001_SM_10006detail4scan16DeviceScanKernelINS2_10policy_hubIiiimN4cuda3std3__44plusIvEEE10Policy1000EN6thrust24THRUST_300001_SM_1000_NS6detail15normal_iteratorINSD_10device_ptrIiEEEESI_NS0_13ScanTileStateIiLb1EEES9_NS0_8NullTypeEmiLb0ESL_EEvT0_T1_T2_iT3_T4_T5_E12temp_storage+32];
	add.s32 	%r716, %r710, %r712;
	setp.eq.s32 	%p105, %r4, 5;
	selp.b32 	%r717, %r716, %r711, %p105;
	add.s32 	%r718, %r716, %r713;
	setp.eq.s32 	%p106, %r4, 6;
	selp.b32 	%r719, %r718, %r717, %p106;
	add.s32 	%r720, %r718, %r714;
	setp.eq.s32 	%p107, %r4, 7;
	selp.b32 	%r721, %r720, %r719, %p107;
	add.s32 	%r722, %r720, %r715;
	setp.eq.s32 	%p108, %r4, 8;
	selp.b32 	%r723, %r722, %r721, %p108;
	ld.shared.v4.u32 	{%r724, %r725, %r726, %r727}, [_ZZN3cub18CUB_300001_SM_10006detail4scan16DeviceScanKernelINS2_10policy_hubIiiimN4cuda3std3__44plusIvEEE10Policy1000EN6thrust24THRUST_300001_SM_1000_NS6detail15normal_iteratorINSD_10device_ptrIiEEEESI_NS0_13ScanTileStateIiLb1EEES9_NS0_8NullTypeEmiLb0ESL_EEvT0_T1_T2_iT3_T4_T5_E12temp_storage+48];
	add.s32 	%r728, %r722, %r724;
	setp.eq.s32 	%p109, %r4, 9;
	selp.b32 	%r729, %r728, %r723, %p109;
	add.s32 	%r730, %r728, %r725;
	setp.eq.s32 	%p110, %r4, 10;
	selp.b32 	%r731, %r730, %r729, %p110;
	add.s32 	%r732, %r730, %r726;
	setp.eq.s32 	%p111, %r4, 11;
	selp.b32 	%r733, %r732, %r731, %p111;
	add.s32 	%r734, %r732, %r727;
	setp.eq.s32 	%p112, %r4, 12;
	selp.b32 	%r735, %r734, %r733, %p112;
	ld.shared.u32 	%r736, [_ZZN3cub18CUB_300001_SM_10006detail4scan16DeviceScanKernelINS2_10policy_hubIiiimN4cuda3std3__44plusIvEEE10Policy1000EN6thrust24THRUST_300001_SM_1000_NS6detail15normal_iteratorINSD_10device_ptrIiEEEESI_NS0_13ScanTileStateIiLb1EEES9_NS0_8NullTypeEmiLb0ESL_EEvT0_T1_T2_iT3_T4_T5_E12temp_storage+64];
	add.s32 	%r32, %r734, %r736;
	setp.gt.u32 	%p113, %r2, 31;
	setp.lt.u32 	%p114, %r2, 32;
	setp.eq.s32 	%p115, %r624, 0;
	selp.b32 	%r737, 0, %r701, %p115;
	add.s32 	%r976, %r735, %r737;
	selp.b32 	%r34, %r701, %r976, %p114;
	@%p113 bra 	$L__BB12_24;
	setp.ne.s32 	%p116, %r2, 0;
	mul.wide.s32 	%rd41, %r1, 8;
	add.s64 	%rd7, %rd1, %rd41;
	@%p116 bra 	$L__BB12_11;
	st.shared.u32 	[_ZZN3cub18CUB_300001_SM_10006detail4scan16DeviceScanKernelINS2_10policy_hubIiiimN4cuda3std3__44plusIvEEE10Policy1000EN6thrust24THRUST_300001_SM_1000_NS6detail15normal_iteratorINSD_10device_ptrIiEEEESI_NS0_13ScanTileStateIiLb1EEES9_NS0_8NullTypeEmiLb0ESL_EEvT0_T1_T2_iT3_T4_T5_E12temp_storage+12], %r32;
	add.s64 	%rd42, %rd7, 256;
	mov.b32 	%r738, 100;
	// begin inline asm
	st.relaxed.gpu.v2.u32 [%rd42], {%r738, %r32};
	// end inline asm
$L__BB12_11:
	not.b32 	%r744, %r2;
	add.s32 	%r972, %r1, %r744;
	mov.b32 	%r740, 550;
	// begin inline asm
	nanosleep.u32 %r740;
	// end inline asm
	mul.wide.s32 	%rd44, %r972, 8;
	add.s64 	%rd45, %rd1, %rd44;
	add.s64 	%rd43, %rd45, 256;
	// begin inline asm
	ld.relaxed.gpu.v2.u32 {%r973, %r967}, [%rd43];
	// end inline asm
	mov.b32 	%r968, 478;
$L__BB12_12:
	setp.eq.s32 	%p117, %r973, 99;
	mov.b32 	%r745, -1;
	vote.sync.any.pred 	%p118, %p117, %r745;
	not.pred 	%p119, %p118;
	@%p119 bra 	$L__BB12_14;
	// begin inline asm
	nanosleep.u32 %r968;
	// end inline asm
	shr.u32 	%r968, %r968, 1;
	// begin inline asm
	ld.relaxed.gpu.v2.u32 {%r973, %r967}, [%rd43];
	// end inline asm
	bra.uni 	$L__BB12_12;
$L__BB12_14:
	setp.eq.s32 	%p120, %r973, 101;
	mov.b32 	%r772, -1;
	vote.sync.ballot.b32 	%r774, %p120, %r772;
	// begin inline asm
	mov.u32 %r747, %lanemask_ge;
	// end inline asm
	and.b32  	%r775, %r774, %r747;
	or.b32  	%r776, %r775, -2147483648;
	add.s32 	%r777, %r776, -1;
	not.b32 	%r778, %r776;
	and.b32  	%r779, %r778, %r777;
	popc.b32 	%r751, %r779;
	mov.b32 	%r750, 1;
	// begin inline asm
	shfl.sync.down.b32 %r748, %r967, %r750, %r751, %r772;
	// end inline asm
	setp.lt.s32 	%p122, %r624, %r751;
	selp.b32 	%r780, %r748, 0, %p122;
	add.s32 	%r754, %r780, %r967;
	mov.b32 	%r755, 2;
	// begin inline asm
	shfl.sync.down.b32 %r753, %r754, %r755, %r751, %r772;
	// end inline asm
	add.s32 	%r47, %r624, 2;
	setp.gt.s32 	%p123, %r47, %r751;
	selp.b32 	%r781, 0, %r753, %p123;
	add.s32 	%r759, %r754, %r781;
	mov.b32 	%r760, 4;
	// begin inline asm
	shfl.sync.down.b32 %r758, %r759, %r760, %r751, %r772;
	// end inline asm
	add.s32 	%r48, %r624, 4;
	setp.gt.s32 	%p124, %r48, %r751;
	selp.b32 	%r782, 0, %r758, %p124;
	add.s32 	%r764, %r759, %r782;
	mov.b32 	%r765, 8;
	// begin inline asm
	shfl.sync.down.b32 %r763, %r764, %r765, %r751, %r772;
	// end inline asm
	add.s32 	%r49, %r624, 8;
	setp.gt.s32 	%p125, %r49, %r751;
	selp.b32 	%r783, 0, %r763, %p125;
	add.s32 	%r769, %r764, %r783;
	mov.b32 	%r770, 16;
	// begin inline asm
	shfl.sync.down.b32 %r768, %r769, %r770, %r751, %r772;
	// end inline asm
	add.s32 	%r50, %r624, 16;
	setp.gt.s32 	%p126, %r50, %r751;
	selp.b32 	%r784, 0, %r768, %p126;
	add.s32 	%r971, %r769, %r784;
	add.s64 	%rd9, %rd1, 256;
	mov.b32 	%r969, 478;
$L__BB12_15:
	setp.ne.s32 	%p127, %r973, 101;
	mov.b32 	%r785, -1;
	vote.sync.all.pred 	%p128, %p127, %r785;
	not.pred 	%p129, %p128;
	@%p129 bra 	$L__BB12_20;
	shr.u32 	%r969, %r969, 1;
	mul.wide.s32 	%rd48, %r972, 8;
	add.s64 	%rd49, %rd9, %rd48;
	add.s64 	%rd47, %rd49, -256;
	// begin inline asm
	ld.relaxed.gpu.v2.u32 {%r973, %r974}, [%rd47];
	// end inline asm
	mov.u32 	%r975, %r969;
$L__BB12_17:
	setp.eq.s32 	%p133, %r973, 99;
	mov.b32 	%r793, -1;
	vote.sync.any.pred 	%p134, %p133, %r793;
	not.pred 	%p135, %p134;
	@%p135 bra 	$L__BB12_19;
	// begin inline asm
	nanosleep.u32 %r975;
	// end inline asm
	shr.u32 	%r975, %r975, 1;
	// begin inline asm
	ld.relaxed.gpu.v2.u32 {%r973, %r974}, [%rd47];
	// end inline asm
	bra.uni 	$L__BB12_17;
$L__BB12_19:
	setp.eq.s32 	%p136, %r973, 101;
	mov.b32 	%r819, -1;
	vote.sync.ballot.b32 	%r820, %p136, %r819;
	and.b32  	%r821, %r820, %r747;
	or.b32  	%r822, %r821, -2147483648;
	add.s32 	%r823, %r822, -1;
	not.b32 	%r824, %r822;
	and.b32  	%r825, %r824, %r823;
	popc.b32 	%r798, %r825;
	mov.b32 	%r797, 1;
	// begin inline asm
	shfl.sync.down.b32 %r795, %r974, %r797, %r798, %r819;
	// end inline asm
	setp.lt.s32 	%p138, %r624, %r798;
	selp.b32 	%r826, %r795, 0, %p138;
	add.s32 	%r801, %r826, %r974;
	mov.b32 	%r802, 2;
	// begin inline asm
	shfl.sync.down.b32 %r800, %r801, %r802, %r798, %r819;
	// end inline asm
	setp.gt.s32 	%p139, %r47, %r798;
	selp.b32 	%r827, 0, %r800, %p139;
	add.s32 	%r806, %r801, %r827;
	mov.b32 	%r807, 4;
	// begin inline asm
	shfl.sync.down.b32 %r805, %r806, %r807, %r798, %r819;
	// end inline asm
	setp.gt.s32 	%p140, %r48, %r798;
	selp.b32 	%r828, 0, %r805, %p140;
	add.s32 	%r811, %r806, %r828;
	mov.b32 	%r812, 8;
	// begin inline asm
	shfl.sync.down.b32 %r810, %r811, %r812, %r798, %r819;
	// end inline asm
	setp.gt.s32 	%p141, %r49, %r798;
	selp.b32 	%r829, 0, %r810, %p141;
	add.s32 	%r816, %r811, %r829;
	mov.b32 	%r817, 16;
	// begin inline asm
	shfl.sync.down.b32 %r815, %r816, %r817, %r798, %r819;
	// end inline asm
	setp.gt.s32 	%p142, %r50, %r798;
	selp.b32 	%r830, 0, %r815, %p142;
	add.s32 	%r831, %r830, %r971;
	add.s32 	%r971, %r831, %r816;
	add.s32 	%r972, %r972, -32;
	bra.uni 	$L__BB12_15;
$L__BB12_20:
	@%p116 bra 	$L__BB12_22;
	add.s32 	%r788, %r971, %r32;
	add.s64 	%rd46, %rd7, 256;
	mov.b32 	%r787, 101;
	// begin inline asm
	st.relaxed.gpu.v2.u32 [%rd46], {%r787, %r788};
	// end inline asm
	st.shared.u32 	[_ZZN3cub18CUB_300001_SM_10006detail4scan16DeviceScanKernelINS2_10policy_hubIiiimN4cuda3std3__44plusIvEEE10Policy1000EN6thrust24THRUST_300001_SM_1000_NS6detail15normal_iteratorINSD_10device_ptrIiEEEESI_NS0_13ScanTileStateIiLb1EEES9_NS0_8NullTypeEmiLb0ESL_EEvT0_T1_T2_iT3_T4_T5_E12temp_storage+4], %r971;
	st.shared.u32 	[_ZZN3cub18CUB_300001_SM_10006detail4scan16DeviceScanKernelINS2_10policy_hubIiiimN4cuda3std3__44plusIvEEE10Policy1000EN6thrust24THRUST_300001_SM_1000_NS6detail15normal_iteratorINSD_10device_ptrIiEEEESI_NS0_13ScanTileStateIiLb1EEES9_NS0_8NullTypeEmiLb0ESL_EEvT0_T1_T2_iT3_T4_T5_E12temp_storage+8], %r788;
$L__BB12_22:
	setp.ne.s32 	%p131, %r624, 0;
	mov.u32 	%r976, %r34;
	@%p131 bra 	$L__BB12_24;
	st.shared.u32 	[_ZZN3cub18CUB_300001_SM_10006detail4scan16DeviceScanKernelINS2_10policy_hubIiiimN4cuda3std3__44plusIvEEE10Policy1000EN6thrust24THRUST_300001_SM_1000_NS6detail15normal_iteratorINSD_10device_ptrIiEEEESI_NS0_13ScanTileStateIiLb1EEES9_NS0_8NullTypeEmiLb0ESL_EEvT0_T1_T2_iT3_T4_T5_E12temp_storage+84], %r971;
	mov.u32 	%r976, %r971;
$L__BB12_24:
	bar.sync 	0;
	setp.eq.s32 	%p132, %r2, 0;
	ld.shared.u32 	%r789, [_ZZN3cub18CUB_300001_SM_10006detail4scan16DeviceScanKernelINS2_10policy_hubIiiimN4cuda3std3__44plusIvEEE10Policy1000EN6thrust24THRUST_300001_SM_1000_NS6detail15normal_iteratorINSD_10device_ptrIiEEEESI_NS0_13ScanTileStateIiLb1EEES9_NS0_8NullTypeEmiLb0ESL_EEvT0_T1_T2_iT3_T4_T5_E12temp_storage+84];
	selp.b32 	%r790, 0, %r789, %p132;
	add.s32 	%r977, %r790, %r976;
$L__BB12_25:
	add.s32 	%r928, %r977, %r7;
	add.s32 	%r929, %r8, %r928;
	add.s32 	%r930, %r9, %r929;
	add.s32 	%r931, %r10, %r930;
	add.s32 	%r932, %r11, %r931;
	add.s32 	%r933, %r12, %r932;
	add.s32 	%r934, %r13, %r933;
	add.s32 	%r935, %r14, %r934;
	add.s32 	%r936, %r15, %r935;
	add.s32 	%r937, %r16, %r936;
	add.s32 	%r938, %r17, %r937;
	add.s32 	%r939, %r18, %r938;
	add.s32 	%r940, %r19, %r939;
	add.s32 	%r941, %r20, %r940;
	add.s32 	%r942, %r21, %r941;
	add.s32 	%r943, %r22, %r942;
	add.s32 	%r944, %r23, %r943;
	add.s32 	%r945, %r24, %r944;
	add.s32 	%r946, %r25, %r945;
	bar.sync 	0;
	st.shared.u32 	[%r6], %r928;
	st.shared.u32 	[%r6+4], %r929;
	st.shared.u32 	[%r6+8], %r930;
	st.shared.u32 	[%r6+12], %r931;
	st.shared.u32 	[%r6+16], %r932;
	st.shared.u32 	[%r6+20], %r933;
	st.shared.u32 	[%r6+24], %r934;
	st.shared.u32 	[%r6+28], %r935;
	st.shared.u32 	[%r6+32], %r936;
	st.shared.u32 	[%r6+36], %r937;
	st.shared.u32 	[%r6+40], %r938;
	st.shared.u32 	[%r6+44], %r939;
	st.shared.u32 	[%r6+48], %r940;
	st.shared.u32 	[%r6+52], %r941;
	st.shared.u32 	[%r6+56], %r942;
	st.shared.u32 	[%r6+60], %r943;
	st.shared.u32 	[%r6+64], %r944;
	st.shared.u32 	[%r6+68], %r945;
	st.shared.u32 	[%r6+72], %r946;
	bar.warp.sync 	-1;
	ld.shared.u32 	%r947, [%r5];
	ld.shared.u32 	%r948, [%r5+128];
	ld.shared.u32 	%r949, [%r5+256];
	ld.shared.u32 	%r950, [%r5+384];
	ld.shared.u32 	%r951, [%r5+512];
	ld.shared.u32 	%r952, [%r5+640];
	ld.shared.u32 	%r953, [%r5+768];
	ld.shared.u32 	%r954, [%r5+896];
	ld.shared.u32 	%r955, [%r5+1024];
	ld.shared.u32 	%r956, [%r5+1152];
	ld.shared.u32 	%r957, [%r5+1280];
	ld.shared.u32 	%r958, [%r5+1408];
	ld.shared.u32 	%r959, [%r5+1536];
	ld.shared.u32 	%r960, [%r5+1664];
	ld.shared.u32 	%r961, [%r5+1792];
	ld.shared.u32 	%r962, [%r5+1920];
	ld.shared.u32 	%r963, [%r5+2048];
	ld.shared.u32 	%r964, [%r5+2176];
	ld.shared.u32 	%r965, [%r5+2304];
	add.s64 	%rd54, %rd3, %rd39;
	st.global.u32 	[%rd54], %r947;
	st.global.u32 	[%rd54+128], %r948;
	st.global.u32 	[%rd54+256], %r949;
	st.global.u32 	[%rd54+384], %r950;
	st.global.u32 	[%rd54+512], %r951;
	st.global.u32 	[%rd54+640], %r952;
	st.global.u32 	[%rd54+768], %r953;
	st.global.u32 	[%rd54+896], %r954;
	st.global.u32 	[%rd54+1024], %r955;
	st.global.u32 	[%rd54+1152], %r956;
	st.global.u32 	[%rd54+1280], %r957;
	st.global.u32 	[%rd54+1408], %r958;
	st.global.u32 	[%rd54+1536], %r959;
	st.global.u32 	[%rd54+1664], %r960;
	st.global.u32 	[%rd54+1792], %r961;
	st.global.u32 	[%rd54+1920], %r962;
	st.global.u32 	[%rd54+2048], %r963;
	st.global.u32 	[%rd54+2176], %r964;
	st.global.u32 	[%rd54+2304], %r965;
	bra.uni 	$L__BB12_128;
$L__BB12_26:
	setp.eq.s64 	%p2, %rd5, 0;
	@%p2 bra 	$L__BB12_128;
	cvt.u32.u64 	%r72, %rd5;
	shl.b64 	%rd19, %rd4, 2;
	add.s64 	%rd20, %rd2, %rd19;
	mov.u32 	%r73, %tid.x;
	ld.global.u32 	%r996, [%rd20];
	and.b32  	%r202, %r73, 31;
	and.b32  	%r203, %r73, 992;
	mul.lo.s32 	%r204, %r203, 19;
	or.b32  	%r75, %r204, %r202;
	setp.ge.u32 	%p3, %r75, %r72;
	shl.b32 	%r205, %r75, 2;
	cvt.u64.u32 	%rd21, %r205;
	add.s64 	%rd11, %rd20, %rd21;
	mov.u32 	%r978, %r996;
	@%p3 bra 	$L__BB12_29;
	ld.global.u32 	%r978, [%rd11];
$L__BB12_29:
	add.s32 	%r206, %r75, 32;
	setp.ge.u32 	%p4, %r206, %r72;
	mov.u32 	%r979, %r996;
	@%p4 bra 	$L__BB12_31;
	ld.global.u32 	%r979, [%rd11+128];
$L__BB12_31:
	add.s32 	%r207, %r75, 64;
	setp.ge.u32 	%p5, %r207, %r72;
	mov.u32 	%r980, %r996;
	@%p5 bra 	$L__BB12_33;
	ld.global.u32 	%r980, [%rd11+256];
$L__BB12_33:
	add.s32 	%r208, %r75, 96;
	setp.ge.u32 	%p6, %r208, %r72;
	mov.u32 	%r981, %r996;
	@%p6 bra 	$L__BB12_35;
	ld.global.u32 	%r981, [%rd11+384];
$L__BB12_35:
	add.s32 	%r209, %r75, 128;
	setp.ge.u32 	%p7, %r209, %r72;
	mov.u32 	%r982, %r996;
	@%p7 bra 	$L__BB12_37;
	ld.global.u32 	%r982, [%rd11+512];
$L__BB12_37:
	add.s32 	%r210, %r75, 160;
	setp.ge.u32 	%p8, %r210, %r72;
	mov.u32 	%r983, %r996;
	@%p8 bra 	$L__BB12_39;
	ld.global.u32 	%r983, [%rd11+640];
$L__BB12_39:
	add.s32 	%r211, %r75, 192;
	setp.ge.u32 	%p9, %r211, %r72;
	mov.u32 	%r984, %r996;
	@%p9 bra 	$L__BB12_41;
	ld.global.u32 	%r984, [%rd11+768];
$L__BB12_41:
	add.s32 	%r212, %r75, 224;
	setp.ge.u32 	%p10, %r212, %r72;
	mov.u32 	%r985, %r996;
	@%p10 bra 	$L__BB12_43;
	ld.global.u32 	%r985, [%rd11+896];
$L__BB12_43:
	add.s32 	%r92, %r75, 256;
	setp.ge.u32 	%p11, %r92, %r72;
	mov.u32 	%r986, %r996;
	@%p11 bra 	$L__BB12_45;
	ld.global.u32 	%r986, [%rd11+1024];
$L__BB12_45:
	add.s32 	%r213, %r75, 288;
	setp.ge.u32 	%p12, %r213, %r72;
	mov.u32 	%r987, %r996;
	@%p12 bra 	$L__BB12_47;
	ld.global.u32 	%r987, [%rd11+1152];
$L__BB12_47:
	add.s32 	%r214, %r75, 320;
	setp.ge.u32 	%p13, %r214, %r72;
	mov.u32 	%r988, %r996;
	@%p13 bra 	$L__BB12_49;
	ld.global.u32 	%r988, [%rd11+1280];
$L__BB12_49:
	add.s32 	%r215, %r75, 352;
	setp.ge.u32 	%p14, %r215, %r72;
	mov.u32 	%r989, %r996;
	@%p14 bra 	$L__BB12_51;
	ld.global.u32 	%r989, [%rd11+1408];
$L__BB12_51:
	add.s32 	%r216, %r75, 384;
	setp.ge.u32 	%p15, %r216, %r72;
	mov.u32 	%r990, %r996;
	@%p15 bra 	$L__BB12_53;
	ld.global.u32 	%r990, [%rd11+1536];
$L__BB12_53:
	add.s32 	%r217, %r75, 416;
	setp.ge.u32 	%p16, %r217, %r72;
	mov.u32 	%r991, %r996;
	@%p16 bra 	$L__BB12_55;
	ld.global.u32 	%r991, [%rd11+1664];
$L__BB12_55:
	add.s32 	%r218, %r75, 448;
	setp.ge.u32 	%p17, %r218, %r72;
	mov.u32 	%r992, %r996;
	@%p17 bra 	$L__BB12_57;
	ld.global.u32 	%r992, [%rd11+1792];
$L__BB12_57:
	add.s32 	%r219, %r75, 480;
	setp.ge.u32 	%p18, %r219, %r72;
	mov.u32 	%r993, %r996;
	@%p18 bra 	$L__BB12_59;
	ld.global.u32 	%r993, [%rd11+1920];
$L__BB12_59:
	add.s32 	%r220, %r75, 512;
	setp.ge.u32 	%p19, %r220, %r72;
	mov.u32 	%r994, %r996;
	@%p19 bra 	$L__BB12_61;
	ld.global.u32 	%r994, [%rd11+2048];
$L__BB12_61:
	add.s32 	%r221, %r75, 544;
	setp.ge.u32 	%p20, %r221, %r72;
	mov.u32 	%r995, %r996;
	@%p20 bra 	$L__BB12_63;
	ld.global.u32 	%r995, [%rd11+2176];
$L__BB12_63:
	add.s32 	%r113, %r75, 576;
	setp.ge.u32 	%p21, %r113, %r72;
	@%p21 bra 	$L__BB12_65;
	ld.global.u32 	%r996, [%rd11+2304];
$L__BB12_65:
	// begin inline asm
	mov.u32 %r222, %laneid;
	// end inline asm
	shr.u32 	%r117, %r73, 5;
	mad.lo.s32 	%r223, %r117, 608, %r222;
	shl.b32 	%r224, %r223, 2;
	mov.u32 	%r225, _ZZN3cub18CUB_300001_SM_10006detail4scan16DeviceScanKernelINS2_10policy_hubIiiimN4cuda3std3__44plusIvEEE10Policy1000EN6thrust24THRUST_300001_SM_1000_NS6detail15normal_iteratorINSD_10device_ptrIiEEEESI_NS0_13ScanTileStateIiLb1EEES9_NS0_8NullTypeEmiLb0ESL_EEvT0_T1_T2_iT3_T4_T5_E12temp_storage;
	add.s32 	%r118, %r225, %r224;
	st.shared.u32 	[%r118], %r978;
	st.shared.u32 	[%r118+128], %r979;
	st.shared.u32 	[%r118+256], %r980;
	st.shared.u32 	[%r118+384], %r981;
	st.shared.u32 	[%r118+512], %r982;
	st.shared.u32 	[%r118+640], %r983;
	st.shared.u32 	[%r118+768], %r984;
	st.shared.u32 	[%r118+896], %r985;
	st.shared.u32 	[%r118+1024], %r986;
	st.shared.u32 	[%r118+1152], %r987;
	st.shared.u32 	[%r118+1280], %r988;
	st.shared.u32 	[%r118+1408], %r989;
	st.shared.u32 	[%r118+1536], %r990;
	st.shared.u32 	[%r118+1664], %r991;
	st.shared.u32 	[%r118+1792], %r992;
	st.shared.u32 	[%r118+1920], %r993;
	st.shared.u32 	[%r118+2048], %r994;
	st.shared.u32 	[%r118+2176], %r995;
	st.shared.u32 	[%r118+2304], %r996;
	bar.warp.sync 	-1;
	mad.lo.s32 	%r119, %r222, 72, %r118;
	ld.shared.u32 	%r120, [%r119];
	ld.shared.u32 	%r121, [%r119+4];
	ld.shared.u32 	%r122, [%r119+8];
	ld.shared.u32 	%r123, [%r119+12];
	ld.shared.u32 	%r124, [%r119+16];
	ld.shared.u32 	%r125, [%r119+20];
	ld.shared.u32 	%r126, [%r119+24];
	ld.shared.u32 	%r127, [%r119+28];
	ld.shared.u32 	%r128, [%r119+32];
	ld.shared.u32 	%r129, [%r119+36];
	ld.shared.u32 	%r130, [%r119+40];
	ld.shared.u32 	%r131, [%r119+44];
	ld.shared.u32 	%r132, [%r119+48];
	ld.shared.u32 	%r133, [%r119+52];
	ld.shared.u32 	%r134, [%r119+56];
	ld.shared.u32 	%r135, [%r119+60];
	ld.shared.u32 	%r136, [%r119+64];
	ld.shared.u32 	%r137, [%r119+68];
	ld.shared.u32 	%r138, [%r119+72];
	bar.sync 	0;
	setp.ne.s32 	%p22, %r1, 0;
	@%p22 bra 	$L__BB12_69;
	add.s32 	%r451, %r121, %r120;
	add.s32 	%r452, %r122, %r451;
	add.s32 	%r453, %r123, %r452;
	add.s32 	%r454, %r124, %r453;
	add.s32 	%r455, %r125, %r454;
	add.s32 	%r456, %r126, %r455;
	add.s32 	%r457, %r127, %r456;
	add.s32 	%r458, %r128, %r457;
	add.s32 	%r459, %r129, %r458;
	add.s32 	%r460, %r130, %r459;
	add.s32 	%r461, %r131, %r460;
	add.s32 	%r462, %r132, %r461;
	add.s32 	%r463, %r133, %r462;
	add.s32 	%r464, %r134, %r463;
	add.s32 	%r465, %r135, %r464;
	add.s32 	%r466, %r136, %r465;
	add.s32 	%r467, %r137, %r466;
	add.s32 	%r425, %r138, %r467;
	mov.b32 	%r423, 1;
	mov.b32 	%r448, 0;
	mov.b32 	%r450, -1;
	// begin inline asm
	{  .reg .s32 r0;  .reg .pred p;  shfl.sync.up.b32 r0|p, %r425, %r423, %r448, %r450;  @p add.s32 r0, r0, %r425;  mov.s32 %r421, r0;}
	// end inline asm
	mov.b32 	%r429, 2;
	// begin inline asm
	{  .reg .s32 r0;  .reg .pred p;  shfl.sync.up.b32 r0|p, %r421, %r429, %r448, %r450;  @p add.s32 r0, r0, %r421;  mov.s32 %r427, r0;}
	// end inline asm
	mov.b32 	%r435, 4;
	// begin inline asm
	{  .reg .s32 r0;  .reg .pred p;  shfl.sync.up.b32 r0|p, %r427, %r435, %r448, %r450;  @p add.s32 r0, r0, %r427;  mov.s32 %r433, r0;}
	// end inline asm
	mov.b32 	%r441, 8;
	// begin inline asm
	{  .reg .s32 r0;  .reg .pred p;  shfl.sync.up.b32 r0|p, %r433, %r441, %r448, %r450;  @p add.s32 r0, r0, %r433;  mov.s32 %r439, r0;}
	// end inline asm
	mov.b32 	%r447, 16;
	// begin inline asm
	{  .reg .s32 r0;  .reg .pred p;  shfl.sync.up.b32 r0|p, %r439, %r447, %r448, %r450;  @p add.s32 r0, r0, %r439;  mov.s32 %r445, r0;}
	// end inline asm
	setp.ne.s32 	%p65, %r222, 31;
	@%p65 bra 	$L__BB12_68;
	shl.b32 	%r468, %r117, 2;
	mov.u32 	%r469, _ZZN3cub18CUB_300001_SM_10006detail4scan16DeviceScanKernelINS2_10policy_hubIiiimN4cuda3std3__44plusIvEEE10Policy1000EN6thrust24THRUST_300001_SM_1000_NS6detail15normal_iteratorINSD_10device_ptrIiEEEESI_NS0_13ScanTileStateIiLb1EEES9_NS0_8NullTypeEmiLb0ESL_EEvT0_T1_T2_iT3_T4_T5_E12temp_storage;
	add.s32 	%r470, %r469, %r468;
	st.shared.u32 	[%r470+16], %r445;
$L__BB12_68:
	sub.s32 	%r471, %r445, %r425;
	bar.sync 	0;
	ld.shared.v4.u32 	{%r472, %r473, %r474, %r475}, [_ZZN3cub18CUB_300001_SM_10006detail4scan16DeviceScanKernelINS2_10policy_hubIiiimN4cuda3std3__44plusIvEEE10Policy1000EN6thrust24THRUST_300001_SM_1000_NS6detail15normal_iteratorINSD_10device_ptrIiEEEESI_NS0_13ScanTileStateIiLb1EEES9_NS0_8NullTypeEmiLb0ESL_EEvT0_T1_T2_iT3_T4_T5_E12temp_storage+16];
	add.s32 	%r476, %r473, %r472;
	setp.eq.s32 	%p66, %r117, 2;
	selp.b32 	%r477, %r476, %r472, %p66;
	add.s32 	%r478, %r476, %r474;
	setp.eq.s32 	%p67, %r117, 3;
	selp.b32 	%r479, %r478, %r477, %p67;
	add.s32 	%r480, %r478, %r475;
	setp.eq.s32 	%p68, %r117, 4;
	selp.b32 	%r481, %r480, %r479, %p68;
	ld.shared.v4.u32 	{%r482, %r483, %r484, %r485}, [_ZZN3cub18CUB_300001_SM_10006detail4scan16DeviceScanKernelINS2_10policy_hubIiiimN4cuda3std3__44plusIvEEE10Policy1000EN6thrust24THRUST_300001_SM_1000_NS6detail15normal_iteratorINSD_10device_ptrIiEEEESI_NS0_13ScanTileStateIiLb1EEES9_NS0_8NullTypeEmiLb0ESL_EEvT0_T1_T2_iT3_T4_T5_E12temp_storage+32];
	add.s32 	%r486, %r480, %r482;
	setp.eq.s32 	%p69, %r117, 5;
	selp.b32 	%r487, %r486, %r481, %p69;
	add.s32 	%r488, %r486, %r483;
	setp.eq.s32 	%p70, %r117, 6;
	selp.b32 	%r489, %r488, %r487, %p70;
	add.s32 	%r490, %r488, %r484;
	setp.eq.s32 	%p71, %r117, 7;
	selp.b32 	%r491, %r490, %r489, %p71;
	add.s32 	%r492, %r490, %r485;
	setp.eq.s32 	%p72, %r117, 8;
	selp.b32 	%r493, %r492, %r491, %p72;
	ld.shared.v4.u32 	{%r494, %r495, %r496, %r497}, [_ZZN3cub18CUB_300001_SM_10006detail4scan16DeviceScanKernelINS2_10policy_hubIiiimN4cuda3std3__44plusIvEEE10Policy1000EN6thrust24THRUST_300001_SM_1000_NS6detail15normal_iteratorINSD_10device_ptrIiEEEESI_NS0_13ScanTileStateIiLb1EEES9_NS0_8NullTypeEmiLb0ESL_EEvT0_T1_T2_iT3_T4_T5_E12temp_storage+48];
	add.s32 	%r498, %r492, %r494;
	setp.eq.s32 	%p73, %r117, 9;
	selp.b32 	%r499, %r498, %r493, %p73;
	add.s32 	%r500, %r498, %r495;
	setp.eq.s32 	%p74, %r117, 10;
	selp.b32 	%r501, %r500, %r499, %p74;
	add.s32 	%r502, %r500, %r496;
	setp.eq.s32 	%p75, %r117, 11;
	selp.b32 	%r503, %r502, %r501, %p75;
	add.s32 	%r504, %r502, %r497;
	setp.eq.s32 	%p76, %r117, 12;
	selp.b32 	%r505, %r504, %r503, %p76;
	setp.lt.u32 	%p77, %r73, 32;
	setp.eq.s32 	%p78, %r222, 0;
	selp.b32 	%r506, 0, %r471, %p78;
	add.s32 	%r507, %r505, %r506;
	selp.b32 	%r508, %r471, %r507, %p77;
	setp.eq.s32 	%p79, %r73, 0;
	selp.b32 	%r1008, 0, %r508, %p79;
	bra.uni 	$L__BB12_88;
$L__BB12_69:
	add.s32 	%r256, %r121, %r120;
	add.s32 	%r257, %r122, %r256;
	add.s32 	%r258, %r123, %r257;
	add.s32 	%r259, %r124, %r258;
	add.s32 	%r260, %r125, %r259;
	add.s32 	%r261, %r126, %r260;
	add.s32 	%r262, %r127, %r261;
	add.s32 	%r263, %r128, %r262;
	add.s32 	%r264, %r129, %r263;
	add.s32 	%r265, %r130, %r264;
	add.s32 	%r266, %r131, %r265;
	add.s32 	%r267, %r132, %r266;
	add.s32 	%r268, %r133, %r267;
	add.s32 	%r269, %r134, %r268;
	add.s32 	%r270, %r135, %r269;
	add.s32 	%r271, %r136, %r270;
	add.s32 	%r272, %r137, %r271;
	add.s32 	%r230, %r138, %r272;
	mov.b32 	%r228, 1;
	mov.b32 	%r253, 0;
	mov.b32 	%r255, -1;
	// begin inline asm
	{  .reg .s32 r0;  .reg .pred p;  shfl.sync.up.b32 r0|p, %r230, %r228, %r253, %r255;  @p add.s32 r0, r0, %r230;  mov.s32 %r226, r0;}
	// end inline asm
	mov.b32 	%r234, 2;
	// begin inline asm
	{  .reg .s32 r0;  .reg .pred p;  shfl.sync.up.b32 r0|p, %r226, %r234, %r253, %r255;  @p add.s32 r0, r0, %r226;  mov.s32 %r232, r0;}
	// end inline asm
	mov.b32 	%r240, 4;
	// begin inline asm
	{  .reg .s32 r0;  .reg .pred p;  shfl.sync.up.b32 r0|p, %r232, %r240, %r253, %r255;  @p add.s32 r0, r0, %r232;  mov.s32 %r238, r0;}
	// end inline asm
	mov.b32 	%r246, 8;
	// begin inline asm
	{  .reg .s32 r0;  .reg .pred p;  shfl.sync.up.b32 r0|p, %r238, %r246, %r253, %r255;  @p add.s32 r0, r0, %r238;  mov.s32 %r244, r0;}
	// end inline asm
	mov.b32 	%r252, 16;
	// begin inline asm
	{  .reg .s32 r0;  .reg .pred p;  shfl.sync.up.b32 r0|p, %r244, %r252, %r253, %r255;  @p add.s32 r0, r0, %r244;  mov.s32 %r250, r0;}
	// end inline asm
	setp.ne.s32 	%p23, %r222, 31;
	@%p23 bra 	$L__BB12_71;
	shl.b32 	%r273, %r117, 2;
	mov.u32 	%r274, _ZZN3cub18CUB_300001_SM_10006detail4scan16DeviceScanKernelINS2_10policy_hubIiiimN4cuda3std3__44plusIvEEE10Policy1000EN6thrust24THRUST_300001_SM_1000_NS6detail15normal_iteratorINSD_10device_ptrIiEEEESI_NS0_13ScanTileStateIiLb1EEES9_NS0_8NullTypeEmiLb0ESL_EEvT0_T1_T2_iT3_T4_T5_E12temp_storage;
	add.s32 	%r275, %r274, %r273;
	st.shared.u32 	[%r275+16], %r250;
$L__BB12_71:
	sub.s32 	%r276, %r250, %r230;
	bar.sync 	0;
	ld.shared.v4.u32 	{%r277, %r278, %r279, %r280}, [_ZZN3cub18CUB_300001_SM_10006detail4scan16DeviceScanKernelINS2_10policy_hubIiiimN4cuda3std3__44plusIvEEE10Policy1000EN6thrust24THRUST_300001_SM_1000_NS6detail15normal_iteratorINSD_10device_ptrIiEEEESI_NS0_13ScanTileStateIiLb1EEES9_NS0_8NullTypeEmiLb0ESL_EEvT0_T1_T2_iT3_T4_T5_E12temp_storage+16];
	add.s32 	%r281, %r278, %r277;
	setp.eq.s32 	%p24, %r117, 2;
	selp.b32 	%r282, %r281, %r277, %p24;
	add.s32 	%r283, %r281, %r279;
	setp.eq.s32 	%p25, %r117, 3;
	selp.b32 	%r284, %r283, %r282, %p25;
	add.s32 	%r285, %r283, %r280;
	setp.eq.s32 	%p26, %r117, 4;
	selp.b32 	%r286, %r285, %r284, %p26;
	ld.shared.v4.u32 	{%r287, %r288, %r289, %r290}, [_ZZN3cub18CUB_300001_SM_10006detail4scan16DeviceScanKernelINS2_10policy_hubIiiimN4cuda3std3__44plusIvEEE10Policy1000EN6thrust24THRUST_300001_SM_1000_NS6detail15normal_iteratorINSD_10device_ptrIiEEEESI_NS0_13ScanTileStateIiLb1EEES9_NS0_8NullTypeEmiLb0ESL_EEvT0_T1_T2_iT3_T4_T5_E12temp_storage+32];
	add.s32 	%r291, %r285, %r287;
	setp.eq.s32 	%p27, %r117, 5;
	selp.b32 	%r292, %r291, %r286, %p27;
	add.s32 	%r293, %r291, %r288;
	setp.eq.s32 	%p28, %r117, 6;
	selp.b32 	%r294, %r293, %r292, %p28;
	add.s32 	%r295, %r293, %r289;
	setp.eq.s32 	%p29, %r117, 7;
	selp.b32 	%r296, %r295, %r294, %p29;
	add.s32 	%r297, %r295, %r290;
	setp.eq.s32 	%p30, %r117, 8;
	selp.b32 	%r298, %r297, %r296, %p30;
	ld.shared.v4.u32 	{%r299, %r300, %r301, %r302}, [_ZZN3cub18CUB_300001_SM_10006detail4scan16DeviceScanKernelINS2_10policy_hubIiiimN4cuda3std3__44plusIvEEE10Policy1000EN6thrust24THRUST_300001_SM_1000_NS6detail15normal_iteratorINSD_10device_ptrIiEEEESI_NS0_13ScanTileStateIiLb1EEES9_NS0_8NullTypeEmiLb0ESL_EEvT0_T1_T2_iT3_T4_T5_E12temp_storage+48];
	add.s32 	%r303, %r297, %r299;
	setp.eq.s32 	%p31, %r117, 9;
	selp.b32 	%r304, %r303, %r298, %p31;
	add.s32 	%r305, %r303, %r300;
	setp.eq.s32 	%p32, %r117, 10;
	selp.b32 	%r306, %r305, %r304, %p32;
	add.s32 	%r307, %r305, %r301;
	setp.eq.s32 	%p33, %r117, 11;
	selp.b32 	%r308, %r307, %r306, %p33;
	add.s32 	%r309, %r307, %r302;
	setp.eq.s32 	%p34, %r117, 12;
	selp.b32 	%r310, %r309, %r308, %p34;
	ld.shared.u32 	%r311, [_ZZN3cub18CUB_300001_SM_10006detail4scan16DeviceScanKernelINS2_10policy_hubIiiimN4cuda3std3__44plusIvEEE10Policy1000EN6thrust24THRUST_300001_SM_1000_NS6detail15normal_iteratorINSD_10device_ptrIiEEEESI_NS0_13ScanTileStateIiLb1EEES9_NS0_8NullTypeEmiLb0ESL_EEvT0_T1_T2_iT3_T4_T5_E12temp_storage+64];
	add.s32 	%r144, %r309, %r311;
	setp.gt.u32 	%p35, %r73, 31;
	setp.lt.u32 	%p36, %r73, 32;
	setp.eq.s32 	%p37, %r222, 0;
	selp.b32 	%r312, 0, %r276, %p37;
	add.s32 	%r1007, %r310, %r312;
	selp.b32 	%r146, %r276, %r1007, %p36;
	@%p35 bra 	$L__BB12_87;
	setp.ne.s32 	%p38, %r73, 0;
	mul.wide.s32 	%rd22, %r1, 8;
	add.s64 	%rd12, %rd1, %rd22;
	@%p38 bra 	$L__BB12_74;
	st.shared.u32 	[_ZZN3cub18CUB_300001_SM_10006detail4scan16DeviceScanKernelINS2_10policy_hubIiiimN4cuda3std3__44plusIvEEE10Policy1000EN6thrust24THRUST_300001_SM_1000_NS6detail15normal_iteratorINSD_10device_ptrIiEEEESI_NS0_13ScanTileStateIiLb1EEES9_NS0_8NullTypeEmiLb0ESL_EEvT0_T1_T2_iT3_T4_T5_E12temp_storage+12], %r144;
	add.s64 	%rd23, %rd12, 256;
	mov.b32 	%r313, 100;
	// begin inline asm
	st.relaxed.gpu.v2.u32 [%rd23], {%r313, %r144};
	// end inline asm
$L__BB12_74:
	not.b32 	%r319, %r73;
	add.s32 	%r1003, %r1, %r319;
	mov.b32 	%r315, 550;
	// begin inline asm
	nanosleep.u32 %r315;
	// end inline asm
	mul.wide.s32 	%rd25, %r1003, 8;
	add.s64 	%rd26, %rd1, %rd25;
	add.s64 	%rd24, %rd26, 256;
	// begin inline asm
	ld.relaxed.gpu.v2.u32 {%r1004, %r998}, [%rd24];
	// end inline asm
	mov.b32 	%r999, 478;
$L__BB12_75:
	setp.eq.s32 	%p39, %r1004, 99;
	mov.b32 	%r320, -1;
	vote.sync.any.pred 	%p40, %p39, %r320;
	not.pred 	%p41, %p40;
	@%p41 bra 	$L__BB12_77;
	// begin inline asm
	nanosleep.u32 %r999;
	// end inline asm
	shr.u32 	%r999, %r999, 1;
	// begin inline asm
	ld.relaxed.gpu.v2.u32 {%r1004, %r998}, [%rd24];
	// end inline asm
	bra.uni 	$L__BB12_75;
$L__BB12_77:
	setp.eq.s32 	%p42, %r1004, 101;
	mov.b32 	%r347, -1;
	vote.sync.ballot.b32 	%r349, %p42, %r347;
	// begin inline asm
	mov.u32 %r322, %lanemask_ge;
	// end inline asm
	and.b32  	%r350, %r349, %r322;
	or.b32  	%r351, %r350, -2147483648;
	add.s32 	%r352, %r351, -1;
	not.b32 	%r353, %r351;
	and.b32  	%r354, %r353, %r352;
	popc.b32 	%r326, %r354;
	mov.b32 	%r325, 1;
	// begin inline asm
	shfl.sync.down.b32 %r323, %r998, %r325, %r326, %r347;
	// end inline asm
	setp.lt.s32 	%p44, %r222, %r326;
	selp.b32 	%r355, %r323, 0, %p44;
	add.s32 	%r329, %r355, %r998;
	mov.b32 	%r330, 2;
	// begin inline asm
	shfl.sync.down.b32 %r328, %r329, %r330, %r326, %r347;
	// end inline asm
	add.s32 	%r356, %r222, 2;
	setp.gt.s32 	%p45, %r356, %r326;
	selp.b32 	%r357, 0, %r328, %p45;
	add.s32 	%r334, %r329, %r357;
	mov.b32 	%r335, 4;
	// begin inline asm
	shfl.sync.down.b32 %r333, %r334, %r335, %r326, %r347;
	// end inline asm
	add.s32 	%r358, %r222, 4;
	setp.gt.s32 	%p46, %r358, %r326;
	selp.b32 	%r359, 0, %r333, %p46;
	add.s32 	%r339, %r334, %r359;
	mov.b32 	%r340, 8;
	// begin inline asm
	shfl.sync.down.b32 %r338, %r339, %r340, %r326, %r347;
	// end inline asm
	add.s32 	%r360, %r222, 8;
	setp.gt.s32 	%p47, %r360, %r326;
	selp.b32 	%r361, 0, %r338, %p47;
	add.s32 	%r344, %r339, %r361;
	mov.b32 	%r345, 16;
	// begin inline asm
	shfl.sync.down.b32 %r343, %r344, %r345, %r326, %r347;
	// end inline asm
	add.s32 	%r362, %r222, 16;
	setp.gt.s32 	%p48, %r362, %r326;
	selp.b32 	%r363, 0, %r343, %p48;
	add.s32 	%r1000, %r344, %r363;
	add.s64 	%rd13, %rd1, 256;
	mov.b32 	%r1001, 478;
$L__BB12_78:
	setp.ne.s32 	%p49, %r1004, 101;
	mov.b32 	%r364, -1;
	vote.sync.all.pred 	%p50, %p49, %r364;
	not.pred 	%p51, %p50;
	@%p51 bra 	$L__BB12_83;
	shr.u32 	%r1001, %r1001, 1;
	mul.wide.s32 	%rd29, %r1003, 8;
	add.s64 	%rd30, %rd13, %rd29;
	add.s64 	%rd28, %rd30, -256;
	// begin inline asm
	ld.relaxed.gpu.v2.u32 {%r1004, %r1005}, [%rd28];
	// end inline asm
	mov.u32 	%r1006, %r1001;
$L__BB12_80:
	setp.eq.s32 	%p55, %r1004, 99;
	mov.b32 	%r372, -1;
	vote.sync.any.pred 	%p56, %p55, %r372;
	not.pred 	%p57, %p56;
	@%p57 bra 	$L__BB12_82;
	// begin inline asm
	nanosleep.u32 %r1006;
	// end inline asm
	shr.u32 	%r1006, %r1006, 1;
	// begin inline asm
	ld.relaxed.gpu.v2.u32 {%r1004, %r1005}, [%rd28];
	// end inline asm
	bra.uni 	$L__BB12_80;
$L__BB12_82:
	setp.eq.s32 	%p58, %r1004, 101;
	mov.b32 	%r398, -1;
	vote.sync.ballot.b32 	%r399, %p58, %r398;
	and.b32  	%r400, %r399, %r322;
	or.b32  	%r401, %r400, -2147483648;
	add.s32 	%r402, %r401, -1;
	not.b32 	%r403, %r401;
	and.b32  	%r404, %r403, %r402;
	popc.b32 	%r377, %r404;
	mov.b32 	%r376, 1;
	// begin inline asm
	shfl.sync.down.b32 %r374, %r1005, %r376, %r377, %r398;
	// end inline asm
	setp.lt.s32 	%p60, %r222, %r377;
	selp.b32 	%r405, %r374, 0, %p60;
	add.s32 	%r380, %r405, %r1005;
	mov.b32 	%r381, 2;
	// begin inline asm
	shfl.sync.down.b32 %r379, %r380, %r381, %r377, %r398;
	// end inline asm
	add.s32 	%r406, %r222, 2;
	setp.gt.s32 	%p61, %r406, %r377;
	selp.b32 	%r407, 0, %r379, %p61;
	add.s32 	%r385, %r380, %r407;
	mov.b32 	%r386, 4;
	// begin inline asm
	shfl.sync.down.b32 %r384, %r385, %r386, %r377, %r398;
	// end inline asm
	add.s32 	%r408, %r222, 4;
	setp.gt.s32 	%p62, %r408, %r377;
	selp.b32 	%r409, 0, %r384, %p62;
	add.s32 	%r390, %r385, %r409;
	mov.b32 	%r391, 8;
	// begin inline asm
	shfl.sync.down.b32 %r389, %r390, %r391, %r377, %r398;
	// end inline asm
	add.s32 	%r410, %r222, 8;
	setp.gt.s32 	%p63, %r410, %r377;
	selp.b32 	%r411, 0, %r389, %p63;
	add.s32 	%r395, %r390, %r411;
	mov.b32 	%r396, 16;
	// begin inline asm
	shfl.sync.down.b32 %r394, %r395, %r396, %r377, %r398;
	// end inline asm
	add.s32 	%r412, %r222, 16;
	setp.gt.s32 	%p64, %r412, %r377;
	selp.b32 	%r413, 0, %r394, %p64;
	add.s32 	%r414, %r413, %r1000;
	add.s32 	%r1000, %r414, %r395;
	add.s32 	%r1003, %r1003, -32;
	bra.uni 	$L__BB12_78;
$L__BB12_83:
	@%p38 bra 	$L__BB12_85;
	add.s32 	%r367, %r1000, %r144;
	add.s64 	%rd27, %rd12, 256;
	mov.b32 	%r366, 101;
	// begin inline asm
	st.relaxed.gpu.v2.u32 [%rd27], {%r366, %r367};
	// end inline asm
	st.shared.u32 	[_ZZN3cub18CUB_300001_SM_10006detail4scan16DeviceScanKernelINS2_10policy_hubIiiimN4cuda3std3__44plusIvEEE10Policy1000EN6thrust24THRUST_300001_SM_1000_NS6detail15normal_iteratorINSD_10device_ptrIiEEEESI_NS0_13ScanTileStateIiLb1EEES9_NS0_8NullTypeEmiLb0ESL_EEvT0_T1_T2_iT3_T4_T5_E12temp_storage+4], %r1000;
	st.shared.u32 	[_ZZN3cub18CUB_300001_SM_10006detail4scan16DeviceScanKernelINS2_10policy_hubIiiimN4cuda3std3__44plusIvEEE10Policy1000EN6thrust24THRUST_300001_SM_1000_NS6detail15normal_iteratorINSD_10device_ptrIiEEEESI_NS0_13ScanTileStateIiLb1EEES9_NS0_8NullTypeEmiLb0ESL_EEvT0_T1_T2_iT3_T4_T5_E12temp_storage+8], %r367;
$L__BB12_85:
	setp.ne.s32 	%p53, %r222, 0;
	mov.u32 	%r1007, %r146;
	@%p53 bra 	$L__BB12_87;
	st.shared.u32 	[_ZZN3cub18CUB_300001_SM_10006detail4scan16DeviceScanKernelINS2_10policy_hubIiiimN4cuda3std3__44plusIvEEE10Policy1000EN6thrust24THRUST_300001_SM_1000_NS6detail15normal_iteratorINSD_10device_ptrIiEEEESI_NS0_13ScanTileStateIiLb1EEES9_NS0_8NullTypeEmiLb0ESL_EEvT0_T1_T2_iT3_T4_T5_E12temp_storage+84], %r1000;
	mov.u32 	%r1007, %r1000;
$L__BB12_87:
	bar.sync 	0;
	setp.eq.s32 	%p54, %r73, 0;
	ld.shared.u32 	%r368, [_ZZN3cub18CUB_300001_SM_10006detail4scan16DeviceScanKernelINS2_10policy_hubIiiimN4cuda3std3__44plusIvEEE10Policy1000EN6thrust24THRUST_300001_SM_1000_NS6detail15normal_iteratorINSD_10device_ptrIiEEEESI_NS0_13ScanTileStateIiLb1EEES9_NS0_8NullTypeEmiLb0ESL_EEvT0_T1_T2_iT3_T4_T5_E12temp_storage+84];
	selp.b32 	%r369, 0, %r368, %p54;
	add.s32 	%r1008, %r369, %r1007;
$L__BB12_88:
	add.s32 	%r509, %r1008, %r120;
	add.s32 	%r510, %r121, %r509;
	add.s32 	%r511, %r122, %r510;
	add.s32 	%r512, %r123, %r511;
	add.s32 	%r513, %r124, %r512;
	add.s32 	%r514, %r125, %r513;
	add.s32 	%r515, %r126, %r514;
	add.s32 	%r516, %r127, %r515;
	add.s32 	%r517, %r128, %r516;
	add.s32 	%r518, %r129, %r517;
	add.s32 	%r519, %r130, %r518;
	add.s32 	%r520, %r131, %r519;
	add.s32 	%r521, %r132, %r520;
	add.s32 	%r522, %r133, %r521;
	add.s32 	%r523, %r134, %r522;
	add.s32 	%r524, %r135, %r523;
	add.s32 	%r525, %r136, %r524;
	add.s32 	%r526, %r137, %r525;
	add.s32 	%r527, %r138, %r526;
	bar.sync 	0;
	st.shared.u32 	[%r119], %r509;
	st.shared.u32 	[%r119+4], %r510;
	st.shared.u32 	[%r119+8], %r511;
	st.shared.u32 	[%r119+12], %r512;
	st.shared.u32 	[%r119+16], %r513;
	st.shared.u32 	[%r119+20], %r514;
	st.shared.u32 	[%r119+24], %r515;
	st.shared.u32 	[%r119+28], %r516;
	st.shared.u32 	[%r119+32], %r517;
	st.shared.u32 	[%r119+36], %r518;
	st.shared.u32 	[%r119+40], %r519;
	st.shared.u32 	[%r119+44], %r520;
	st.shared.u32 	[%r119+48], %r521;
	st.shared.u32 	[%r119+52], %r522;
	st.shared.u32 	[%r119+56], %r523;
	st.shared.u32 	[%r119+60], %r524;
	st.shared.u32 	[%r119+64], %r525;
	st.shared.u32 	[%r119+68], %r526;
	st.shared.u32 	[%r119+72], %r527;
	bar.warp.sync 	-1;
	ld.shared.u32 	%r180, [%r118];
	ld.shared.u32 	%r181, [%r118+128];
	ld.shared.u32 	%r182, [%r118+256];
	ld.shared.u32 	%r183, [%r118+384];
	ld.shared.u32 	%r184, [%r118+512];
	ld.shared.u32 	%r185, [%r118+640];
	ld.shared.u32 	%r186, [%r118+768];
	ld.shared.u32 	%r187, [%r118+896];
	ld.shared.u32 	%r188, [%r118+1024];
	ld.shared.u32 	%r189, [%r118+1152];
	ld.shared.u32 	%r190, [%r118+1280];
	ld.shared.u32 	%r191, [%r118+1408];
	ld.shared.u32 	%r192, [%r118+1536];
	ld.shared.u32 	%r193, [%r118+1664];
	ld.shared.u32 	%r194, [%r118+1792];
	ld.shared.u32 	%r195, [%r118+1920];
	ld.shared.u32 	%r196, [%r118+2048];
	ld.shared.u32 	%r197, [%r118+2176];
	ld.shared.u32 	%r198, [%r118+2304];
	setp.ne.s32 	%p80, %r73, 0;
	@%p80 bra 	$L__BB12_90;
	st.volatile.shared.u32 	[_ZZN3cub18CUB_300001_SM_10006detail4scan16DeviceScanKernelINS2_10policy_hubIiiimN4cuda3std3__44plusIvEEE10Policy1000EN6thrust24THRUST_300001_SM_1000_NS6detail15normal_iteratorINSD_10device_ptrIiEEEESI_NS0_13ScanTileStateIiLb1EEES9_NS0_8NullTypeEmiLb0ESL_EEvT0_T1_T2_iT3_T4_T5_E12temp_storage+31616], %r72;
$L__BB12_90:
	bar.sync 	0;
	ld.volatile.shared.u32 	%r199, [_ZZN3cub18CUB_300001_SM_10006detail4scan16DeviceScanKernelINS2_10policy_hubIiiimN4cuda3std3__44plusIvEEE10Policy1000EN6thrust24THRUST_300001_SM_1000_NS6detail15normal_iteratorINSD_10device_ptrIiEEEESI_NS0_13ScanTileStateIiLb1EEES9_NS0_8NullTypeEmiLb0ESL_EEvT0_T1_T2_iT3_T4_T5_E12temp_storage+31616];
	cvt.u64.u32 	%rd35, %r75;
	add.s64 	%rd36, %rd4, %rd35;
	setp.ge.s32 	%p81, %r75, %r199;
	shl.b64 	%rd37, %rd36, 2;
	add.s64 	%rd15, %rd3, %rd37;
	@%p81 bra 	$L__BB12_92;
	st.global.u32 	[%rd15], %r180;
$L__BB12_92:
	mov.u32 	%r528, %tid.x;
	and.b32  	%r529, %r528, 992;
	mul.lo.s32 	%r530, %r529, 19;
	and.b32  	%r531, %r528, 31;
	or.b32  	%r532, %r530, %r531;
	add.s32 	%r533, %r532, 32;
	setp.ge.s32 	%p82, %r533, %r199;
	@%p82 bra 	$L__BB12_94;
	st.global.u32 	[%rd15+128], %r181;
$L__BB12_94:
	add.s32 	%r539, %r532, 64;
	setp.ge.s32 	%p83, %r539, %r199;
	@%p83 bra 	$L__BB12_96;
	st.global.u32 	[%rd15+256], %r182;
$L__BB12_96:
	add.s32 	%r545, %r532, 96;
	setp.ge.s32 	%p84, %r545, %r199;
	@%p84 bra 	$L__BB12_98;
	st.global.u32 	[%rd15+384], %r183;
$L__BB12_98:
	add.s32 	%r551, %r532, 128;
	setp.ge.s32 	%p85, %r551, %r199;
	@%p85 bra 	$L__BB12_100;
	st.global.u32 	[%rd15+512], %r184;
$L__BB12_100:
	add.s32 	%r557, %r532, 160;
	setp.ge.s32 	%p86, %r557, %r199;
	@%p86 bra 	$L__BB12_102;
	st.global.u32 	[%rd15+640], %r185;
$L__BB12_102:
	add.s32 	%r563, %r532, 192;
	setp.ge.s32 	%p87, %r563, %r199;
	@%p87 bra 	$L__BB12_104;
	st.global.u32 	[%rd15+768], %r186;
$L__BB12_104:
	add.s32 	%r569, %r532, 224;
	setp.ge.s32 	%p88, %r569, %r199;
	@%p88 bra 	$L__BB12_106;
	st.global.u32 	[%rd15+896], %r187;
$L__BB12_106:
	setp.ge.s32 	%p89, %r92, %r199;
	@%p89 bra 	$L__BB12_108;
	st.global.u32 	[%rd15+1024], %r188;
$L__BB12_108:
	add.s32 	%r575, %r532, 288;
	setp.ge.s32 	%p90, %r575, %r199;
	@%p90 bra 	$L__BB12_110;
	st.global.u32 	[%rd15+1152], %r189;
$L__BB12_110:
	add.s32 	%r581, %r532, 320;
	setp.ge.s32 	%p91, %r581, %r199;
	@%p91 bra 	$L__BB12_112;
	st.global.u32 	[%rd15+1280], %r190;
$L__BB12_112:
	add.s32 	%r587, %r532, 352;
	setp.ge.s32 	%p92, %r587, %r199;
	@%p92 bra 	$L__BB12_114;
	st.global.u32 	[%rd15+1408], %r191;
$L__BB12_114:
	add.s32 	%r593, %r532, 384;
	setp.ge.s32 	%p93, %r593, %r199;
	@%p93 bra 	$L__BB12_116;
	st.global.u32 	[%rd15+1536], %r192;
$L__BB12_116:
	add.s32 	%r599, %r532, 416;
	setp.ge.s32 	%p94, %r599, %r199;
	@%p94 bra 	$L__BB12_118;
	st.global.u32 	[%rd15+1664], %r193;
$L__BB12_118:
	add.s32 	%r605, %r532, 448;
	setp.ge.s32 	%p95, %r605, %r199;
	@%p95 bra 	$L__BB12_120;
	st.global.u32 	[%rd15+1792], %r194;
$L__BB12_120:
	add.s32 	%r611, %r532, 480;
	setp.ge.s32 	%p96, %r611, %r199;
	@%p96 bra 	$L__BB12_122;
	st.global.u32 	[%rd15+1920], %r195;
$L__BB12_122:
	add.s32 	%r617, %r532, 512;
	setp.ge.s32 	%p97, %r617, %r199;
	@%p97 bra 	$L__BB12_124;
	st.global.u32 	[%rd15+2048], %r196;
$L__BB12_124:
	add.s32 	%r623, %r532, 544;
	setp.ge.s32 	%p98, %r623, %r199;
	@%p98 bra 	$L__BB12_126;
	st.global.u32 	[%rd15+2176], %r197;
$L__BB12_126:
	setp.ge.s32 	%p99, %r113, %r199;
	@%p99 bra 	$L__BB12_128;
	st.global.u32 	[%rd15+2304], %r198;
$L__BB12_128:
	ret;

}
	// .globl	_ZN3cub18CUB_300001_SM_10006detail4scan16DeviceScanKernelINS2_10policy_hubIiiijN4cuda3__47minimumIiEEE10Policy1000EN6thrust24THRUST_300001_SM_1000_NS6detail15normal_iteratorINSC_10device_ptrIiEEEESH_NS0_13ScanTileStateIiLb1EEES8_NS1_10InputValueIiPiEEjiLb0EiEEvT0_T1_T2_iT3_T4_T5_
.visible .entry _ZN3cub18CUB_300001_SM_10006detail4scan16DeviceScanKernelINS2_10policy_hubIiiijN4cuda3__47minimumIiEEE10Policy1000EN6thrust24THRUST_300001_SM_1000_NS6detail15normal_iteratorINSC_10device_ptrIiEEEESH_NS0_13ScanTileStateIiLb1EEES8_NS1_10InputValueIiPiEEjiLb0EiEEvT0_T1_T2_iT3_T4_T5_(
	.param .align 8 .b8 _ZN3cub18CUB_300001_SM_10006detail4scan16DeviceScanKernelINS2_10policy_hubIiiijN4cuda3__47minimumIiEEE10Policy1000EN6thrust24THRUST_300001_SM_1000_NS6detail15normal_iteratorINSC_10device_ptrIiEEEESH_NS0_13ScanTileStateIiLb1EEES8_NS1_10InputValueIiPiEEjiLb0EiEEvT0_T1_T2_iT3_T4_T5__param_0[8],
	.param .align 8 .b8 _ZN3cub18CUB_300001_SM_10006detail4scan16DeviceScanKernelINS2_10policy_hubIiiijN4cuda3__47minimumIiEEE10Policy1000EN6thrust24THRUST_300001_SM_1000_NS6detail15normal_iteratorINSC_10device_ptrIiEEEESH_NS0_13ScanTileStateIiLb1EEES8_NS1_10InputValueIiPiEEjiLb0EiEEvT0_T1_T2_iT3_T4_T5__param_1[8],
	.param .align 8 .b8 _ZN3cub18CUB_300001_SM_10006detail4scan16DeviceScanKernelINS2_10policy_hubIiiijN4cuda3__47minimumIiEEE10Policy1000EN6thrust24THRUST_300001_SM_1000_NS6detail15normal_iteratorINSC_10device_ptrIiEEEESH_NS0_13ScanTileStateIiLb1EEES8_NS1_10InputValueIiPiEEjiLb0EiEEvT0_T1_T2_iT3_T4_T5__param_2[8],
	.param .u32 _ZN3cub18CUB_300001_SM_10006detail4scan16DeviceScanKernelINS2_10policy_hubIiiijN4cuda3__47minimumIiEEE10Policy1000EN6thrust24THRUST_300001_SM_1000_NS6detail15normal_iteratorINSC_10device_ptrIiEEEESH_NS0_13ScanTileStateIiLb1EEES8_NS1_10InputValueIiPiEEjiLb0EiEEvT0_T1_T2_iT3_T4_T5__param_3,
	.param .align 1 .b8 _ZN3cub18CUB_300001_SM_10006detail4scan16DeviceScanKernelINS2_10policy_hubIiiijN4cuda3__47minimumIiEEE10Policy1000EN6thrust24THRUST_300001_SM_1000_NS6detail15normal_iteratorINSC_10device_ptrIiEEEESH_NS0_13ScanTileStateIiLb1EEES8_NS1_10InputValueIiPiEEjiLb0EiEEvT0_T1_T2_iT3_T4_T5__param_4[1],
	.param .align 8 .b8 _ZN3cub18CUB_300001_SM_10006detail4scan16DeviceScanKernelINS2_10policy_hubIiiijN4cuda3__47minimumIiEEE10Policy1000EN6thrust24THRUST_300001_SM_1000_NS6detail15normal_iteratorINSC_10device_ptrIiEEEESH_NS0_13ScanTileStateIiLb1EEES8_NS1_10InputValueIiPiEEjiLb0EiEEvT0_T1_T2_iT3_T4_T5__param_5[16],
	.param .u32 _ZN3cub18CUB_300001_SM_10006detail4scan16DeviceScanKernelINS2_10policy_hubIiiijN4cuda3__47minimumIiEEE10Policy1000EN6thrust24THRUST_300001_SM_1000_NS6detail15normal_iteratorINSC_10device_ptrIiEEEESH_NS0_13ScanTileStateIiLb1EEES8_NS1_10InputValueIiPiEEjiLb0EiEEvT0_T1_T2_iT3_T4_T5__param_6
)
.maxntid 128
{
	.reg .pred 	%p<158>;
	.reg .b16 	%rs<3>;
	.reg .b32 	%r<1028>;
	.reg .b64 	%rd<56>;
	// demoted variable
	.shared .align 16 .b8 _ZZN3cub18CUB_300001_SM_10006detail4scan16DeviceScanKernelINS2_10policy_hubIiiijN4cuda3__47minimumIiEEE10Policy1000EN6thrust24THRUST_300001_SM_1000_NS6detail15normal_iteratorINSC_10device_ptrIiEEEESH_NS0_13ScanTileStateIiLb1EEES8_NS1_10InputValueIiPiEEjiLb0EiEEvT0_T1_T2_iT3_T4_T5_E12temp_storage[12304];
	ld.param.u32 	%r380, [_ZN3cub18CUB_300001_SM_10006detail4scan16DeviceScanKernelINS2_10policy_hubIiiijN4cuda3__47minimumIiEEE10Policy1000EN6thrust24THRUST_300001_SM_1000_NS6detail15normal_iteratorINSC_10device_ptrIiEEEESH_NS0_13ScanTileStateIiLb1EEES8_NS1_10InputValueIiPiEEjiLb0EiEEvT0_T1_T2_iT3_T4_T5__param_5];
	bfe.u32 	%r381, %r380, 0, 8;
	cvt.u16.u32 	%rs1, %r381;
	and.b16  	%rs2, %rs1, 255;
	ld.param.u64 	%rd19, [_ZN3cub18CUB_300001_SM_10006detail4scan16DeviceScanKernelINS2_10policy_hubIiiijN4cuda3__47minimumIiEEE10Policy1000EN6thrust24THRUST_300001_SM_1000_NS6detail15normal_iteratorINSC_10device_ptrIiEEEESH_NS0_13ScanTileStateIiLb1EEES8_NS1_10InputValueIiPiEEjiLb0EiEEvT0_T1_T2_iT3_T4_T5__param_2];
	ld.param.u64 	%rd18, [_ZN3cub18CUB_300001_SM_10006detail4scan16DeviceScanKernelINS2_10policy_hubIiiijN4cuda3__47minimumIiEEE10Policy1000EN6thrust24THRUST_300001_SM_1000_NS6detail15normal_iteratorINSC_10device_ptrIiEEEESH_NS0_13ScanTileStateIiLb1EEES8_NS1_10InputValueIiPiEEjiLb0EiEEvT0_T1_T2_iT3_T4_T5__param_1];
	ld.param.u64 	%rd17, [_ZN3cub18CUB_300001_SM_10006detail4scan16DeviceScanKernelINS2_10policy_hubIiiijN4cuda3__47minimumIiEEE10Policy1000EN6thrust24THRUST_300001_SM_1000_NS6detail15normal_iteratorINSC_10device_ptrIiEEEESH_NS0_13ScanTileStateIiLb1EEES8_NS1_10InputValueIiPiEEjiLb0EiEEvT0_T1_T2_iT3_T4_T5__param_0];
	ld.param.u64 	%rd1, [_ZN3cub18CUB_300001_SM_10006detail4scan16DeviceScanKernelINS2_10policy_hubIiiijN4cuda3__47minimumIiEEE10Policy1000EN6thrust24THRUST_300001_SM_1000_NS6detail15normal_iteratorINSC_10device_ptrIiEEEESH_NS0_13ScanTileStateIiLb1EEES8_NS1_10InputValueIiPiEEjiLb0EiEEvT0_T1_T2_iT3_T4_T5__param_5+8];
	ld.param.u32 	%r379, [_ZN3cub18CUB_300001_SM_10006detail4scan16DeviceScanKernelINS2_10policy_hubIiiijN4cuda3__47minimumIiEEE10Policy1000EN6thrust24THRUST_300001_SM_1000_NS6detail15normal_iteratorINSC_10device_ptrIiEEEESH_NS0_13ScanTileStateIiLb1EEES8_NS1_10InputValueIiPiEEjiLb0EiEEvT0_T1_T2_iT3_T4_T5__param_6];
	setp.eq.s16 	%p1, %rs2, 0;
	@%p1 bra 	$L__BB13_2;
	cvta.to.global.u64 	%rd20, %rd1;
	ld.global.u32 	%r939, [%rd20];
	bra.uni 	$L__BB13_3;
$L__BB13_2:
	cvt.u32.u64 	%r939, %rd1;
$L__BB13_3:
	ld.param.u32 	%r936, [_ZN3cub18CUB_300001_SM_10006detail4scan16DeviceScanKernelINS2_10policy_hubIiiijN4cuda3__47minimumIiEEE10Policy1000EN6thrust24THRUST_300001_SM_1000_NS6detail15normal_iteratorINSC_10device_ptrIiEEEESH_NS0_13ScanTileStateIiLb1EEES8_NS1_10InputValueIiPiEEjiLb0EiEEvT0_T1_T2_iT3_T4_T5__param_3];
	cvta.to.global.u64 	%rd3, %rd17;
	cvta.to.global.u64 	%rd4, %rd18;
	mov.u32 	%r382, %ctaid.x;
	add.s32 	%r4, %r936, %r382;
	mul.lo.s32 	%r5, %r4, 3072;
	sub.s32 	%r6, %r379, %r5;
	setp.lt.u32 	%p2, %r6, 3073;
	@%p2 bra 	$L__BB13_38;
	cvt.u64.u32 	%rd38, %r5;
	mov.u32 	%r7, %tid.x;
	and.b32  	%r642, %r7, 31;
	and.b32  	%r643, %r7, 992;
	mul.lo.s32 	%r644, %r643, 24;
	or.b32  	%r645, %r644, %r642;
	cvt.u64.u32 	%rd39, %r645;
	add.s64 	%rd5, %rd39, %rd38;
	shl.b64 	%rd40, %rd5, 2;
	add.s64 	%rd41, %rd3, %rd40;
	ld.global.u32 	%r646, [%rd41];
	ld.global.u32 	%r647, [%rd41+128];
	ld.global.u32 	%r648, [%rd41+256];
	ld.global.u32 	%r649, [%rd41+384];
	ld.global.u32 	%r650, [%rd41+512];
	ld.global.u32 	%r651, [%rd41+640];
	ld.global.u32 	%r652, [%rd41+768];
	ld.global.u32 	%r653, [%rd41+896];
	ld.global.u32 	%r654, [%rd41+1024];
	ld.global.u32 	%r655, [%rd41+1152];
	ld.global.u32 	%r656, [%rd41+1280];
	ld.global.u32 	%r657, [%rd41+1408];
	ld.global.u32 	%r658, [%rd41+1536];
	ld.global.u32 	%r659, [%rd41+1664];
	ld.global.u32 	%r660, [%rd41+1792];
	ld.global.u32 	%r661, [%rd41+1920];
	ld.global.u32 	%r662, [%rd41+2048];
	ld.global.u32 	%r663, [%rd41+2176];
	ld.global.u32 	%r664, [%rd41+2304];
	ld.global.u32 	%r665, [%rd41+2432];
	ld.global.u32 	%r666, [%rd41+2560];
	ld.global.u32 	%r667, [%rd41+2688];
	ld.global.u32 	%r668, [%rd41+2816];
	ld.global.u32 	%r669, [%rd41+2944];
	// begin inline asm
	mov.u32 %r641, %laneid;
	// end inline asm
	shr.u32 	%r9, %r7, 5;
	mad.lo.s32 	%r670, %r9, 768, %r641;
	shl.b32 	%r671, %r670, 2;
	mov.u32 	%r672, _ZZN3cub18CUB_300001_SM_10006detail4scan16DeviceScanKernelINS2_10policy_hubIiiijN4cuda3__47minimumIiEEE10Policy1000EN6thrust24THRUST_300001_SM_1000_NS6detail15normal_iteratorINSC_10device_ptrIiEEEESH_NS0_13ScanTileStateIiLb1EEES8_NS1_10InputValueIiPiEEjiLb0EiEEvT0_T1_T2_iT3_T4_T5_E12temp_storage;
	add.s32 	%r10, %r672, %r671;
	st.shared.u32 	[%r10], %r646;
	st.shared.u32 	[%r10+128], %r647;
	st.shared.u32 	[%r10+256], %r648;
	st.shared.u32 	[%r10+384], %r649;
	st.shared.u32 	[%r10+512], %r650;
	st.shared.u32 	[%r10+640], %r651;
	st.shared.u32 	[%r10+768], %r652;
	st.shared.u32 	[%r10+896], %r653;
	st.shared.u32 	[%r10+1024], %r654;
	st.shared.u32 	[%r10+1152], %r655;
	st.shared.u32 	[%r10+1280], %r656;
	st.shared.u32 	[%r10+1408], %r657;
	st.shared.u32 	[%r10+1536], %r658;
	st.shared.u32 	[%r10+1664], %r659;
	st.shared.u32 	[%r10+1792], %r660;
	st.shared.u32 	[%r10+1920], %r661;
	st.shared.u32 	[%r10+2048], %r662;
	st.shared.u32 	[%r10+2176], %r663;
	st.shared.u32 	[%r10+2304], %r664;
	st.shared.u32 	[%r10+2432], %r665;
	st.shared.u32 	[%r10+2560], %r666;
	st.shared.u32 	[%r10+2688], %r667;
	st.shared.u32 	[%r10+2816], %r668;
	st.shared.u32 	[%r10+2944], %r669;
	bar.warp.sync 	-1;
	mad.lo.s32 	%r11, %r641, 92, %r10;
	ld.shared.v4.u32 	{%r12, %r13, %r14, %r15}, [%r11];
	ld.shared.v4.u32 	{%r16, %r17, %r18, %r19}, [%r11+16];
	ld.shared.v4.u32 	{%r20, %r21, %r22, %r23}, [%r11+32];
	ld.shared.v4.u32 	{%r24, %r25, %r26, %r27}, [%r11+48];
	ld.shared.v4.u32 	{%r28, %r29, %r30, %r31}, [%r11+64];
	ld.shared.v4.u32 	{%r32, %r33, %r34, %r35}, [%r11+80];
	bar.sync 	0;
	setp.ne.s32 	%p105, %r4, 0;
	@%p105 bra 	$L__BB13_9;
	min.s32 	%r869, %r12, %r13;
	min.s32 	%r870, %r869, %r14;
	min.s32 	%r871, %r15, %r16;
	min.s32 	%r872, %r871, %r17;
	min.s32 	%r873, %r18, %r19;
	min.s32 	%r874, %r873, %r20;
	min.s32 	%r875, %r21, %r22;
	min.s32 	%r876, %r875, %r23;
	min.s32 	%r877, %r24, %r25;
	min.s32 	%r878, %r877, %r26;
	min.s32 	%r879, %r27, %r28;
	min.s32 	%r880, %r879, %r29;
	min.s32 	%r881, %r30, %r31;
	min.s32 	%r882, %r881, %r32;
	min.s32 	%r883, %r33, %r34;
	min.s32 	%r884, %r883, %r35;
	min.s32 	%r885, %r870, %r872;
	min.s32 	%r886, %r885, %r874;
	min.s32 	%r887, %r876, %r878;
	min.s32 	%r888, %r887, %r880;
	min.s32 	%r889, %r882, %r884;
	min.s32 	%r890, %r886, %r888;
	min.s32 	%r840, %r890, %r889;
	mov.b32 	%r866, 1;
	mov.b32 	%r867, 0;
	mov.b32 	%r868, -1;
	// begin inline asm
	shfl.sync.up.b32 %r839, %r840, %r866, %r867, %r868;
	// end inline asm
	min.s32 	%r891, %r839, %r840;
	setp.lt.s32 	%p147, %r641, 1;
	selp.b32 	%r845, %r840, %r891, %p147;
	mov.b32 	%r846, 2;
	// begin inline asm
	shfl.sync.up.b32 %r844, %r845, %r846, %r867, %r868;
	// end inline asm
	min.s32 	%r892, %r844, %r845;
	setp.lt.s32 	%p148, %r641, 2;
	selp.b32 	%r850, %r845, %r892, %p148;
	mov.b32 	%r851, 4;
	// begin inline asm
	shfl.sync.up.b32 %r849, %r850, %r851, %r867, %r868;
	// end inline asm
	min.s32 	%r893, %r849, %r850;
	setp.lt.s32 	%p149, %r641, 4;
	selp.b32 	%r855, %r850, %r893, %p149;
	mov.b32 	%r856, 8;
	// begin inline asm
	shfl.sync.up.b32 %r854, %r855, %r856, %r867, %r868;
	// end inline asm
	min.s32 	%r894, %r854, %r855;
	setp.lt.s32 	%p150, %r641, 8;
	selp.b32 	%r860, %r855, %r894, %p150;
	mov.b32 	%r861, 16;
	// begin inline asm
	shfl.sync.up.b32 %r859, %r860, %r861, %r867, %r868;
	// end inline asm
	min.s32 	%r36, %r859, %r860;
	setp.lt.s32 	%p151, %r641, 16;
	selp.b32 	%r865, %r860, %r36, %p151;
	// begin inline asm
	shfl.sync.up.b32 %r864, %r865, %r866, %r867, %r868;
	// end inline asm
	setp.ne.s32 	%p152, %r641, 31;
	@%p152 bra 	$L__BB13_7;
	shl.b32 	%r895, %r9, 2;
	add.s32 	%r897, %r672, %r895;
	st.shared.u32 	[%r897+16], %r36;
$L__BB13_7:
	bar.sync 	0;
	ld.shared.v4.u32 	{%r898, %r899, %r900, %r901}, [_ZZN3cub18CUB_300001_SM_10006detail4scan16DeviceScanKernelINS2_10policy_hubIiiijN4cuda3__47minimumIiEEE10Policy1000EN6thrust24THRUST_300001_SM_1000_NS6detail15normal_iteratorINSC_10device_ptrIiEEEESH_NS0_13ScanTileStateIiLb1EEES8_NS1_10InputValueIiPiEEjiLb0EiEEvT0_T1_T2_iT3_T4_T5_E12temp_storage+16];
	min.s32 	%r902, %r898, %r899;
	setp.eq.s32 	%p153, %r9, 2;
	selp.b32 	%r903, %r902, %r898, %p153;
	min.s32 	%r904, %r902, %r900;
	setp.eq.s32 	%p154, %r9, 3;
	selp.b32 	%r905, %r904, %r903, %p154;
	min.s32 	%r906, %r904, %r901;
	min.s32 	%r907, %r939, %r905;
	setp.lt.u32 	%p155, %r7, 32;
	selp.b32 	%r908, %r939, %r907, %p155;
	min.s32 	%r909, %r908, %r864;
	setp.eq.s32 	%p156, %r641, 0;
	selp.b32 	%r971, %r908, %r909, %p156;
	min.s32 	%r970, %r971, %r12;
	min.s32 	%r969, %r970, %r13;
	min.s32 	%r968, %r969, %r14;
	min.s32 	%r967, %r968, %r15;
	min.s32 	%r966, %r967, %r16;
	min.s32 	%r965, %r966, %r17;
	min.s32 	%r964, %r965, %r18;
	min.s32 	%r963, %r964, %r19;
	min.s32 	%r962, %r963, %r20;
	min.s32 	%r961, %r962, %r21;
	min.s32 	%r960, %r961, %r22;
	min.s32 	%r959, %r960, %r23;
	min.s32 	%r958, %r959, %r24;
	min.s32 	%r957, %r958, %r25;
	min.s32 	%r956, %r957, %r26;
	min.s32 	%r955, %r956, %r27;
	min.s32 	%r954, %r955, %r28;
	min.s32 	%r953, %r954, %r29;
	min.s32 	%r952, %r953, %r30;
	min.s32 	%r951, %r952, %r31;
	min.s32 	%r950, %r951, %r32;
	min.s32 	%r949, %r950, %r33;
	min.s32 	%r948, %r949, %r34;
	min.s32 	%r62, %r939, %r906;
	setp.ne.s32 	%p157, %r7, 0;
	@%p157 bra 	$L__BB13_37;
	add.s64 	%rd53, %rd19, 256;
	mov.b32 	%r910, 101;
	// begin inline asm
	st.relaxed.gpu.v2.u32 [%rd53], {%r910, %r62};
	// end inline asm
	bra.uni 	$L__BB13_37;
$L__BB13_9:
	min.s32 	%r703, %r12, %r13;
	min.s32 	%r704, %r703, %r14;
	min.s32 	%r705, %r15, %r16;
	min.s32 	%r706, %r705, %r17;
	min.s32 	%r707, %r18, %r19;
	min.s32 	%r708, %r707, %r20;
	min.s32 	%r709, %r21, %r22;
	min.s32 	%r710, %r709, %r23;
	min.s32 	%r711, %r24, %r25;
	min.s32 	%r712, %r711, %r26;
	min.s32 	%r713, %r27, %r28;
	min.s32 	%r714, %r713, %r29;
	min.s32 	%r715, %r30, %r31;
	min.s32 	%r716, %r715, %r32;
	min.s32 	%r717, %r33, %r34;
	min.s32 	%r718, %r717, %r35;
	min.s32 	%r719, %r704, %r706;
	min.s32 	%r720, %r719, %r708;
	min.s32 	%r721, %r710, %r712;
	min.s32 	%r722, %r721, %r714;
	min.s32 	%r723, %r716, %r718;
	min.s32 	%r724, %r720, %r722;
	min.s32 	%r674, %r724, %r723;
	mov.b32 	%r700, 1;
	mov.b32 	%r701, 0;
	mov.b32 	%r702, -1;
	// begin inline asm
	shfl.sync.up.b32 %r673, %r674, %r700, %r701, %r702;
	// end inline asm
	min.s32 	%r725, %r673, %r674;
	setp.lt.s32 	%p106, %r641, 1;
	selp.b32 	%r679, %r674, %r725, %p106;
	mov.b32 	%r680, 2;
	// begin inline asm
	shfl.sync.up.b32 %r678, %r679, %r680, %r701, %r702;
	// end inline asm
	min.s32 	%r726, %r678, %r679;
	setp.lt.s32 	%p107, %r641, 2;
	selp.b32 	%r684, %r679, %r726, %p107;
	mov.b32 	%r685, 4;
	// begin inline asm
	shfl.sync.up.b32 %r683, %r684, %r685, %r701, %r702;
	// end inline asm
	min.s32 	%r727, %r683, %r684;
	setp.lt.s32 	%p108, %r641, 4;
	selp.b32 	%r689, %r684, %r727, %p108;
	mov.b32 	%r690, 8;
	// begin inline asm
	shfl.sync.up.b32 %r688, %r689, %r690, %r701, %r702;
	// end inline asm
	min.s32 	%r728, %r688, %r689;
	setp.lt.s32 	%p109, %r641, 8;
	selp.b32 	%r694, %r689, %r728, %p109;
	mov.b32 	%r695, 16;
	// begin inline asm
	shfl.sync.up.b32 %r693, %r694, %r695, %r701, %r702;
	// end inline asm
	min.s32 	%r63, %r693, %r694;
	setp.lt.s32 	%p110, %r641, 16;
	selp.b32 	%r699, %r694, %r63, %p110;
	// begin inline asm
	shfl.sync.up.b32 %r698, %r699, %r700, %r701, %r702;
	// end inline asm
	setp.ne.s32 	%p111, %r641, 31;
	@%p111 bra 	$L__BB13_11;
	shl.b32 	%r729, %r9, 2;
	add.s32 	%r731, %r672, %r729;
	st.shared.u32 	[%r731+16], %r63;
$L__BB13_11:
	bar.sync 	0;
	ld.shared.v4.u32 	{%r732, %r733, %r734, %r735}, [_ZZN3cub18CUB_300001_SM_10006detail4scan16DeviceScanKernelINS2_10policy_hubIiiijN4cuda3__47minimumIiEEE10Policy1000EN6thrust24THRUST_300001_SM_1000_NS6detail15normal_iteratorINSC_10device_ptrIiEEEESH_NS0_13ScanTileStateIiLb1EEES8_NS1_10InputValueIiPiEEjiLb0EiEEvT0_T1_T2_iT3_T4_T5_E12temp_storage+16];
	min.s32 	%r736, %r732, %r733;
	setp.eq.s32 	%p112, %r9, 2;
	selp.b32 	%r737, %r736, %r732, %p112;
	min.s32 	%r738, %r736, %r734;
	setp.eq.s32 	%p113, %r9, 3;
	selp.b32 	%r739, %r738, %r737, %p113;
	min.s32 	%r65, %r738, %r735;
	setp.gt.u32 	%p114, %r7, 31;
	setp.lt.u32 	%p115, %r7, 32;
	min.s32 	%r740, %r739, %r698;
	setp.eq.s32 	%p116, %r641, 0;
	selp.b32 	%r947, %r739, %r740, %p116;
	selp.b32 	%r67, %r698, %r947, %p115;
	@%p114 bra 	$L__BB13_36;
	setp.ne.s32 	%p117, %r7, 0;
	mul.wide.s32 	%rd42, %r4, 8;
	add.s64 	%rd6, %rd19, %rd42;
	@%p117 bra 	$L__BB13_14;
	st.shared.u32 	[_ZZN3cub18CUB_300001_SM_10006detail4scan16DeviceScanKernelINS2_10policy_hubIiiijN4cuda3__47minimumIiEEE10Policy1000EN6thrust24THRUST_300001_SM_1000_NS6detail15normal_iteratorINSC_10device_ptrIiEEEESH_NS0_13ScanTileStateIiLb1EEES8_NS1_10InputValueIiPiEEjiLb0EiEEvT0_T1_T2_iT3_T4_T5_E12temp_storage+12], %r65;
	add.s64 	%rd43, %rd6, 256;
	mov.b32 	%r741, 100;
	// begin inline asm
	st.relaxed.gpu.v2.u32 [%rd43], {%r741, %r65};
	// end inline asm
$L__BB13_14:
	not.b32 	%r743, %r7;
	add.s32 	%r944, %r4, %r743;
	mov.u32 	%r69, %nctaid.x;
	setp.gt.u32 	%p118, %r69, 499;
	@%p118 bra 	$L__BB13_16;
	membar.cta;
	bra.uni 	$L__BB13_17;
$L__BB13_16:
	mov.b32 	%r744, 1245;
	// begin inline asm
	nanosleep.u32 %r744;
	// end inline asm
$L__BB13_17:
	mul.wide.s32 	%rd45, %r944, 8;
	add.s64 	%rd46, %rd19, %rd45;
	add.s64 	%rd44, %rd46, 256;
	// begin inline asm
	ld.relaxed.gpu.v2.u32 {%r945, %r941}, [%rd44];
	// end inline asm
$L__BB13_18:
	setp.eq.s32 	%p119, %r945, 99;
	mov.b32 	%r747, -1;
	vote.sync.any.pred 	%p120, %p119, %r747;
	not.pred 	%p121, %p120;
	@%p121 bra 	$L__BB13_23;
	setp.gt.u32 	%p146, %r69, 499;
	@%p146 bra 	$L__BB13_21;
	membar.cta;
	bra.uni 	$L__BB13_22;
$L__BB13_21:
	mov.b32 	%r836, 648;
	// begin inline asm
	nanosleep.u32 %r836;
	// end inline asm
$L__BB13_22:
	// begin inline asm
	ld.relaxed.gpu.v2.u32 {%r945, %r941}, [%rd44];
	// end inline asm
	bra.uni 	$L__BB13_18;
$L__BB13_23:
	setp.eq.s32 	%p122, %r945, 101;
	mov.b32 	%r774, -1;
	vote.sync.ballot.b32 	%r775, %p122, %r774;
	// begin inline asm
	mov.u32 %r749, %lanemask_ge;
	// end inline asm
	and.b32  	%r776, %r775, %r749;
	or.b32  	%r777, %r776, -2147483648;
	add.s32 	%r778, %r777, -1;
	not.b32 	%r779, %r777;
	and.b32  	%r780, %r779, %r778;
	popc.b32 	%r753, %r780;
	mov.b32 	%r752, 1;
	// begin inline asm
	shfl.sync.down.b32 %r750, %r941, %r752, %r753, %r774;
	// end inline asm
	setp.lt.s32 	%p124, %r641, %r753;
	min.s32 	%r781, %r750, %r941;
	selp.b32 	%r756, %r781, %r941, %p124;
	mov.b32 	%r757, 2;
	// begin inline asm
	shfl.sync.down.b32 %r755, %r756, %r757, %r753, %r774;
	// end inline asm
	add.s32 	%r79, %r641, 2;
	setp.gt.s32 	%p125, %r79, %r753;
	min.s32 	%r782, %r755, %r756;
	selp.b32 	%r761, %r756, %r782, %p125;
	mov.b32 	%r762, 4;
	// begin inline asm
	shfl.sync.down.b32 %r760, %r761, %r762, %r753, %r774;
	// end inline asm
	add.s32 	%r80, %r641, 4;
	setp.gt.s32 	%p126, %r80, %r753;
	min.s32 	%r783, %r760, %r761;
	selp.b32 	%r766, %r761, %r783, %p126;
	mov.b32 	%r767, 8;
	// begin inline asm
	shfl.sync.down.b32 %r765, %r766, %r767, %r753, %r774;
	// end inline asm
	add.s32 	%r81, %r641, 8;
	setp.gt.s32 	%p127, %r81, %r753;
	min.s32 	%r784, %r765, %r766;
	selp.b32 	%r771, %r766, %r784, %p127;
	mov.b32 	%r772, 16;
	// begin inline asm
	shfl.sync.down.b32 %r770, %r771, %r772, %r753, %r774;
	// end inline asm
	add.s32 	%r82, %r641, 16;
	setp.gt.s32 	%p128, %r82, %r753;
	min.s32 	%r785, %r770, %r771;
	selp.b32 	%r943, %r771, %r785, %p128;
	add.s64 	%rd8, %rd19, 256;
$L__BB13_24:
	setp.ne.s32 	%p129, %r945, 101;
	mov.b32 	%r786, -1;
	vote.sync.all.pred 	%p130, %p129, %r786;
	not.pred 	%p131, %p130;
	@%p131 bra 	$L__BB13_32;
	mul.wide.s32 	%rd49, %r944, 8;
	add.s64 	%rd50, %rd8, %rd49;
	add.s64 	%rd48, %rd50, -256;
	// begin inline asm
	ld.relaxed.gpu.v2.u32 {%r945, %r946}, [%rd48];
	// end inline asm
$L__BB13_26:
	setp.eq.s32 	%p135, %r945, 99;
	mov.b32 	%r794, -1;
	vote.sync.any.pred 	%p136, %p135, %r794;
	not.pred 	%p137, %p136;
	@%p137 bra 	$L__BB13_31;
	setp.gt.u32 	%p145, %r69, 499;
	@%p145 bra 	$L__BB13_29;
	membar.cta;
	bra.uni 	$L__BB13_30;
$L__BB13_29:
	mov.b32 	%r833, 648;
	// begin inline asm
	nanosleep.u32 %r833;
	// end inline asm
$L__BB13_30:
	// begin inline asm
	ld.relaxed.gpu.v2.u32 {%r945, %r946}, [%rd48];
	// end inline asm
	bra.uni 	$L__BB13_26;
$L__BB13_31:
	setp.eq.s32 	%p138, %r945, 101;
	mov.b32 	%r820, -1;
	vote.sync.ballot.b32 	%r821, %p138, %r820;
	and.b32  	%r822, %r821, %r749;
	or.b32  	%r823, %r822, -2147483648;
	add.s32 	%r824, %r823, -1;
	not.b32 	%r825, %r823;
	and.b32  	%r826, %r825, %r824;
	popc.b32 	%r799, %r826;
	mov.b32 	%r798, 1;
	// begin inline asm
	shfl.sync.down.b32 %r796, %r946, %r798, %r799, %r820;
	// end inline asm
	setp.lt.s32 	%p140, %r641, %r799;
	min.s32 	%r827, %r796, %r946;
	selp.b32 	%r802, %r827, %r946, %p140;
	mov.b32 	%r803, 2;
	// begin inline asm
	shfl.sync.down.b32 %r801, %r802, %r803, %r799, %r820;
	// end inline asm
	setp.gt.s32 	%p141, %r79, %r799;
	min.s32 	%r828, %r801, %r802;
	selp.b32 	%r807, %r802, %r828, %p141;
	mov.b32 	%r808, 4;
	// begin inline asm
	shfl.sync.down.b32 %r806, %r807, %r808, %r799, %r820;
	// end inline asm
	setp.gt.s32 	%p142, %r80, %r799;
	min.s32 	%r829, %r806, %r807;
	selp.b32 	%r812, %r807, %r829, %p142;
	mov.b32 	%r813, 8;
	// begin inline asm
	shfl.sync.down.b32 %r811, %r812, %r813, %r799, %r820;
	// end inline asm
	setp.gt.s32 	%p143, %r81, %r799;
	min.s32 	%r830, %r811, %r812;
	selp.b32 	%r817, %r812, %r830, %p143;
	mov.b32 	%r818, 16;
	// begin inline asm
	shfl.sync.down.b32 %r816, %r817, %r818, %r799, %r820;
	// end inline asm
	setp.gt.s32 	%p144, %r82, %r799;
	min.s32 	%r831, %r816, %r817;
	selp.b32 	%r832, %r817, %r831, %p144;
	min.s32 	%r943, %r832, %r943;
	add.s32 	%r944, %r944, -32;
	bra.uni 	$L__BB13_24;
$L__BB13_32:
	setp.ne.s32 	%p132, %r7, 0;
	@%p132 bra 	$L__BB13_34;
	min.s32 	%r789, %r943, %r65;
	add.s64 	%rd47, %rd6, 256;
	mov.b32 	%r788, 101;
	// begin inline asm
	st.relaxed.gpu.v2.u32 [%rd47], {%r788, %r789};
	// end inline asm
	st.shared.u32 	[_ZZN3cub18CUB_300001_SM_10006detail4scan16DeviceScanKernelINS2_10policy_hubIiiijN4cuda3__47minimumIiEEE10Policy1000EN6thrust24THRUST_300001_SM_1000_NS6detail15normal_iteratorINSC_10device_ptrIiEEEESH_NS0_13ScanTileStateIiLb1EEES8_NS1_10InputValueIiPiEEjiLb0EiEEvT0_T1_T2_iT3_T4_T5_E12temp_storage+4], %r943;
	st.shared.u32 	[_ZZN3cub18CUB_300001_SM_10006detail4scan16DeviceScanKernelINS2_10policy_hubIiiijN4cuda3__47minimumIiEEE10Policy1000EN6thrust24THRUST_300001_SM_1000_NS6detail15normal_iteratorINSC_10device_ptrIiEEEESH_NS0_13ScanTileStateIiLb1EEES8_NS1_10InputValueIiPiEEjiLb0EiEEvT0_T1_T2_iT3_T4_T5_E12temp_storage+8], %r789;
$L__BB13_34:
	setp.ne.s32 	%p133, %r641, 0;
	mov.u32 	%r947, %r67;
	@%p133 bra 	$L__BB13_36;
	st.shared.u32 	[_ZZN3cub18CUB_300001_SM_10006detail4scan16DeviceScanKernelINS2_10policy_hubIiiijN4cuda3__47minimumIiEEE10Policy1000EN6thrust24THRUST_300001_SM_1000_NS6detail15normal_iteratorINSC_10device_ptrIiEEEESH_NS0_13ScanTileStateIiLb1EEES8_NS1_10InputValueIiPiEEjiLb0EiEEvT0_T1_T2_iT3_T4_T5_E12temp_storage+36], %r943;
	mov.u32 	%r947, %r943;
$L__BB13_36:
	bar.sync 	0;
	ld.shared.u32 	%r790, [_ZZN3cub18CUB_300001_SM_10006detail4scan16DeviceScanKernelINS2_10policy_hubIiiijN4cuda3__47minimumIiEEE10Policy1000EN6thrust24THRUST_300001_SM_1000_NS6detail15normal_iteratorINSC_10device_ptrIiEEEESH_NS0_13ScanTileStateIiLb1EEES8_NS1_10InputValueIiPiEEjiLb0EiEEvT0_T1_T2_iT3_T4_T5_E12temp_storage+36];
	setp.eq.s32 	%p134, %r7, 0;
	min.s32 	%r791, %r790, %r947;
	selp.b32 	%r971, %r947, %r791, %p134;
	min.s32 	%r970, %r971, %r12;
	min.s32 	%r969, %r970, %r13;
	min.s32 	%r968, %r969, %r14;
	min.s32 	%r967, %r968, %r15;
	min.s32 	%r966, %r967, %r16;
	min.s32 	%r965, %r966, %r17;
	min.s32 	%r964, %r965, %r18;
	min.s32 	%r963, %r964, %r19;
	min.s32 	%r962, %r963, %r20;
	min.s32 	%r961, %r962, %r21;
	min.s32 	%r960, %r961, %r22;
	min.s32 	%r959, %r960, %r23;
	min.s32 	%r958, %r959, %r24;
	min.s32 	%r957, %r958, %r25;
	min.s32 	%r956, %r957, %r26;
	min.s32 	%r955, %r956, %r27;
	min.s32 	%r954, %r955, %r28;
	min.s32 	%r953, %r954, %r29;
	min.s32 	%r952, %r953, %r30;
	min.s32 	%r951, %r952, %r31;
	min.s32 	%r950, %r951, %r32;
	min.s32 	%r949, %r950, %r33;
	min.s32 	%r948, %r949, %r34;
$L__BB13_37:
	bar.sync 	0;
	st.shared.v4.u32 	[%r11], {%r971, %r970, %r969, %r968};
	st.shared.v4.u32 	[%r11+16], {%r967, %r966, %r965, %r964};
	st.shared.v4.u32 	[%r11+32], {%r963, %r962, %r961, %r960};
	st.shared.v4.u32 	[%r11+48], {%r959, %r958, %r957, %r956};
	st.shared.v4.u32 	[%r11+64], {%r955, %r954, %r953, %r952};
	st.shared.v4.u32 	[%r11+80], {%r951, %r950, %r949, %r948};
	bar.warp.sync 	-1;
	ld.shared.u32 	%r912, [%r10];
	ld.shared.u32 	%r913, [%r10+128];
	ld.shared.u32 	%r914, [%r10+256];
	ld.shared.u32 	%r915, [%r10+384];
	ld.shared.u32 	%r916, [%r10+512];
	ld.shared.u32 	%r917, [%r10+640];
	ld.shared.u32 	%r918, [%r10+768];
	ld.shared.u32 	%r919, [%r10+896];
	ld.shared.u32 	%r920, [%r10+1024];
	ld.shared.u32 	%r921, [%r10+1152];
	ld.shared.u32 	%r922, [%r10+1280];
	ld.shared.u32 	%r923, [%r10+1408];
	ld.shared.u32 	%r924, [%r10+1536];
	ld.shared.u32 	%r925, [%r10+1664];
	ld.shared.u32 	%r926, [%r10+1792];
	ld.shared.u32 	%r927, [%r10+1920];
	ld.shared.u32 	%r928, [%r10+2048];
	ld.shared.u32 	%r929, [%r10+2176];
	ld.shared.u32 	%r930, [%r10+2304];
	ld.shared.u32 	%r931, [%r10+2432];
	ld.shared.u32 	%r932, [%r10+2560];
	ld.shared.u32 	%r933, [%r10+2688];
	ld.shared.u32 	%r934, [%r10+2816];
	ld.shared.u32 	%r935, [%r10+2944];
	add.s64 	%rd55, %rd4, %rd40;
	st.global.u32 	[%rd55], %r912;
	st.global.u32 	[%rd55+128], %r913;
	st.global.u32 	[%rd55+256], %r914;
	st.global.u32 	[%rd55+384], %r915;
	st.global.u32 	[%rd55+512], %r916;
	st.global.u32 	[%rd55+640], %r917;
	st.global.u32 	[%rd55+768], %r918;
	st.global.u32 	[%rd55+896], %r919;
	st.global.u32 	[%rd55+1024], %r920;
	st.global.u32 	[%rd55+1152], %r921;
	st.global.u32 	[%rd55+1280], %r922;
	st.global.u32 	[%rd55+1408], %r923;
	st.global.u32 	[%rd55+1536], %r924;
	st.global.u32 	[%rd55+1664], %r925;
	st.global.u32 	[%rd55+1792], %r926;
	st.global.u32 	[%rd55+1920], %r927;
	st.global.u32 	[%rd55+2048], %r928;
	st.global.u32 	[%rd55+2176], %r929;
	st.global.u32 	[%rd55+2304], %r930;
	st.global.u32 	[%rd55+2432], %r931;
	st.global.u32 	[%rd55+2560], %r932;
	st.global.u32 	[%rd55+2688], %r933;
	st.global.u32 	[%rd55+2816], %r934;
	st.global.u32 	[%rd55+2944], %r935;
	bra.uni 	$L__BB13_169;
$L__BB13_38:
	setp.eq.s32 	%p3, %r6, 0;
	@%p3 bra 	$L__BB13_169;
	cvt.u64.u32 	%rd10, %r5;
	mul.wide.u32 	%rd21, %r5, 4;
	add.s64 	%rd22, %rd3, %rd21;
	mov.u32 	%r146, %tid.x;
	ld.global.u32 	%r995, [%rd22];
	and.b32  	%r383, %r146, 31;
	and.b32  	%r384, %r146, 992;
	mul.lo.s32 	%r385, %r384, 24;
	or.b32  	%r148, %r385, %r383;
	setp.ge.u32 	%p4, %r148, %r6;
	shl.b32 	%r386, %r148, 2;
	cvt.u64.u32 	%rd23, %r386;
	add.s64 	%rd11, %rd22, %rd23;
	mov.u32 	%r972, %r995;
	@%p4 bra 	$L__BB13_41;
	ld.global.u32 	%r972, [%rd11];
$L__BB13_41:
	add.s32 	%r151, %r148, 32;
	setp.ge.u32 	%p5, %r151, %r6;
	mov.u32 	%r973, %r995;
	@%p5 bra 	$L__BB13_43;
	ld.global.u32 	%r973, [%rd11+128];
$L__BB13_43:
	add.s32 	%r154, %r148, 64;
	setp.ge.u32 	%p6, %r154, %r6;
	mov.u32 	%r974, %r995;
	@%p6 bra 	$L__BB13_45;
	ld.global.u32 	%r974, [%rd11+256];
$L__BB13_45:
	add.s32 	%r157, %r148, 96;
	setp.ge.u32 	%p7, %r157, %r6;
	mov.u32 	%r975, %r995;
	@%p7 bra 	$L__BB13_47;
	ld.global.u32 	%r975, [%rd11+384];
$L__BB13_47:
	add.s32 	%r160, %r148, 128;
	setp.ge.u32 	%p8, %r160, %r6;
	mov.u32 	%r976, %r995;
	@%p8 bra 	$L__BB13_49;
	ld.global.u32 	%r976, [%rd11+512];
$L__BB13_49:
	add.s32 	%r163, %r148, 160;
	setp.ge.u32 	%p9, %r163, %r6;
	mov.u32 	%r977, %r995;
	@%p9 bra 	$L__BB13_51;
	ld.global.u32 	%r977, [%rd11+640];
$L__BB13_51:
	add.s32 	%r166, %r148, 192;
	setp.ge.u32 	%p10, %r166, %r6;
	mov.u32 	%r978, %r995;
	@%p10 bra 	$L__BB13_53;
	ld.global.u32 	%r978, [%rd11+768];
$L__BB13_53:
	add.s32 	%r169, %r148, 224;
	setp.ge.u32 	%p11, %r169, %r6;
	mov.u32 	%r979, %r995;
	@%p11 bra 	$L__BB13_55;
	ld.global.u32 	%r979, [%rd11+896];
$L__BB13_55:
	add.s32 	%r172, %r148, 256;
	setp.ge.u32 	%p12, %r172, %r6;
	mov.u32 	%r980, %r995;
	@%p12 bra 	$L__BB13_57;
	ld.global.u32 	%r980, [%rd11+1024];
$L__BB13_57:
	add.s32 	%r175, %r148, 288;
	setp.ge.u32 	%p13, %r175, %r6;
	mov.u32 	%r981, %r995;
	@%p13 bra 	$L__BB13_59;
	ld.global.u32 	%r981, [%rd11+1152];
$L__BB13_59:
	add.s32 	%r178, %r148, 320;
	setp.ge.u32 	%p14, %r178, %r6;
	mov.u32 	%r982, %r995;
	@%p14 bra 	$L__BB13_61;
	ld.global.u32 	%r982, [%rd11+1280];
$L__BB13_61:
	add.s32 	%r181, %r148, 352;
	setp.ge.u32 	%p15, %r181, %r6;
	mov.u32 	%r983, %r995;
	@%p15 bra 	$L__BB13_63;
	ld.global.u32 	%r983, [%rd11+1408];
$L__BB13_63:
	add.s32 	%r184, %r148, 384;
	setp.ge.u32 	%p16, %r184, %r6;
	mov.u32 	%r984, %r995;
	@%p16 bra 	$L__BB13_65;
	ld.global.u32 	%r984, [%rd11+1536];
$L__BB13_65:
	add.s32 	%r187, %r148, 416;
	setp.ge.u32 	%p17, %r187, %r6;
	mov.u32 	%r985, %r995;
	@%p17 bra 	$L__BB13_67;
	ld.global.u32 	%r985, [%rd11+1664];
$L__BB13_67:
	add.s32 	%r190, %r148, 448;
	setp.ge.u32 	%p18, %r190, %r6;
	mov.u32 	%r986, %r995;
	@%p18 bra 	$L__BB13_69;
	ld.global.u32 	%r986, [%rd11+1792];
$L__BB13_69:
	add.s32 	%r193, %r148, 480;
	setp.ge.u32 	%p19, %r193, %r6;
	mov.u32 	%r987, %r995;
	@%p19 bra 	$L__BB13_71;
	ld.global.u32 	%r987, [%rd11+1920];
$L__BB13_71:
	add.s32 	%r196, %r148, 512;
	setp.ge.u32 	%p20, %r196, %r6;
	mov.u32 	%r988, %r995;
	@%p20 bra 	$L__BB13_73;
	ld.global.u32 	%r988, [%rd11+2048];
$L__BB13_73:
	add.s32 	%r199, %r148, 544;
	setp.ge.u32 	%p21, %r199, %r6;
	mov.u32 	%r989, %r995;
	@%p21 bra 	$L__BB13_75;
	ld.global.u32 	%r989, [%rd11+2176];
$L__BB13_75:
	add.s32 	%r202, %r148, 576;
	setp.ge.u32 	%p22, %r202, %r6;
	mov.u32 	%r990, %r995;
	@%p22 bra 	$L__BB13_77;
	ld.global.u32 	%r990, [%rd11+2304];
$L__BB13_77:
	add.s32 	%r205, %r148, 608;
	setp.ge.u32 	%p23, %r205, %r6;
	mov.u32 	%r991, %r995;
	@%p23 bra 	$L__BB13_79;
	ld.global.u32 	%r991, [%rd11+2432];
$L__BB13_79:
	add.s32 	%r208, %r148, 640;
	setp.ge.u32 	%p24, %r208, %r6;
	mov.u32 	%r992, %r995;
	@%p24 bra 	$L__BB13_81;
	ld.global.u32 	%r992, [%rd11+2560];
$L__BB13_81:
	add.s32 	%r211, %r148, 672;
	setp.ge.u32 	%p25, %r211, %r6;
	mov.u32 	%r993, %r995;
	@%p25 bra 	$L__BB13_83;
	ld.global.u32 	%r993, [%rd11+2688];
$L__BB13_83:
	add.s32 	%r214, %r148, 704;
	setp.ge.u32 	%p26, %r214, %r6;
	mov.u32 	%r994, %r995;
	@%p26 bra 	$L__BB13_85;
	ld.global.u32 	%r994, [%rd11+2816];
$L__BB13_85:
	add.s32 	%r217, %r148, 736;
	setp.ge.u32 	%p27, %r217, %r6;
	@%p27 bra 	$L__BB13_87;
	ld.global.u32 	%r995, [%rd11+2944];
$L__BB13_87:
	// begin inline asm
	mov.u32 %r387, %laneid;
	// end inline asm
	shr.u32 	%r221, %r146, 5;
	mad.lo.s32 	%r388, %r221, 768, %r387;
	shl.b32 	%r389, %r388, 2;
	mov.u32 	%r390, _ZZN3cub18CUB_300001_SM_10006detail4scan16DeviceScanKernelINS2_10policy_hubIiiijN4cuda3__47minimumIiEEE10Policy1000EN6thrust24THRUST_300001_SM_1000_NS6detail15normal_iteratorINSC_10device_ptrIiEEEESH_NS0_13ScanTileStateIiLb1EEES8_NS1_10InputValueIiPiEEjiLb0EiEEvT0_T1_T2_iT3_T4_T5_E12temp_storage;
	add.s32 	%r222, %r390, %r389;
	st.shared.u32 	[%r222], %r972;
	st.shared.u32 	[%r222+128], %r973;
	st.shared.u32 	[%r222+256], %r974;
	st.shared.u32 	[%r222+384], %r975;
	st.shared.u32 	[%r222+512], %r976;
	st.shared.u32 	[%r222+640], %r977;
	st.shared.u32 	[%r222+768], %r978;
	st.shared.u32 	[%r222+896], %r979;
	st.shared.u32 	[%r222+1024], %r980;
	st.shared.u32 	[%r222+1152], %r981;
	st.shared.u32 	[%r222+1280], %r982;
	st.shared.u32 	[%r222+1408], %r983;
	st.shared.u32 	[%r222+1536], %r984;
	st.shared.u32 	[%r222+1664], %r985;
	st.shared.u32 	[%r222+1792], %r986;
	st.shared.u32 	[%r222+1920], %r987;
	st.shared.u32 	[%r222+2048], %r988;
	st.shared.u32 	[%r222+2176], %r989;
	st.shared.u32 	[%r222+2304], %r990;
	st.shared.u32 	[%r222+2432], %r991;
	st.shared.u32 	[%r222+2560], %r992;
	st.shared.u32 	[%r222+2688], %r993;
	st.shared.u32 	[%r222+2816], %r994;
	st.shared.u32 	[%r222+2944], %r995;
	bar.warp.sync 	-1;
	mad.lo.s32 	%r223, %r387, 92, %r222;
	ld.shared.v4.u32 	{%r224, %r225, %r226, %r227}, [%r223];
	ld.shared.v4.u32 	{%r228, %r229, %r230, %r231}, [%r223+16];
	ld.shared.v4.u32 	{%r232, %r233, %r234, %r235}, [%r223+32];
	ld.shared.v4.u32 	{%r236, %r237, %r238, %r239}, [%r223+48];
	ld.shared.v4.u32 	{%r240, %r241, %r242, %r243}, [%r223+64];
	ld.shared.v4.u32 	{%r244, %r245, %r246, %r247}, [%r223+80];
	bar.sync 	0;
	setp.ne.s32 	%p28, %r4, 0;
	@%p28 bra 	$L__BB13_91;
	min.s32 	%r601, %r224, %r225;
	min.s32 	%r602, %r601, %r226;
	min.s32 	%r603, %r227, %r228;
	min.s32 	%r604, %r603, %r229;
	min.s32 	%r605, %r230, %r231;
	min.s32 	%r606, %r605, %r232;
	min.s32 	%r607, %r233, %r234;
	min.s32 	%r608, %r607, %r235;
	min.s32 	%r609, %r236, %r237;
	min.s32 	%r610, %r609, %r238;
	min.s32 	%r611, %r239, %r240;
	min.s32 	%r612, %r611, %r241;
	min.s32 	%r613, %r242, %r243;
	min.s32 	%r614, %r613, %r244;
	min.s32 	%r615, %r245, %r246;
	min.s32 	%r616, %r615, %r247;
	min.s32 	%r617, %r602, %r604;
	min.s32 	%r618, %r617, %r606;
	min.s32 	%r619, %r608, %r610;
	min.s32 	%r620, %r619, %r612;
	min.s32 	%r621, %r614, %r616;
	min.s32 	%r622, %r618, %r620;
	min.s32 	%r572, %r622, %r621;
	mov.b32 	%r598, 1;
	mov.b32 	%r599, 0;
	mov.b32 	%r600, -1;
	// begin inline asm
	shfl.sync.up.b32 %r571, %r572, %r598, %r599, %r600;
	// end inline asm
	min.s32 	%r623, %r571, %r572;
	setp.lt.s32 	%p70, %r387, 1;
	selp.b32 	%r577, %r572, %r623, %p70;
	mov.b32 	%r578, 2;
	// begin inline asm
	shfl.sync.up.b32 %r576, %r577, %r578, %r599, %r600;
	// end inline asm
	min.s32 	%r624, %r576, %r577;
	setp.lt.s32 	%p71, %r387, 2;
	selp.b32 	%r582, %r577, %r624, %p71;
	mov.b32 	%r583, 4;
	// begin inline asm
	shfl.sync.up.b32 %r581, %r582, %r583, %r599, %r600;
	// end inline asm
	min.s32 	%r625, %r581, %r582;
	setp.lt.s32 	%p72, %r387, 4;
	selp.b32 	%r587, %r582, %r625, %p72;
	mov.b32 	%r588, 8;
	// begin inline asm
	shfl.sync.up.b32 %r586, %r587, %r588, %r599, %r600;
	// end inline asm
	min.s32 	%r626, %r586, %r587;
	setp.lt.s32 	%p73, %r387, 8;
	selp.b32 	%r592, %r587, %r626, %p73;
	mov.b32 	%r593, 16;
	// begin inline asm
	shfl.sync.up.b32 %r591, %r592, %r593, %r599, %r600;
	// end inline asm
	min.s32 	%r248, %r591, %r592;
	setp.lt.s32 	%p74, %r387, 16;
	selp.b32 	%r597, %r592, %r248, %p74;
	// begin inline asm
	shfl.sync.up.b32 %r596, %r597, %r598, %r599, %r600;
	// end inline asm
	setp.ne.s32 	%p75, %r387, 31;
	@%p75 bra 	$L__BB13_90;
	shl.b32 	%r627, %r221, 2;
	mov.u32 	%r628, _ZZN3cub18CUB_300001_SM_10006detail4scan16DeviceScanKernelINS2_10policy_hubIiiijN4cuda3__47minimumIiEEE10Policy1000EN6thrust24THRUST_300001_SM_1000_NS6detail15normal_iteratorINSC_10device_ptrIiEEEESH_NS0_13ScanTileStateIiLb1EEES8_NS1_10InputValueIiPiEEjiLb0EiEEvT0_T1_T2_iT3_T4_T5_E12temp_storage;
	add.s32 	%r629, %r628, %r627;
	st.shared.u32 	[%r629+16], %r248;
$L__BB13_90:
	bar.sync 	0;
	.pragma "used_bytes_mask 4095";
	ld.shared.v4.u32 	{%r630, %r631, %r632, %r633}, [_ZZN3cub18CUB_300001_SM_10006detail4scan16DeviceScanKernelINS2_10policy_hubIiiijN4cuda3__47minimumIiEEE10Policy1000EN6thrust24THRUST_300001_SM_1000_NS6detail15normal_iteratorINSC_10device_ptrIiEEEESH_NS0_13ScanTileStateIiLb1EEES8_NS1_10InputValueIiPiEEjiLb0EiEEvT0_T1_T2_iT3_T4_T5_E12temp_storage+16];
	min.s32 	%r634, %r630, %r631;
	setp.eq.s32 	%p76, %r221, 2;
	selp.b32 	%r635, %r634, %r630, %p76;
	min.s32 	%r636, %r634, %r632;
	setp.eq.s32 	%p77, %r221, 3;
	selp.b32 	%r637, %r636, %r635, %p77;
	min.s32 	%r638, %r939, %r637;
	setp.lt.u32 	%p78, %r146, 32;
	selp.b32 	%r639, %r939, %r638, %p78;
	min.s32 	%r640, %r639, %r596;
	setp.eq.s32 	%p79, %r387, 0;
	selp.b32 	%r1004, %r639, %r640, %p79;
	min.s32 	%r1005, %r1004, %r224;
	min.s32 	%r1006, %r1005, %r225;
	min.s32 	%r1007, %r1006, %r226;
	min.s32 	%r1008, %r1007, %r227;
	min.s32 	%r1009, %r1008, %r228;
	min.s32 	%r1010, %r1009, %r229;
	min.s32 	%r1011, %r1010, %r230;
	min.s32 	%r1012, %r1011, %r231;
	min.s32 	%r1013, %r1012, %r232;
	min.s32 	%r1014, %r1013, %r233;
	min.s32 	%r1015, %r1014, %r234;
	min.s32 	%r1016, %r1015, %r235;
	min.s32 	%r1017, %r1016, %r236;
	min.s32 	%r1018, %r1017, %r237;
	min.s32 	%r1019, %r1018, %r238;
	min.s32 	%r1020, %r1019, %r239;
	min.s32 	%r1021, %r1020, %r240;
	min.s32 	%r1022, %r1021, %r241;
	min.s32 	%r1023, %r1022, %r242;
	min.s32 	%r1024, %r1023, %r243;
	min.s32 	%r1025, %r1024, %r244;
	min.s32 	%r1026, %r1025, %r245;
	min.s32 	%r1027, %r1026, %r246;
	bra.uni 	$L__BB13_119;
$L__BB13_91:
	min.s32 	%r421, %r224, %r225;
	min.s32 	%r422, %r421, %r226;
	min.s32 	%r423, %r227, %r228;
	min.s32 	%r424, %r423, %r229;
	min.s32 	%r425, %r230, %r231;
	min.s32 	%r426, %r425, %r232;
	min.s32 	%r427, %r233, %r234;
	min.s32 	%r428, %r427, %r235;
	min.s32 	%r429, %r236, %r237;
	min.s32 	%r430, %r429, %r238;
	min.s32 	%r431, %r239, %r240;
	min.s32 	%r432, %r431, %r241;
	min.s32 	%r433, %r242, %r243;
	min.s32 	%r434, %r433, %r244;
	min.s32 	%r435, %r245, %r246;
	min.s32 	%r436, %r435, %r247;
	min.s32 	%r437, %r422, %r424;
	min.s32 	%r438, %r437, %r426;
	min.s32 	%r439, %r428, %r430;
	min.s32 	%r440, %r439, %r432;
	min.s32 	%r441, %r434, %r436;
	min.s32 	%r442, %r438, %r440;
	min.s32 	%r392, %r442, %r441;
	mov.b32 	%r418, 1;
	mov.b32 	%r419, 0;
	mov.b32 	%r420, -1;
	// begin inline asm
	shfl.sync.up.b32 %r391, %r392, %r418, %r419, %r420;
	// end inline asm
	min.s32 	%r443, %r391, %r392;
	setp.lt.s32 	%p29, %r387, 1;
	selp.b32 	%r397, %r392, %r443, %p29;
	mov.b32 	%r398, 2;
	// begin inline asm
	shfl.sync.up.b32 %r396, %r397, %r398, %r419, %r420;
	// end inline asm
	min.s32 	%r444, %r396, %r397;
	setp.lt.s32 	%p30, %r387, 2;
	selp.b32 	%r402, %r397, %r444, %p30;
	mov.b32 	%r403, 4;
	// begin inline asm
	shfl.sync.up.b32 %r401, %r402, %r403, %r419, %r420;
	// end inline asm
	min.s32 	%r445, %r401, %r402;
	setp.lt.s32 	%p31, %r387, 4;
	selp.b32 	%r407, %r402, %r445, %p31;
	mov.b32 	%r408, 8;
	// begin inline asm
	shfl.sync.up.b32 %r406, %r407, %r408, %r419, %r420;
	// end inline asm
	min.s32 	%r446, %r406, %r407;
	setp.lt.s32 	%p32, %r387, 8;
	selp.b32 	%r412, %r407, %r446, %p32;
	mov.b32 	%r413, 16;
	// begin inline asm
	shfl.sync.up.b32 %r411, %r412, %r413, %r419, %r420;
	// end inline asm
	min.s32 	%r274, %r411, %r412;
	setp.lt.s32 	%p33, %r387, 16;
	selp.b32 	%r417, %r412, %r274, %p33;
	// begin inline asm
	shfl.sync.up.b32 %r416, %r417, %r418, %r419, %r420;
	// end inline asm
	setp.ne.s32 	%p34, %r387, 31;
	@%p34 bra 	$L__BB13_93;
	shl.b32 	%r447, %r221, 2;
	mov.u32 	%r448, _ZZN3cub18CUB_300001_SM_10006detail4scan16DeviceScanKernelINS2_10policy_hubIiiijN4cuda3__47minimumIiEEE10Policy1000EN6thrust24THRUST_300001_SM_1000_NS6detail15normal_iteratorINSC_10device_ptrIiEEEESH_NS0_13ScanTileStateIiLb1EEES8_NS1_10InputValueIiPiEEjiLb0EiEEvT0_T1_T2_iT3_T4_T5_E12temp_storage;
	add.s32 	%r449, %r448, %r447;
	st.shared.u32 	[%r449+16], %r274;
$L__BB13_93:
	bar.sync 	0;
	ld.shared.v4.u32 	{%r450, %r451, %r452, %r453}, [_ZZN3cub18CUB_300001_SM_10006detail4scan16DeviceScanKernelINS2_10policy_hubIiiijN4cuda3__47minimumIiEEE10Policy1000EN6thrust24THRUST_300001_SM_1000_NS6detail15normal_iteratorINSC_10device_ptrIiEEEESH_NS0_13ScanTileStateIiLb1EEES8_NS1_10InputValueIiPiEEjiLb0EiEEvT0_T1_T2_iT3_T4_T5_E12temp_storage+16];
	min.s32 	%r454, %r450, %r451;
	setp.eq.s32 	%p35, %r221, 2;
	selp.b32 	%r455, %r454, %r450, %p35;
	min.s32 	%r456, %r454, %r452;
	setp.eq.s32 	%p36, %r221, 3;
	selp.b32 	%r457, %r456, %r455, %p36;
	min.s32 	%r276, %r456, %r453;
	setp.gt.u32 	%p37, %r146, 31;
	setp.lt.u32 	%p38, %r146, 32;
	min.s32 	%r458, %r457, %r416;
	setp.eq.s32 	%p39, %r387, 0;
	selp.b32 	%r1003, %r457, %r458, %p39;
	selp.b32 	%r278, %r416, %r1003, %p38;
	@%p37 bra 	$L__BB13_118;
	setp.ne.s32 	%p40, %r146, 0;
	mul.wide.s32 	%rd24, %r4, 8;
	add.s64 	%rd12, %rd19, %rd24;
	@%p40 bra 	$L__BB13_96;
	st.shared.u32 	[_ZZN3cub18CUB_300001_SM_10006detail4scan16DeviceScanKernelINS2_10policy_hubIiiijN4cuda3__47minimumIiEEE10Policy1000EN6thrust24THRUST_300001_SM_1000_NS6detail15normal_iteratorINSC_10device_ptrIiEEEESH_NS0_13ScanTileStateIiLb1EEES8_NS1_10InputValueIiPiEEjiLb0EiEEvT0_T1_T2_iT3_T4_T5_E12temp_storage+12], %r276;
	add.s64 	%rd25, %rd12, 256;
	mov.b32 	%r459, 100;
	// begin inline asm
	st.relaxed.gpu.v2.u32 [%rd25], {%r459, %r276};
	// end inline asm
$L__BB13_96:
	mov.u32 	%r279, %nctaid.x;
	setp.gt.u32 	%p41, %r279, 499;
	@%p41 bra 	$L__BB13_98;
	membar.cta;
	bra.uni 	$L__BB13_99;
$L__BB13_98:
	mov.b32 	%r461, 1245;
	// begin inline asm
	nanosleep.u32 %r461;
	// end inline asm
$L__BB13_99:
	ld.param.u32 	%r937, [_ZN3cub18CUB_300001_SM_10006detail4scan16DeviceScanKernelINS2_10policy_hubIiiijN4cuda3__47minimumIiEEE10Policy1000EN6thrust24THRUST_300001_SM_1000_NS6detail15normal_iteratorINSC_10device_ptrIiEEEESH_NS0_13ScanTileStateIiLb1EEES8_NS1_10InputValueIiPiEEjiLb0EiEEvT0_T1_T2_iT3_T4_T5__param_3];
	mov.u32 	%r464, %ctaid.x;
	add.s32 	%r465, %r937, %r464;
	not.b32 	%r466, %r146;
	add.s32 	%r467, %r465, %r466;
	mul.wide.s32 	%rd27, %r467, 8;
	add.s64 	%rd28, %rd19, %rd27;
	add.s64 	%rd26, %rd28, 256;
	// begin inline asm
	ld.relaxed.gpu.v2.u32 {%r1001, %r997}, [%rd26];
	// end inline asm
$L__BB13_100:
	setp.eq.s32 	%p42, %r1001, 99;
	mov.b32 	%r468, -1;
	vote.sync.any.pred 	%p43, %p42, %r468;
	not.pred 	%p44, %p43;
	@%p44 bra 	$L__BB13_105;
	@%p41 bra 	$L__BB13_103;
	membar.cta;
	bra.uni 	$L__BB13_104;
$L__BB13_103:
	mov.b32 	%r568, 648;
	// begin inline asm
	nanosleep.u32 %r568;
	// end inline asm
$L__BB13_104:
	// begin inline asm
	ld.relaxed.gpu.v2.u32 {%r1001, %r997}, [%rd26];
	// end inline asm
	bra.uni 	$L__BB13_100;
$L__BB13_105:
	ld.param.u32 	%r938, [_ZN3cub18CUB_300001_SM_10006detail4scan16DeviceScanKernelINS2_10policy_hubIiiijN4cuda3__47minimumIiEEE10Policy1000EN6thrust24THRUST_300001_SM_1000_NS6detail15normal_iteratorINSC_10device_ptrIiEEEESH_NS0_13ScanTileStateIiLb1EEES8_NS1_10InputValueIiPiEEjiLb0EiEEvT0_T1_T2_iT3_T4_T5__param_3];
	mov.u32 	%r496, %ctaid.x;
	add.s32 	%r497, %r938, %r496;
	not.b32 	%r498, %r146;
	add.s32 	%r1000, %r497, %r498;
	setp.eq.s32 	%p45, %r1001, 101;
	mov.b32 	%r495, -1;
	vote.sync.ballot.b32 	%r499, %p45, %r495;
	// begin inline asm
	mov.u32 %r470, %lanemask_ge;
	// end inline asm
	and.b32  	%r500, %r499, %r470;
	or.b32  	%r501, %r500, -2147483648;
	add.s32 	%r502, %r501, -1;
	not.b32 	%r503, %r501;
	and.b32  	%r504, %r503, %r502;
	popc.b32 	%r474, %r504;
	mov.b32 	%r473, 1;
	// begin inline asm
	shfl.sync.down.b32 %r471, %r997, %r473, %r474, %r495;
	// end inline asm
	setp.lt.s32 	%p47, %r387, %r474;
	min.s32 	%r505, %r471, %r997;
	selp.b32 	%r477, %r505, %r997, %p47;
	mov.b32 	%r478, 2;
	// begin inline asm
	shfl.sync.down.b32 %r476, %r477, %r478, %r474, %r495;
	// end inline asm
	add.s32 	%r506, %r387, 2;
	setp.gt.s32 	%p48, %r506, %r474;
	min.s32 	%r507, %r476, %r477;
	selp.b32 	%r482, %r477, %r507, %p48;
	mov.b32 	%r483, 4;
	// begin inline asm
	shfl.sync.down.b32 %r481, %r482, %r483, %r474, %r495;
	// end inline asm
	add.s32 	%r508, %r387, 4;
	setp.gt.s32 	%p49, %r508, %r474;
	min.s32 	%r509, %r481, %r482;
	selp.b32 	%r487, %r482, %r509, %p49;
	mov.b32 	%r488, 8;
	// begin inline asm
	shfl.sync.down.b32 %r486, %r487, %r488, %r474, %r495;
	// end inline asm
	add.s32 	%r510, %r387, 8;
	setp.gt.s32 	%p50, %r510, %r474;
	min.s32 	%r511, %r486, %r487;
	selp.b32 	%r492, %r487, %r511, %p50;
	mov.b32 	%r493, 16;
	// begin inline asm
	shfl.sync.down.b32 %r491, %r492, %r493, %r474, %r495;
	// end inline asm
	add.s32 	%r512, %r387, 16;
	setp.gt.s32 	%p51, %r512, %r474;
	min.s32 	%r513, %r491, %r492;
	selp.b32 	%r998, %r492, %r513, %p51;
	add.s64 	%rd14, %rd19, 256;
$L__BB13_106:
	setp.ne.s32 	%p52, %r1001, 101;
	mov.b32 	%r514, -1;
	vote.sync.all.pred 	%p53, %p52, %r514;
	not.pred 	%p54, %p53;
	@%p54 bra 	$L__BB13_114;
	mul.wide.s32 	%rd31, %r1000, 8;
	add.s64 	%rd32, %rd14, %rd31;
	add.s64 	%rd30, %rd32, -256;
	// begin inline asm
	ld.relaxed.gpu.v2.u32 {%r1001, %r1002}, [%rd30];
	// end inline asm
$L__BB13_108:
	setp.eq.s32 	%p58, %r1001, 99;
	mov.b32 	%r522, -1;
	vote.sync.any.pred 	%p59, %p58, %r522;
	not.pred 	%p60, %p59;
	@%p60 bra 	$L__BB13_113;
	@%p41 bra 	$L__BB13_111;
	membar.cta;
	bra.uni 	$L__BB13_112;
$L__BB13_111:
	mov.b32 	%r565, 648;
	// begin inline asm
	nanosleep.u32 %r565;
	// end inline asm
$L__BB13_112:
	// begin inline asm
	ld.relaxed.gpu.v2.u32 {%r1001, %r1002}, [%rd30];
	// end inline asm
	bra.uni 	$L__BB13_108;
$L__BB13_113:
	setp.eq.s32 	%p61, %r1001, 101;
	mov.b32 	%r548, -1;
	vote.sync.ballot.b32 	%r549, %p61, %r548;
	and.b32  	%r550, %r549, %r470;
	or.b32  	%r551, %r550, -2147483648;
	add.s32 	%r552, %r551, -1;
	not.b32 	%r553, %r551;
	and.b32  	%r554, %r553, %r552;
	popc.b32 	%r527, %r554;
	mov.b32 	%r526, 1;
	// begin inline asm
	shfl.sync.down.b32 %r524, %r1002, %r526, %r527, %r548;
	// end inline asm
	setp.lt.s32 	%p63, %r387, %r527;
	min.s32 	%r555, %r524, %r1002;
	selp.b32 	%r530, %r555, %r1002, %p63;
	mov.b32 	%r531, 2;
	// begin inline asm
	shfl.sync.down.b32 %r529, %r530, %r531, %r527, %r548;
	// end inline asm
	add.s32 	%r556, %r387, 2;
	setp.gt.s32 	%p64, %r556, %r527;
	min.s32 	%r557, %r529, %r530;
	selp.b32 	%r535, %r530, %r557, %p64;
	mov.b32 	%r536, 4;
	// begin inline asm
	shfl.sync.down.b32 %r534, %r535, %r536, %r527, %r548;
	// end inline asm
	add.s32 	%r558, %r387, 4;
	setp.gt.s32 	%p65, %r558, %r527;
	min.s32 	%r559, %r534, %r535;
	selp.b32 	%r540, %r535, %r559, %p65;
	mov.b32 	%r541, 8;
	// begin inline asm
	shfl.sync.down.b32 %r539, %r540, %r541, %r527, %r548;
	// end inline asm
	add.s32 	%r560, %r387, 8;
	setp.gt.s32 	%p66, %r560, %r527;
	min.s32 	%r561, %r539, %r540;
	selp.b32 	%r545, %r540, %r561, %p66;
	mov.b32 	%r546, 16;
	// begin inline asm
	shfl.sync.down.b32 %r544, %r545, %r546, %r527, %r548;
	// end inline asm
	add.s32 	%r562, %r387, 16;
	setp.gt.s32 	%p67, %r562, %r527;
	min.s32 	%r563, %r544, %r545;
	selp.b32 	%r564, %r545, %r563, %p67;
	min.s32 	%r998, %r564, %r998;
	add.s32 	%r1000, %r1000, -32;
	bra.uni 	$L__BB13_106;
$L__BB13_114:
	@%p40 bra 	$L__BB13_116;
	min.s32 	%r517, %r998, %r276;
	add.s64 	%rd29, %rd12, 256;
	mov.b32 	%r516, 101;
	// begin inline asm
	st.relaxed.gpu.v2.u32 [%rd29], {%r516, %r517};
	// end inline asm
	st.shared.u32 	[_ZZN3cub18CUB_300001_SM_10006detail4scan16DeviceScanKernelINS2_10policy_hubIiiijN4cuda3__47minimumIiEEE10Policy1000EN6thrust24THRUST_300001_SM_1000_NS6detail15normal_iteratorINSC_10device_ptrIiEEEESH_NS0_13ScanTileStateIiLb1EEES8_NS1_10InputValueIiPiEEjiLb0EiEEvT0_T1_T2_iT3_T4_T5_E12temp_storage+4], %r998;
	st.shared.u32 	[_ZZN3cub18CUB_300001_SM_10006detail4scan16DeviceScanKernelINS2_10policy_hubIiiijN4cuda3__47minimumIiEEE10Policy1000EN6thrust24THRUST_300001_SM_1000_NS6detail15normal_iteratorINSC_10device_ptrIiEEEESH_NS0_13ScanTileStateIiLb1EEES8_NS1_10InputValueIiPiEEjiLb0EiEEvT0_T1_T2_iT3_T4_T5_E12temp_storage+8], %r517;
$L__BB13_116:
	setp.ne.s32 	%p56, %r387, 0;
	mov.u32 	%r1003, %r278;
	@%p56 bra 	$L__BB13_118;
	st.shared.u32 	[_ZZN3cub18CUB_300001_SM_10006detail4scan16DeviceScanKernelINS2_10policy_hubIiiijN4cuda3__47minimumIiEEE10Policy1000EN6thrust24THRUST_300001_SM_1000_NS6detail15normal_iteratorINSC_10device_ptrIiEEEESH_NS0_13ScanTileStateIiLb1EEES8_NS1_10InputValueIiPiEEjiLb0EiEEvT0_T1_T2_iT3_T4_T5_E12temp_storage+36], %r998;
	mov.u32 	%r1003, %r998;
$L__BB13_118:
	bar.sync 	0;
	ld.shared.u32 	%r518, [_ZZN3cub18CUB_300001_SM_10006detail4scan16DeviceScanKernelINS2_10policy_hubIiiijN4cuda3__47minimumIiEEE10Policy1000EN6thrust24THRUST_300001_SM_1000_NS6detail15normal_iteratorINSC_10device_ptrIiEEEESH_NS0_13ScanTileStateIiLb1EEES8_NS1_10InputValueIiPiEEjiLb0EiEEvT0_T1_T2_iT3_T4_T5_E12temp_storage+36];
	setp.eq.s32 	%p57, %r146, 0;
	min.s32 	%r519, %r518, %r1003;
	selp.b32 	%r1004, %r1003, %r519, %p57;
	min.s32 	%r1005, %r1004, %r224;
	min.s32 	%r1006, %r1005, %r225;
	min.s32 	%r1007, %r1006, %r226;
	min.s32 	%r1008, %r1007, %r227;
	min.s32 	%r1009, %r1008, %r228;
	min.s32 	%r1010, %r1009, %r229;
	min.s32 	%r1011, %r1010, %r230;
	min.s32 	%r1012, %r1011, %r231;
	min.s32 	%r1013, %r1012, %r232;
	min.s32 	%r1014, %r1013, %r233;
	min.s32 	%r1015, %r1014, %r234;
	min.s32 	%r1016, %r1015, %r235;
	min.s32 	%r1017, %r1016, %r236;
	min.s32 	%r1018, %r1017, %r237;
	min.s32 	%r1019, %r1018, %r238;
	min.s32 	%r1020, %r1019, %r239;
	min.s32 	%r1021, %r1020, %r240;
	min.s32 	%r1022, %r1021, %r241;
	min.s32 	%r1023, %r1022, %r242;
	min.s32 	%r1024, %r1023, %r243;
	min.s32 	%r1025, %r1024, %r244;
	min.s32 	%r1026, %r1025, %r245;
	min.s32 	%r1027, %r1026, %r246;
$L__BB13_119:
	bar.sync 	0;
	st.shared.v4.u32 	[%r223], {%r1004, %r1005, %r1006, %r1007};
	st.shared.v4.u32 	[%r223+16], {%r1008, %r1009, %r1010, %r1011};
	st.shared.v4.u32 	[%r223+32], {%r1012, %r1013, %r1014, %r1015};
	st.shared.v4.u32 	[%r223+48], {%r1016, %r1017, %r1018, %r1019};
	st.shared.v4.u32 	[%r223+64], {%r1020, %r1021, %r1022, %r1023};
	st.shared.v4.u32 	[%r223+80], {%r1024, %r1025, %r1026, %r1027};
	bar.warp.sync 	-1;
	ld.shared.u32 	%r353, [%r222];
	ld.shared.u32 	%r354, [%r222+128];
	ld.shared.u32 	%r355, [%r222+256];
	ld.shared.u32 	%r356, [%r222+384];
	ld.shared.u32 	%r357, [%r222+512];
	ld.shared.u32 	%r358, [%r222+640];
	ld.shared.u32 	%r359, [%r222+768];
	ld.shared.u32 	%r360, [%r222+896];
	ld.shared.u32 	%r361, [%r222+1024];
	ld.shared.u32 	%r362, [%r222+1152];
	ld.shared.u32 	%r363, [%r222+1280];
	ld.shared.u32 	%r364, [%r222+1408];
	ld.shared.u32 	%r365, [%r222+1536];
	ld.shared.u32 	%r366, [%r222+1664];
	ld.shared.u32 	%r367, [%r222+1792];
	ld.shared.u32 	%r368, [%r222+1920];
	ld.shared.u32 	%r369, [%r222+2048];
	ld.shared.u32 	%r370, [%r222+2176];
	ld.shared.u32 	%r371, [%r222+2304];
	ld.shared.u32 	%r372, [%r222+2432];
	ld.shared.u32 	%r373, [%r222+2560];
	ld.shared.u32 	%r374, [%r222+2688];
	ld.shared.u32 	%r375, [%r222+2816];
	ld.shared.u32 	%r376, [%r222+2944];
	setp.ne.s32 	%p80, %r146, 0;
	@%p80 bra 	$L__BB13_121;
	st.volatile.shared.u32 	[_ZZN3cub18CUB_300001_SM_10006detail4scan16DeviceScanKernelINS2_10policy_hubIiiijN4cuda3__47minimumIiEEE10Policy1000EN6thrust24THRUST_300001_SM_1000_NS6detail15normal_iteratorINSC_10device_ptrIiEEEESH_NS0_13ScanTileStateIiLb1EEES8_NS1_10InputValueIiPiEEjiLb0EiEEvT0_T1_T2_iT3_T4_T5_E12temp_storage+12288], %r6;
$L__BB13_121:
	bar.sync 	0;
	ld.volatile.shared.u32 	%r377, [_ZZN3cub18CUB_300001_SM_10006detail4scan16DeviceScanKernelINS2_10policy_hubIiiijN4cuda3__47minimumIiEEE10Policy1000EN6thrust24THRUST_300001_SM_1000_NS6detail15normal_iteratorINSC_10device_ptrIiEEEESH_NS0_13ScanTileStateIiLb1EEES8_NS1_10InputValueIiPiEEjiLb0EiEEvT0_T1_T2_iT3_T4_T5_E12temp_storage+12288];
	cvt.u64.u32 	%rd35, %r148;
	add.s64 	%rd36, %rd35, %rd10;
	setp.ge.s32 	%p81, %r148, %r377;
	shl.b64 	%rd37, %rd36, 2;
	add.s64 	%rd16, %rd4, %rd37;
	@%p81 bra 	$L__BB13_123;
	st.global.u32 	[%rd16], %r353;
$L__BB13_123:
	setp.ge.s32 	%p82, %r151, %r377;
	@%p82 bra 	$L__BB13_125;
	st.global.u32 	[%rd16+128], %r354;
$L__BB13_125:
	setp.ge.s32 	%p83, %r154, %r377;
	@%p83 bra 	$L__BB13_127;
	st.global.u32 	[%rd16+256], %r355;
$L__BB13_127:
	setp.ge.s32 	%p84, %r157, %r377;
	@%p84 bra 	$L__BB13_129;
	st.global.u32 	[%rd16+384], %r356;
$L__BB13_129:
	setp.ge.s32 	%p85, %r160, %r377;
	@%p85 bra 	$L__BB13_131;
	st.global.u32 	[%rd16+512], %r357;
$L__BB13_131:
	setp.ge.s32 	%p86, %r163, %r377;
	@%p86 bra 	$L__BB13_133;
	st.global.u32 	[%rd16+640], %r358;
$L__BB13_133:
	setp.ge.s32 	%p87, %r166, %r377;
	@%p87 bra 	$L__BB13_135;
	st.global.u32 	[%rd16+768], %r359;
$L__BB13_135:
	setp.ge.s32 	%p88, %r169, %r377;
	@%p88 bra 	$L__BB13_137;
	st.global.u32 	[%rd16+896], %r360;
$L__BB13_137:
	setp.ge.s32 	%p89, %r172, %r377;
	@%p89 bra 	$L__BB13_139;
	st.global.u32 	[%rd16+1024], %r361;
$L__BB13_139:
	setp.ge.s32 	%p90, %r175, %r377;
	@%p90 bra 	$L__BB13_141;
	st.global.u32 	[%rd16+1152], %r362;
$L__BB13_141:
	setp.ge.s32 	%p91, %r178, %r377;
	@%p91 bra 	$L__BB13_143;
	st.global.u32 	[%rd16+1280], %r363;
$L__BB13_143:
	setp.ge.s32 	%p92, %r181, %r377;
	@%p92 bra 	$L__BB13_145;
	st.global.u32 	[%rd16+1408], %r364;
$L__BB13_145:
	setp.ge.s32 	%p93, %r184, %r377;
	@%p93 bra 	$L__BB13_147;
	st.global.u32 	[%rd16+1536], %r365;
$L__BB13_147:
	setp.ge.s32 	%p94, %r187, %r377;
	@%p94 bra 	$L__BB13_149;
	st.global.u32 	[%rd16+1664], %r366;
$L__BB13_149:
	setp.ge.s32 	%p95, %r190, %r377;
	@%p95 bra 	$L__BB13_151;
	st.global.u32 	[%rd16+1792], %r367;
$L__BB13_151:
	setp.ge.s32 	%p96, %r193, %r377;
	@%p96 bra 	$L__BB13_153;
	st.global.u32 	[%rd16+1920], %r368;
$L__BB13_153:
	setp.ge.s32 	%p97, %r196, %r377;
	@%p97 bra 	$L__BB13_155;
	st.global.u32 	[%rd16+2048], %r369;
$L__BB13_155:
	setp.ge.s32 	%p98, %r199, %r377;
	@%p98 bra 	$L__BB13_157;
	st.global.u32 	[%rd16+2176], %r370;
$L__BB13_157:
	setp.ge.s32 	%p99, %r202, %r377;
	@%p99 bra 	$L__BB13_159;
	st.global.u32 	[%rd16+2304], %r371;
$L__BB13_159:
	setp.ge.s32 	%p100, %r205, %r377;
	@%p100 bra 	$L__BB13_161;
	st.global.u32 	[%rd16+2432], %r372;
$L__BB13_161:
	setp.ge.s32 	%p101, %r208, %r377;
	@%p101 bra 	$L__BB13_163;
	st.global.u32 	[%rd16+2560], %r373;
$L__BB13_163:
	setp.ge.s32 	%p102, %r211, %r377;
	@%p102 bra 	$L__BB13_165;
	st.global.u32 	[%rd16+2688], %r374;
$L__BB13_165:
	setp.ge.s32 	%p103, %r214, %r377;
	@%p103 bra 	$L__BB13_167;
	st.global.u32 	[%rd16+2816], %r375;
$L__BB13_167:
	setp.ge.s32 	%p104, %r217, %r377;
	@%p104 bra 	$L__BB13_169;
	st.global.u32 	[%rd16+2944], %r376;
$L__BB13_169:
	ret;

}
	// .globl	_ZN3cub18CUB_300001_SM_10006detail4scan16DeviceScanKernelINS2_10policy_hubIiiimN4cuda3__47minimumIiEEE10Policy1000EN6thrust24THRUST_300001_SM_1000_NS6detail15normal_iteratorINSC_10device_ptrIiEEEESH_NS0_13ScanTileStateIiLb1EEES8_NS1_10InputValueIiPiEEmiLb0EiEEvT0_T1_T2_iT3_T4_T5_
.visible .entry _ZN3cub18CUB_300001_SM_10006detail4scan16DeviceScanKernelINS2_10policy_hubIiiimN4cuda3__47minimumIiEEE10Policy1000EN6thrust24THRUST_300001_SM_1000_NS6detail15normal_iteratorINSC_10device_ptrIiEEEESH_NS0_13ScanTileStateIiLb1EEES8_NS1_10InputValueIiPiEEmiLb0EiEEvT0_T1_T2_iT3_T4_T5_(
	.param .align 8 .b8 _ZN3cub18CUB_300001_SM_10006detail4scan16DeviceScanKernelINS2_10policy_hubIiiimN4cuda3__47minimumIiEEE10Policy1000EN6thrust24THRUST_300001_SM_1000_NS6detail15normal_iteratorINSC_10device_ptrIiEEEESH_NS0_13ScanTileStateIiLb1EEES8_NS1_10InputValueIiPiEEmiLb0EiEEvT0_T1_T2_iT3_T4_T5__param_0[8],
	.param .align 8 .b8 _ZN3cub18CUB_300001_SM_10006detail4scan16DeviceScanKernelINS2_10policy_hubIiiimN4cuda3__47minimumIiEEE10Policy1000EN6thrust24THRUST_300001_SM_1000_NS6detail15normal_iteratorINSC_10device_ptrIiEEEESH_NS0_13ScanTileStateIiLb1EEES8_NS1_10InputValueIiPiEEmiLb0EiEEvT0_T1_T2_iT3_T4_T5__param_1[8],
	.param .align 8 .b8 _ZN3cub18CUB_300001_SM_10006detail4scan16DeviceScanKernelINS2_10policy_hubIiiimN4cuda3__47minimumIiEEE10Policy1000EN6thrust24THRUST_300001_SM_1000_NS6detail15normal_iteratorINSC_10device_ptrIiEEEESH_NS0_13ScanTileStateIiLb1EEES8_NS1_10InputValueIiPiEEmiLb0EiEEvT0_T1_T2_iT3_T4_T5__param_2[8],
	.param .u32 _ZN3cub18CUB_300001_SM_10006detail4scan16DeviceScanKernelINS2_10policy_hubIiiimN4cuda3__47minimumIiEEE10Policy1000EN6thrust24THRUST_300001_SM_1000_NS6detail15normal_iteratorINSC_10device_ptrIiEEEESH_NS0_13ScanTileStateIiLb1EEES8_NS1_10InputValueIiPiEEmiLb0EiEEvT0_T1_T2_iT3_T4_T5__param_3,
	.param .align 1 .b8 _ZN3cub18CUB_300001_SM_10006detail4scan16DeviceScanKernelINS2_10policy_hubIiiimN4cuda3__47minimumIiEEE10Policy1000EN6thrust24THRUST_300001_SM_1000_NS6detail15normal_iteratorINSC_10device_ptrIiEEEESH_NS0_13ScanTileStateIiLb1EEES8_NS1_10InputValueIiPiEEmiLb0EiEEvT0_T1_T2_iT3_T4_T5__param_4[1],
	.param .align 8 .b8 _ZN3cub18CUB_300001_SM_10006detail4scan16DeviceScanKernelINS2_10policy_hubIiiimN4cuda3__47minimumIiEEE10Policy1000EN6thrust24THRUST_300001_SM_1000_NS6detail15normal_iteratorINSC_10device_ptrIiEEEESH_NS0_13ScanTileStateIiLb1EEES8_NS1_10InputValueIiPiEEmiLb0EiEEvT0_T1_T2_iT3_T4_T5__param_5[16],
	.param .u64 _ZN3cub18CUB_300001_SM_10006detail4scan16DeviceScanKernelINS2_10policy_hubIiiimN4cuda3__47minimumIiEEE10Policy1000EN6thrust24THRUST_300001_SM_1000_NS6detail15normal_iteratorINSC_10device_ptrIiEEEESH_NS0_13ScanTileStateIiLb1EEES8_NS1_10InputValueIiPiEEmiLb0EiEEvT0_T1_T2_iT3_T4_T5__param_6
)
.maxntid 128
{
	.reg .pred 	%p<158>;
	.reg .b16 	%rs<3>;
	.reg .b32 	%r<1026>;
	.reg .b64 	%rd<57>;
	// demoted variable
	.shared .align 16 .b8 _ZZN3cub18CUB_300001_SM_10006detail4scan16DeviceScanKernelINS2_10policy_hubIiiimN4cuda3__47minimumIiEEE10Policy1000EN6thrust24THRUST_300001_SM_1000_NS6detail15normal_iteratorINSC_10device_ptrIiEEEESH_NS0_13ScanTileStateIiLb1EEES8_NS1_10InputValueIiPiEEmiLb0EiEEvT0_T1_T2_iT3_T4_T5_E12temp_storage[12304];
	ld.param.u32 	%r378, [_ZN3cub18CUB_300001_SM_10006detail4scan16DeviceScanKernelINS2_10policy_hubIiiimN4cuda3__47minimumIiEEE10Policy1000EN6thrust24THRUST_300001_SM_1000_NS6detail15normal_iteratorINSC_10device_ptrIiEEEESH_NS0_13ScanTileStateIiLb1EEES8_NS1_10InputValueIiPiEEmiLb0EiEEvT0_T1_T2_iT3_T4_T5__param_5];
	bfe.u32 	%r379, %r378, 0, 8;
	cvt.u16.u32 	%rs1, %r379;
	and.b16  	%rs2, %rs1, 255;
	ld.param.u64 	%rd20, [_ZN3cub18CUB_300001_SM_10006detail4scan16DeviceScanKernelINS2_10policy_hubIiiimN4cuda3__47minimumIiEEE10Policy1000EN6thrust24THRUST_300001_SM_1000_NS6detail15normal_iteratorINSC_10device_ptrIiEEEESH_NS0_13ScanTileStateIiLb1EEES8_NS1_10InputValueIiPiEEmiLb0EiEEvT0_T1_T2_iT3_T4_T5__param_2];
	ld.param.u64 	%rd19, [_ZN3cub18CUB_300001_SM_10006detail4scan16DeviceScanKernelINS2_10policy_hubIiiimN4cuda3__47minimumIiEEE10Policy1000EN6thrust24THRUST_300001_SM_1000_NS6detail15normal_iteratorINSC_10device_ptrIiEEEESH_NS0_13ScanTileStateIiLb1EEES8_NS1_10InputValueIiPiEEmiLb0EiEEvT0_T1_T2_iT3_T4_T5__param_1];
	ld.param.u64 	%rd18, [_ZN3cub18CUB_300001_SM_10006detail4scan16DeviceScanKernelINS2_10policy_hubIiiimN4cuda3__47minimumIiEEE10Policy1000EN6thrust24THRUST_300001_SM_1000_NS6detail15normal_iteratorINSC_10device_ptrIiEEEESH_NS0_13ScanTileStateIiLb1EEES8_NS1_10InputValueIiPiEEmiLb0EiEEvT0_T1_T2_iT3_T4_T5__param_0];
	ld.param.u64 	%rd1, [_ZN3cub18CUB_300001_SM_10006detail4scan16DeviceScanKernelINS2_10policy_hubIiiimN4cuda3__47minimumIiEEE10Policy1000EN6thrust24THRUST_300001_SM_1000_NS6detail15normal_iteratorINSC_10device_ptrIiEEEESH_NS0_13ScanTileStateIiLb1EEES8_NS1_10InputValueIiPiEEmiLb0EiEEvT0_T1_T2_iT3_T4_T5__param_5+8];
	ld.param.u64 	%rd21, [_ZN3cub18CUB_300001_SM_10006detail4scan16DeviceScanKernelINS2_10policy_hubIiiimN4cuda3__47minimumIiEEE10Policy1000EN6thrust24THRUST_300001_SM_1000_NS6detail15normal_iteratorINSC_10device_ptrIiEEEESH_NS0_13ScanTileStateIiLb1EEES8_NS1_10InputValueIiPiEEmiLb0EiEEvT0_T1_T2_iT3_T4_T5__param_6];
	setp.eq.s16 	%p1, %rs2, 0;
	@%p1 bra 	$L__BB14_2;
	cvta.to.global.u64 	%rd22, %rd1;
	ld.global.u32 	%r937, [%rd22];
	bra.uni 	$L__BB14_3;
$L__BB14_2:
	cvt.u32.u64 	%r937, %rd1;
$L__BB14_3:
	ld.param.u32 	%r934, [_ZN3cub18CUB_300001_SM_10006detail4scan16DeviceScanKernelINS2_10policy_hubIiiimN4cuda3__47minimumIiEEE10Policy1000EN6thrust24THRUST_300001_SM_1000_NS6detail15normal_iteratorINSC_10device_ptrIiEEEESH_NS0_13ScanTileStateIiLb1EEES8_NS1_10InputValueIiPiEEmiLb0EiEEvT0_T1_T2_iT3_T4_T5__param_3];
	cvta.to.global.u64 	%rd3, %rd18;
	cvta.to.global.u64 	%rd4, %rd19;
	mov.u32 	%r380, %ctaid.x;
	add.s32 	%r4, %r934, %r380;
	mul.wide.s32 	%rd5, %r4, 3072;
	sub.s64 	%rd6, %rd21, %rd5;
	setp.lt.u64 	%p2, %rd6, 3073;
	@%p2 bra 	$L__BB14_38;
	mov.u32 	%r5, %tid.x;
	and.b32  	%r640, %r5, 31;
	and.b32  	%r641, %r5, 992;
	mul.lo.s32 	%r642, %r641, 24;
	or.b32  	%r643, %r642, %r640;
	cvt.u64.u32 	%rd40, %r643;
	add.s64 	%rd7, %rd5, %rd40;
	shl.b64 	%rd41, %rd7, 2;
	add.s64 	%rd42, %rd3, %rd41;
	ld.global.u32 	%r644, [%rd42];
	ld.global.u32 	%r645, [%rd42+128];
	ld.global.u32 	%r646, [%rd42+256];
	ld.global.u32 	%r647, [%rd42+384];
	ld.global.u32 	%r648, [%rd42+512];
	ld.global.u32 	%r649, [%rd42+640];
	ld.global.u32 	%r650, [%rd42+768];
	ld.global.u32 	%r651, [%rd42+896];
	ld.global.u32 	%r652, [%rd42+1024];
	ld.global.u32 	%r653, [%rd42+1152];
	ld.global.u32 	%r654, [%rd42+1280];
	ld.global.u32 	%r655, [%rd42+1408];
	ld.global.u32 	%r656, [%rd42+1536];
	ld.global.u32 	%r657, [%rd42+1664];
	ld.global.u32 	%r658, [%rd42+1792];
	ld.global.u32 	%r659, [%rd42+1920];
	ld.global.u32 	%r660, [%rd42+2048];
	ld.global.u32 	%r661, [%rd42+2176];
	ld.global.u32 	%r662, [%rd42+2304];
	ld.global.u32 	%r663, [%rd42+2432];
	ld.global.u32 	%r664, [%rd42+2560];
	ld.global.u32 	%r665, [%rd42+2688];
	ld.global.u32 	%r666, [%rd42+2816];
	ld.global.u32 	%r667, [%rd42+2944];
	// begin inline asm
	mov.u32 %r639, %laneid;
	// end inline asm
	shr.u32 	%r7, %r5, 5;
	mad.lo.s32 	%r668, %r7, 768, %r639;
	shl.b32 	%r669, %r668, 2;
	mov.u32 	%r670, _ZZN3cub18CUB_300001_SM_10006detail4scan16DeviceScanKernelINS2_10policy_hubIiiimN4cuda3__47minimumIiEEE10Policy1000EN6thrust24THRUST_300001_SM_1000_NS6detail15normal_iteratorINSC_10device_ptrIiEEEESH_NS0_13ScanTileStateIiLb1EEES8_NS1_10InputValueIiPiEEmiLb0EiEEvT0_T1_T2_iT3_T4_T5_E12temp_storage;
	add.s32 	%r8, %r670, %r669;
	st.shared.u32 	[%r8], %r644;
	st.shared.u32 	[%r8+128], %r645;
	st.shared.u32 	[%r8+256], %r646;
	st.shared.u32 	[%r8+384], %r647;
	st.shared.u32 	[%r8+512], %r648;
	st.shared.u32 	[%r8+640], %r649;
	st.shared.u32 	[%r8+768], %r650;
	st.shared.u32 	[%r8+896], %r651;
	st.shared.u32 	[%r8+1024], %r652;
	st.shared.u32 	[%r8+1152], %r653;
	st.shared.u32 	[%r8+1280], %r654;
	st.shared.u32 	[%r8+1408], %r655;
	st.shared.u32 	[%r8+1536], %r656;
	st.shared.u32 	[%r8+1664], %r657;
	st.shared.u32 	[%r8+1792], %r658;
	st.shared.u32 	[%r8+1920], %r659;
	st.shared.u32 	[%r8+2048], %r660;
	st.shared.u32 	[%r8+2176], %r661;
	st.shared.u32 	[%r8+2304], %r662;
	st.shared.u32 	[%r8+2432], %r663;
	st.shared.u32 	[%r8+2560], %r664;
	st.shared.u32 	[%r8+2688], %r665;
	st.shared.u32 	[%r8+2816], %r666;
	st.shared.u32 	[%r8+2944], %r667;
	bar.warp.sync 	-1;
	mad.lo.s32 	%r9, %r639, 92, %r8;
	ld.shared.v4.u32 	{%r10, %r11, %r12, %r13}, [%r9];
	ld.shared.v4.u32 	{%r14, %r15, %r16, %r17}, [%r9+16];
	ld.shared.v4.u32 	{%r18, %r19, %r20, %r21}, [%r9+32];
	ld.shared.v4.u32 	{%r22, %r23, %r24, %r25}, [%r9+48];
	ld.shared.v4.u32 	{%r26, %r27, %r28, %r29}, [%r9+64];
	ld.shared.v4.u32 	{%r30, %r31, %r32, %r33}, [%r9+80];
	bar.sync 	0;
	setp.ne.s32 	%p105, %r4, 0;
	@%p105 bra 	$L__BB14_9;
	min.s32 	%r867, %r10, %r11;
	min.s32 	%r868, %r867, %r12;
	min.s32 	%r869, %r13, %r14;
	min.s32 	%r870, %r869, %r15;
	min.s32 	%r871, %r16, %r17;
	min.s32 	%r872, %r871, %r18;
	min.s32 	%r873, %r19, %r20;
	min.s32 	%r874, %r873, %r21;
	min.s32 	%r875, %r22, %r23;
	min.s32 	%r876, %r875, %r24;
	min.s32 	%r877, %r25, %r26;
	min.s32 	%r878, %r877, %r27;
	min.s32 	%r879, %r28, %r29;
	min.s32 	%r880, %r879, %r30;
	min.s32 	%r881, %r31, %r32;
	min.s32 	%r882, %r881, %r33;
	min.s32 	%r883, %r868, %r870;
	min.s32 	%r884, %r883, %r872;
	min.s32 	%r885, %r874, %r876;
	min.s32 	%r886, %r885, %r878;
	min.s32 	%r887, %r880, %r882;
	min.s32 	%r888, %r884, %r886;
	min.s32 	%r838, %r888, %r887;
	mov.b32 	%r864, 1;
	mov.b32 	%r865, 0;
	mov.b32 	%r866, -1;
	// begin inline asm
	shfl.sync.up.b32 %r837, %r838, %r864, %r865, %r866;
	// end inline asm
	min.s32 	%r889, %r837, %r838;
	setp.lt.s32 	%p147, %r639, 1;
	selp.b32 	%r843, %r838, %r889, %p147;
	mov.b32 	%r844, 2;
	// begin inline asm
	shfl.sync.up.b32 %r842, %r843, %r844, %r865, %r866;
	// end inline asm
	min.s32 	%r890, %r842, %r843;
	setp.lt.s32 	%p148, %r639, 2;
	selp.b32 	%r848, %r843, %r890, %p148;
	mov.b32 	%r849, 4;
	// begin inline asm
	shfl.sync.up.b32 %r847, %r848, %r849, %r865, %r866;
	// end inline asm
	min.s32 	%r891, %r847, %r848;
	setp.lt.s32 	%p149, %r639, 4;
	selp.b32 	%r853, %r848, %r891, %p149;
	mov.b32 	%r854, 8;
	// begin inline asm
	shfl.sync.up.b32 %r852, %r853, %r854, %r865, %r866;
	// end inline asm
	min.s32 	%r892, %r852, %r853;
	setp.lt.s32 	%p150, %r639, 8;
	selp.b32 	%r858, %r853, %r892, %p150;
	mov.b32 	%r859, 16;
	// begin inline asm
	shfl.sync.up.b32 %r857, %r858, %r859, %r865, %r866;
	// end inline asm
	min.s32 	%r34, %r857, %r858;
	setp.lt.s32 	%p151, %r639, 16;
	selp.b32 	%r863, %r858, %r34, %p151;
	// begin inline asm
	shfl.sync.up.b32 %r862, %r863, %r864, %r865, %r866;
	// end inline asm
	setp.ne.s32 	%p152, %r639, 31;
	@%p152 bra 	$L__BB14_7;
	shl.b32 	%r893, %r7, 2;
	add.s32 	%r895, %r670, %r893;
	st.shared.u32 	[%r895+16], %r34;
$L__BB14_7:
	bar.sync 	0;
	ld.shared.v4.u32 	{%r896, %r897, %r898, %r899}, [_ZZN3cub18CUB_300001_SM_10006detail4scan16DeviceScanKernelINS2_10policy_hubIiiimN4cuda3__47minimumIiEEE10Policy1000EN6thrust24THRUST_300001_SM_1000_NS6detail15normal_iteratorINSC_10device_ptrIiEEEESH_NS0_13ScanTileStateIiLb1EEES8_NS1_10InputValueIiPiEEmiLb0EiEEvT0_T1_T2_iT3_T4_T5_E12temp_storage+16];
	min.s32 	%r900, %r896, %r897;
	setp.eq.s32 	%p153, %r7, 2;
	selp.b32 	%r901, %r900, %r896, %p153;
	min.s32 	%r902, %r900, %r898;
	setp.eq.s32 	%p154, %r7, 3;
	selp.b32 	%r903, %r902, %r901, %p154;
	min.s32 	%r904, %r902, %r899;
	min.s32 	%r905, %r937, %r903;
	setp.lt.u32 	%p155, %r5, 32;
	selp.b32 	%r906, %r937, %r905, %p155;
	min.s32 	%r907, %r906, %r862;
	setp.eq.s32 	%p156, %r639, 0;
	selp.b32 	%r969, %r906, %r907, %p156;
	min.s32 	%r968, %r969, %r10;
	min.s32 	%r967, %r968, %r11;
	min.s32 	%r966, %r967, %r12;
	min.s32 	%r965, %r966, %r13;
	min.s32 	%r964, %r965, %r14;
	min.s32 	%r963, %r964, %r15;
	min.s32 	%r962, %r963, %r16;
	min.s32 	%r961, %r962, %r17;
	min.s32 	%r960, %r961, %r18;
	min.s32 	%r959, %r960, %r19;
	min.s32 	%r958, %r959, %r20;
	min.s32 	%r957, %r958, %r21;
	min.s32 	%r956, %r957, %r22;
	min.s32 	%r955, %r956, %r23;
	min.s32 	%r954, %r955, %r24;
	min.s32 	%r953, %r954, %r25;
	min.s32 	%r952, %r953, %r26;
	min.s32 	%r951, %r952, %r27;
	min.s32 	%r950, %r951, %r28;
	min.s32 	%r949, %r950, %r29;
	min.s32 	%r948, %r949, %r30;
	min.s32 	%r947, %r948, %r31;
	min.s32 	%r946, %r947, %r32;
	min.s32 	%r60, %r937, %r904;
	setp.ne.s32 	%p157, %r5, 0;
	@%p157 bra 	$L__BB14_37;
	add.s64 	%rd54, %rd20, 256;
	mov.b32 	%r908, 101;
	// begin inline asm
	st.relaxed.gpu.v2.u32 [%rd54], {%r908, %r60};
	// end inline asm
	bra.uni 	$L__BB14_37;
$L__BB14_9:
	min.s32 	%r701, %r10, %r11;
	min.s32 	%r702, %r701, %r12;
	min.s32 	%r703, %r13, %r14;
	min.s32 	%r704, %r703, %r15;
	min.s32 	%r705, %r16, %r17;
	min.s32 	%r706, %r705, %r18;
	min.s32 	%r707, %r19, %r20;
	min.s32 	%r708, %r707, %r21;
	min.s32 	%r709, %r22, %r23;
	min.s32 	%r710, %r709, %r24;
	min.s32 	%r711, %r25, %r26;
	min.s32 	%r712, %r711, %r27;
	min.s32 	%r713, %r28, %r29;
	min.s32 	%r714, %r713, %r30;
	min.s32 	%r715, %r31, %r32;
	min.s32 	%r716, %r715, %r33;
	min.s32 	%r717, %r702, %r704;
	min.s32 	%r718, %r717, %r706;
	min.s32 	%r719, %r708, %r710;
	min.s32 	%r720, %r719, %r712;
	min.s32 	%r721, %r714, %r716;
	min.s32 	%r722, %r718, %r720;
	min.s32 	%r672, %r722, %r721;
	mov.b32 	%r698, 1;
	mov.b32 	%r699, 0;
	mov.b32 	%r700, -1;
	// begin inline asm
	shfl.sync.up.b32 %r671, %r672, %r698, %r699, %r700;
	// end inline asm
	min.s32 	%r723, %r671, %r672;
	setp.lt.s32 	%p106, %r639, 1;
	selp.b32 	%r677, %r672, %r723, %p106;
	mov.b32 	%r678, 2;
	// begin inline asm
	shfl.sync.up.b32 %r676, %r677, %r678, %r699, %r700;
	// end inline asm
	min.s32 	%r724, %r676, %r677;
	setp.lt.s32 	%p107, %r639, 2;
	selp.b32 	%r682, %r677, %r724, %p107;
	mov.b32 	%r683, 4;
	// begin inline asm
	shfl.sync.up.b32 %r681, %r682, %r683, %r699, %r700;
	// end inline asm
	min.s32 	%r725, %r681, %r682;
	setp.lt.s32 	%p108, %r639, 4;
	selp.b32 	%r687, %r682, %r725, %p108;
	mov.b32 	%r688, 8;
	// begin inline asm
	shfl.sync.up.b32 %r686, %r687, %r688, %r699, %r700;
	// end inline asm
	min.s32 	%r726, %r686, %r687;
	setp.lt.s32 	%p109, %r639, 8;
	selp.b32 	%r692, %r687, %r726, %p109;
	mov.b32 	%r693, 16;
	// begin inline asm
	shfl.sync.up.b32 %r691, %r692, %r693, %r699, %r700;
	// end inline asm
	min.s32 	%r61, %r691, %r692;
	setp.lt.s32 	%p110, %r639, 16;
	selp.b32 	%r697, %r692, %r61, %p110;
	// begin inline asm
	shfl.sync.up.b32 %r696, %r697, %r698, %r699, %r700;
	// end inline asm
	setp.ne.s32 	%p111, %r639, 31;
	@%p111 bra 	$L__BB14_11;
	shl.b32 	%r727, %r7, 2;
	add.s32 	%r729, %r670, %r727;
	st.shared.u32 	[%r729+16], %r61;
$L__BB14_11:
	bar.sync 	0;
	ld.shared.v4.u32 	{%r730, %r731, %r732, %r733}, [_ZZN3cub18CUB_300001_SM_10006detail4scan16DeviceScanKernelINS2_10policy_hubIiiimN4cuda3__47minimumIiEEE10Policy1000EN6thrust24THRUST_300001_SM_1000_NS6detail15normal_iteratorINSC_10device_ptrIiEEEESH_NS0_13ScanTileStateIiLb1EEES8_NS1_10InputValueIiPiEEmiLb0EiEEvT0_T1_T2_iT3_T4_T5_E12temp_storage+16];
	min.s32 	%r734, %r730, %r731;
	setp.eq.s32 	%p112, %r7, 2;
	selp.b32 	%r735, %r734, %r730, %p112;
	min.s32 	%r736, %r734, %r732;
	setp.eq.s32 	%p113, %r7, 3;
	selp.b32 	%r737, %r736, %r735, %p113;
	min.s32 	%r63, %r736, %r733;
	setp.gt.u32 	%p114, %r5, 31;
	setp.lt.u32 	%p115, %r5, 32;
	min.s32 	%r738, %r737, %r696;
	setp.eq.s32 	%p116, %r639, 0;
	selp.b32 	%r945, %r737, %r738, %p116;
	selp.b32 	%r65, %r696, %r945, %p115;
	@%p114 bra 	$L__BB14_36;
	setp.ne.s32 	%p117, %r5, 0;
	mul.wide.s32 	%rd43, %r4, 8;
	add.s64 	%rd8, %rd20, %rd43;
	@%p117 bra 	$L__BB14_14;
	st.shared.u32 	[_ZZN3cub18CUB_300001_SM_10006detail4scan16DeviceScanKernelINS2_10policy_hubIiiimN4cuda3__47minimumIiEEE10Policy1000EN6thrust24THRUST_300001_SM_1000_NS6detail15normal_iteratorINSC_10device_ptrIiEEEESH_NS0_13ScanTileStateIiLb1EEES8_NS1_10InputValueIiPiEEmiLb0EiEEvT0_T1_T2_iT3_T4_T5_E12temp_storage+12], %r63;
	add.s64 	%rd44, %rd8, 256;
	mov.b32 	%r739, 100;
	// begin inline asm
	st.relaxed.gpu.v2.u32 [%rd44], {%r739, %r63};
	// end inline asm
$L__BB14_14:
	not.b32 	%r741, %r5;
	add.s32 	%r942, %r4, %r741;
	mov.u32 	%r67, %nctaid.x;
	setp.gt.u32 	%p118, %r67, 499;
	@%p118 bra 	$L__BB14_16;
	membar.cta;
	bra.uni 	$L__BB14_17;
$L__BB14_16:
	mov.b32 	%r742, 1245;
	// begin inline asm
	nanosleep.u32 %r742;
	// end inline asm
$L__BB14_17:
	mul.wide.s32 	%rd46, %r942, 8;
	add.s64 	%rd47, %rd20, %rd46;
	add.s64 	%rd45, %rd47, 256;
	// begin inline asm
	ld.relaxed.gpu.v2.u32 {%r943, %r939}, [%rd45];
	// end inline asm
$L__BB14_18:
	setp.eq.s32 	%p119, %r943, 99;
	mov.b32 	%r745, -1;
	vote.sync.any.pred 	%p120, %p119, %r745;
	not.pred 	%p121, %p120;
	@%p121 bra 	$L__BB14_23;
	setp.gt.u32 	%p146, %r67, 499;
	@%p146 bra 	$L__BB14_21;
	membar.cta;
	bra.uni 	$L__BB14_22;
$L__BB14_21:
	mov.b32 	%r834, 648;
	// begin inline asm
	nanosleep.u32 %r834;
	// end inline asm
$L__BB14_22:
	// begin inline asm
	ld.relaxed.gpu.v2.u32 {%r943, %r939}, [%rd45];
	// end inline asm
	bra.uni 	$L__BB14_18;
$L__BB14_23:
	setp.eq.s32 	%p122, %r943, 101;
	mov.b32 	%r772, -1;
	vote.sync.ballot.b32 	%r773, %p122, %r772;
	// begin inline asm
	mov.u32 %r747, %lanemask_ge;
	// end inline asm
	and.b32  	%r774, %r773, %r747;
	or.b32  	%r775, %r774, -2147483648;
	add.s32 	%r776, %r775, -1;
	not.b32 	%r777, %r775;
	and.b32  	%r778, %r777, %r776;
	popc.b32 	%r751, %r778;
	mov.b32 	%r750, 1;
	// begin inline asm
	shfl.sync.down.b32 %r748, %r939, %r750, %r751, %r772;
	// end inline asm
	setp.lt.s32 	%p124, %r639, %r751;
	min.s32 	%r779, %r748, %r939;
	selp.b32 	%r754, %r779, %r939, %p124;
	mov.b32 	%r755, 2;
	// begin inline asm
	shfl.sync.down.b32 %r753, %r754, %r755, %r751, %r772;
	// end inline asm
	add.s32 	%r77, %r639, 2;
	setp.gt.s32 	%p125, %r77, %r751;
	min.s32 	%r780, %r753, %r754;
	selp.b32 	%r759, %r754, %r780, %p125;
	mov.b32 	%r760, 4;
	// begin inline asm
	shfl.sync.down.b32 %r758, %r759, %r760, %r751, %r772;
	// end inline asm
	add.s32 	%r78, %r639, 4;
	setp.gt.s32 	%p126, %r78, %r751;
	min.s32 	%r781, %r758, %r759;
	selp.b32 	%r764, %r759, %r781, %p126;
	mov.b32 	%r765, 8;
	// begin inline asm
	shfl.sync.down.b32 %r763, %r764, %r765, %r751, %r772;
	// end inline asm
	add.s32 	%r79, %r639, 8;
	setp.gt.s32 	%p127, %r79, %r751;
	min.s32 	%r782, %r763, %r764;
	selp.b32 	%r769, %r764, %r782, %p127;
	mov.b32 	%r770, 16;
	// begin inline asm
	shfl.sync.down.b32 %r768, %r769, %r770, %r751, %r772;
	// end inline asm
	add.s32 	%r80, %r639, 16;
	setp.gt.s32 	%p128, %r80, %r751;
	min.s32 	%r783, %r768, %r769;
	selp.b32 	%r941, %r769, %r783, %p128;
	add.s64 	%rd10, %rd20, 256;
$L__BB14_24:
	setp.ne.s32 	%p129, %r943, 101;
	mov.b32 	%r784, -1;
	vote.sync.all.pred 	%p130, %p129, %r784;
	not.pred 	%p131, %p130;
	@%p131 bra 	$L__BB14_32;
	mul.wide.s32 	%rd50, %r942, 8;
	add.s64 	%rd51, %rd10, %rd50;
	add.s64 	%rd49, %rd51, -256;
	// begin inline asm
	ld.relaxed.gpu.v2.u32 {%r943, %r944}, [%rd49];
	// end inline asm
$L__BB14_26:
	setp.eq.s32 	%p135, %r943, 99;
	mov.b32 	%r792, -1;
	vote.sync.any.pred 	%p136, %p135, %r792;
	not.pred 	%p137, %p136;
	@%p137 bra 	$L__BB14_31;
	setp.gt.u32 	%p145, %r67, 499;
	@%p145 bra 	$L__BB14_29;
	membar.cta;
	bra.uni 	$L__BB14_30;
$L__BB14_29:
	mov.b32 	%r831, 648;
	// begin inline asm
	nanosleep.u32 %r831;
	// end inline asm
$L__BB14_30:
	// begin inline asm
	ld.relaxed.gpu.v2.u32 {%r943, %r944}, [%rd49];
	// end inline asm
	bra.uni 	$L__BB14_26;
$L__BB14_31:
	setp.eq.s32 	%p138, %r943, 101;
	mov.b32 	%r818, -1;
	vote.sync.ballot.b32 	%r819, %p138, %r818;
	and.b32  	%r820, %r819, %r747;
	or.b32  	%r821, %r820, -2147483648;
	add.s32 	%r822, %r821, -1;
	not.b32 	%r823, %r821;
	and.b32  	%r824, %r823, %r822;
	popc.b32 	%r797, %r824;
	mov.b32 	%r796, 1;
	// begin inline asm
	shfl.sync.down.b32 %r794, %r944, %r796, %r797, %r818;
	// end inline asm
	setp.lt.s32 	%p140, %r639, %r797;
	min.s32 	%r825, %r794, %r944;
	selp.b32 	%r800, %r825, %r944, %p140;
	mov.b32 	%r801, 2;
	// begin inline asm
	shfl.sync.down.b32 %r799, %r800, %r801, %r797, %r818;
	// end inline asm
	setp.gt.s32 	%p141, %r77, %r797;
	min.s32 	%r826, %r799, %r800;
	selp.b32 	%r805, %r800, %r826, %p141;
	mov.b32 	%r806, 4;
	// begin inline asm
	shfl.sync.down.b32 %r804, %r805, %r806, %r797, %r818;
	// end inline asm
	setp.gt.s32 	%p142, %r78, %r797;
	min.s32 	%r827, %r804, %r805;
	selp.b32 	%r810, %r805, %r827, %p142;
	mov.b32 	%r811, 8;
	// begin inline asm
	shfl.sync.down.b32 %r809, %r810, %r811, %r797, %r818;
	// end inline asm
	setp.gt.s32 	%p143, %r79, %r797;
	min.s32 	%r828, %r809, %r810;
	selp.b32 	%r815, %r810, %r828, %p143;
	mov.b32 	%r816, 16;
	// begin inline asm
	shfl.sync.down.b32 %r814, %r815, %r816, %r797, %r818;
	// end inline asm
	setp.gt.s32 	%p144, %r80, %r797;
	min.s32 	%r829, %r814, %r815;
	selp.b32 	%r830, %r815, %r829, %p144;
	min.s32 	%r941, %r830, %r941;
	add.s32 	%r942, %r942, -32;
	bra.uni 	$L__BB14_24;
$L__BB14_32:
	setp.ne.s32 	%p132, %r5, 0;
	@%p132 bra 	$L__BB14_34;
	min.s32 	%r787, %r941, %r63;
	add.s64 	%rd48, %rd8, 256;
	mov.b32 	%r786, 101;
	// begin inline asm
	st.relaxed.gpu.v2.u32 [%rd48], {%r786, %r787};
	// end inline asm
	st.shared.u32 	[_ZZN3cub18CUB_300001_SM_10006detail4scan16DeviceScanKernelINS2_10policy_hubIiiimN4cuda3__47minimumIiEEE10Policy1000EN6thrust24THRUST_300001_SM_1000_NS6detail15normal_iteratorINSC_10device_ptrIiEEEESH_NS0_13ScanTileStateIiLb1EEES8_NS1_10InputValueIiPiEEmiLb0EiEEvT0_T1_T2_iT3_T4_T5_E12temp_storage+4], %r941;
	st.shared.u32 	[_ZZN3cub18CUB_300001_SM_10006detail4scan16DeviceScanKernelINS2_10policy_hubIiiimN4cuda3__47minimumIiEEE10Policy1000EN6thrust24THRUST_300001_SM_1000_NS6detail15normal_iteratorINSC_10device_ptrIiEEEESH_NS0_13ScanTileStateIiLb1EEES8_NS1_10InputValueIiPiEEmiLb0EiEEvT0_T1_T2_iT3_T4_T5_E12temp_storage+8], %r787;
$L__BB14_34:
	setp.ne.s32 	%p133, %r639, 0;
	mov.u32 	%r945, %r65;
	@%p133 bra 	$L__BB14_36;
	st.shared.u32 	[_ZZN3cub18CUB_300001_SM_10006detail4scan16DeviceScanKernelINS2_10policy_hubIiiimN4cuda3__47minimumIiEEE10Policy1000EN6thrust24THRUST_300001_SM_1000_NS6detail15normal_iteratorINSC_10device_ptrIiEEEESH_NS0_13ScanTileStateIiLb1EEES8_NS1_10InputValueIiPiEEmiLb0EiEEvT0_T1_T2_iT3_T4_T5_E12temp_storage+36], %r941;
	mov.u32 	%r945, %r941;
$L__BB14_36:
	bar.sync 	0;
	ld.shared.u32 	%r788, [_ZZN3cub18CUB_300001_SM_10006detail4scan16DeviceScanKernelINS2_10policy_hubIiiimN4cuda3__47minimumIiEEE10Policy1000EN6thrust24THRUST_300001_SM_1000_NS6detail15normal_iteratorINSC_10device_ptrIiEEEESH_NS0_13ScanTileStateIiLb1EEES8_NS1_10InputValueIiPiEEmiLb0EiEEvT0_T1_T2_iT3_T4_T5_E12temp_storage+36];
	setp.eq.s32 	%p134, %r5, 0;
	min.s32 	%r789, %r788, %r945;
	selp.b32 	%r969, %r945, %r789, %p134;
	min.s32 	%r968, %r969, %r10;
	min.s32 	%r967, %r968, %r11;
	min.s32 	%r966, %r967, %r12;
	min.s32 	%r965, %r966, %r13;
	min.s32 	%r964, %r965, %r14;
	min.s32 	%r963, %r964, %r15;
	min.s32 	%r962, %r963, %r16;
	min.s32 	%r961, %r962, %r17;
	min.s32 	%r960, %r961, %r18;
	min.s32 	%r959, %r960, %r19;
	min.s32 	%r958, %r959, %r20;
	min.s32 	%r957, %r958, %r21;
	min.s32 	%r956, %r957, %r22;
	min.s32 	%r955, %r956, %r23;
	min.s32 	%r954, %r955, %r24;
	min.s32 	%r953, %r954, %r25;
	min.s32 	%r952, %r953, %r26;
	min.s32 	%r951, %r952, %r27;
	min.s32 	%r950, %r951, %r28;
	min.s32 	%r949, %r950, %r29;
	min.s32 	%r948, %r949, %r30;
	min.s32 	%r947, %r948, %r31;
	min.s32 	%r946, %r947, %r32;
$L__BB14_37:
	bar.sync 	0;
	st.shared.v4.u32 	[%r9], {%r969, %r968, %r967, %r966};
	st.shared.v4.u32 	[%r9+16], {%r965, %r964, %r963, %r962};
	st.shared.v4.u32 	[%r9+32], {%r961, %r960, %r959, %r958};
	st.shared.v4.u32 	[%r9+48], {%r957, %r956, %r955, %r954};
	st.shared.v4.u32 	[%r9+64], {%r953, %r952, %r951, %r950};
	st.shared.v4.u32 	[%r9+80], {%r949, %r948, %r947, %r946};
	bar.warp.sync 	-1;
	ld.shared.u32 	%r910, [%r8];
	ld.shared.u32 	%r911, [%r8+128];
	ld.shared.u32 	%r912, [%r8+256];
	ld.shared.u32 	%r913, [%r8+384];
	ld.shared.u32 	%r914, [%r8+512];
	ld.shared.u32 	%r915, [%r8+640];
	ld.shared.u32 	%r916, [%r8+768];
	ld.shared.u32 	%r917, [%r8+896];
	ld.shared.u32 	%r918, [%r8+1024];
	ld.shared.u32 	%r919, [%r8+1152];
	ld.shared.u32 	%r920, [%r8+1280];
	ld.shared.u32 	%r921, [%r8+1408];
	ld.shared.u32 	%r922, [%r8+1536];
	ld.shared.u32 	%r923, [%r8+1664];
	ld.shared.u32 	%r924, [%r8+1792];
	ld.shared.u32 	%r925, [%r8+1920];
	ld.shared.u32 	%r926, [%r8+2048];
	ld.shared.u32 	%r927, [%r8+2176];
	ld.shared.u32 	%r928, [%r8+2304];
	ld.shared.u32 	%r929, [%r8+2432];
	ld.shared.u32 	%r930, [%r8+2560];
	ld.shared.u32 	%r931, [%r8+2688];
	ld.shared.u32 	%r932, [%r8+2816];
	ld.shared.u32 	%r933, [%r8+2944];
	add.s64 	%rd56, %rd4, %rd41;
	st.global.u32 	[%rd56], %r910;
	st.global.u32 	[%rd56+128], %r911;
	st.global.u32 	[%rd56+256], %r912;
	st.global.u32 	[%rd56+384], %r913;
	st.global.u32 	[%rd56+512], %r914;
	st.global.u32 	[%rd56+640], %r915;
	st.global.u32 	[%rd56+768], %r916;
	st.global.u32 	[%rd56+896], %r917;
	st.global.u32 	[%rd56+1024], %r918;
	st.global.u32 	[%rd56+1152], %r919;
	st.global.u32 	[%rd56+1280], %r920;
	st.global.u32 	[%rd56+1408], %r921;
	st.global.u32 	[%rd56+1536], %r922;
	st.global.u32 	[%rd56+1664], %r923;
	st.global.u32 	[%rd56+1792], %r924;
	st.global.u32 	[%rd56+1920], %r925;
	st.global.u32 	[%rd56+2048], %r926;
	st.global.u32 	[%rd56+2176], %r927;
	st.global.u32 	[%rd56+2304], %r928;
	st.global.u32 	[%rd56+2432], %r929;
	st.global.u32 	[%rd56+2560], %r930;
	st.global.u32 	[%rd56+2688], %r931;
	st.global.u32 	[%rd56+2816], %r932;
	st.global.u32 	[%rd56+2944], %r933;
	bra.uni 	$L__BB14_169;
$L__BB14_38:
	setp.eq.s64 	%p3, %rd6, 0;
	@%p3 bra 	$L__BB14_169;
	cvt.u32.u64 	%r144, %rd6;
	shl.b64 	%rd23, %rd5, 2;
	add.s64 	%rd24, %rd3, %rd23;
	mov.u32 	%r145, %tid.x;
	ld.global.u32 	%r993, [%rd24];
	and.b32  	%r381, %r145, 31;
	and.b32  	%r382, %r145, 992;
	mul.lo.s32 	%r383, %r382, 24;
	or.b32  	%r147, %r383, %r381;
	setp.ge.u32 	%p4, %r147, %r144;
	shl.b32 	%r384, %r147, 2;
	cvt.u64.u32 	%rd25, %r384;
	add.s64 	%rd12, %rd24, %rd25;
	mov.u32 	%r970, %r993;
	@%p4 bra 	$L__BB14_41;
	ld.global.u32 	%r970, [%rd12];
$L__BB14_41:
	add.s32 	%r150, %r147, 32;
	setp.ge.u32 	%p5, %r150, %r144;
	mov.u32 	%r971, %r993;
	@%p5 bra 	$L__BB14_43;
	ld.global.u32 	%r971, [%rd12+128];
$L__BB14_43:
	add.s32 	%r153, %r147, 64;
	setp.ge.u32 	%p6, %r153, %r144;
	mov.u32 	%r972, %r993;
	@%p6 bra 	$L__BB14_45;
	ld.global.u32 	%r972, [%rd12+256];
$L__BB14_45:
	add.s32 	%r156, %r147, 96;
	setp.ge.u32 	%p7, %r156, %r144;
	mov.u32 	%r973, %r993;
	@%p7 bra 	$L__BB14_47;
	ld.global.u32 	%r973, [%rd12+384];
$L__BB14_47:
	add.s32 	%r159, %r147, 128;
	setp.ge.u32 	%p8, %r159, %r144;
	mov.u32 	%r974, %r993;
	@%p8 bra 	$L__BB14_49;
	ld.global.u32 	%r974, [%rd12+512];
$L__BB14_49:
	add.s32 	%r162, %r147, 160;
	setp.ge.u32 	%p9, %r162, %r144;
	mov.u32 	%r975, %r993;
	@%p9 bra 	$L__BB14_51;
	ld.global.u32 	%r975, [%rd12+640];
$L__BB14_51:
	add.s32 	%r165, %r147, 192;
	setp.ge.u32 	%p10, %r165, %r144;
	mov.u32 	%r976, %r993;
	@%p10 bra 	$L__BB14_53;
	ld.global.u32 	%r976, [%rd12+768];
$L__BB14_53:
	add.s32 	%r168, %r147, 224;
	setp.ge.u32 	%p11, %r168, %r144;
	mov.u32 	%r977, %r993;
	@%p11 bra 	$L__BB14_55;
	ld.global.u32 	%r977, [%rd12+896];
$L__BB14_55:
	add.s32 	%r171, %r147, 256;
	setp.ge.u32 	%p12, %r171, %r144;
	mov.u32 	%r978, %r993;
	@%p12 bra 	$L__BB14_57;
	ld.global.u32 	%r978, [%rd12+1024];
$L__BB14_57:
	add.s32 	%r174, %r147, 288;
	setp.ge.u32 	%p13, %r174, %r144;
	mov.u32 	%r979, %r993;
	@%p13 bra 	$L__BB14_59;
	ld.global.u32 	%r979, [%rd12+1152];
$L__BB14_59:
	add.s32 	%r177, %r147, 320;
	setp.ge.u32 	%p14, %r177, %r144;
	mov.u32 	%r980, %r993;
	@%p14 bra 	$L__BB14_61;
	ld.global.u32 	%r980, [%rd12+1280];
$L__BB14_61:
	add.s32 	%r180, %r147, 352;
	setp.ge.u32 	%p15, %r180, %r144;
	mov.u32 	%r981, %r993;
	@%p15 bra 	$L__BB14_63;
	ld.global.u32 	%r981, [%rd12+1408];
$L__BB14_63:
	add.s32 	%r183, %r147, 384;
	setp.ge.u32 	%p16, %r183, %r144;
	mov.u32 	%r982, %r993;
	@%p16 bra 	$L__BB14_65;
	ld.global.u32 	%r982, [%rd12+1536];
$L__BB14_65:
	add.s32 	%r186, %r147, 416;
	setp.ge.u32 	%p17, %r186, %r144;
	mov.u32 	%r983, %r993;
	@%p17 bra 	$L__BB14_67;
	ld.global.u32 	%r983, [%rd12+1664];
$L__BB14_67:
	add.s32 	%r189, %r147, 448;
	setp.ge.u32 	%p18, %r189, %r144;
	mov.u32 	%r984, %r993;
	@%p18 bra 	$L__BB14_69;
	ld.global.u32 	%r984, [%rd12+1792];
$L__BB14_69:
	add.s32 	%r192, %r147, 480;
	setp.ge.u32 	%p19, %r192, %r144;
	mov.u32 	%r985, %r993;
	@%p19 bra 	$L__BB14_71;
	ld.global.u32 	%r985, [%rd12+1920];
$L__BB14_71:
	add.s32 	%r195, %r147, 512;
	setp.ge.u32 	%p20, %r195, %r144;
	mov.u32 	%r986, %r993;
	@%p20 bra 	$L__BB14_73;
	ld.global.u32 	%r986, [%rd12+2048];
$L__BB14_73:
	add.s32 	%r198, %r147, 544;
	setp.ge.u32 	%p21, %r198, %r144;
	mov.u32 	%r987, %r993;
	@%p21 bra 	$L__BB14_75;
	ld.global.u32 	%r987, [%rd12+2176];
$L__BB14_75:
	add.s32 	%r201, %r147, 576;
	setp.ge.u32 	%p22, %r201, %r144;
	mov.u32 	%r988, %r993;
	@%p22 bra 	$L__BB14_77;
	ld.global.u32 	%r988, [%rd12+2304];
$L__BB14_77:
	add.s32 	%r204, %r147, 608;
	setp.ge.u32 	%p23, %r204, %r144;
	mov.u32 	%r989, %r993;
	@%p23 bra 	$L__BB14_79;
	ld.global.u32 	%r989, [%rd12+2432];
$L__BB14_79:
	add.s32 	%r207, %r147, 640;
	setp.ge.u32 	%p24, %r207, %r144;
	mov.u32 	%r990, %r993;
	@%p24 bra 	$L__BB14_81;
	ld.global.u32 	%r990, [%rd12+2560];
$L__BB14_81:
	add.s32 	%r210, %r147, 672;
	setp.ge.u32 	%p25, %r210, %r144;
	mov.u32 	%r991, %r993;
	@%p25 bra 	$L__BB14_83;
	ld.global.u32 	%r991, [%rd12+2688];
$L__BB14_83:
	add.s32 	%r213, %r147, 704;
	setp.ge.u32 	%p26, %r213, %r144;
	mov.u32 	%r992, %r993;
	@%p26 bra 	$L__BB14_85;
	ld.global.u32 	%r992, [%rd12+2816];
$L__BB14_85:
	add.s32 	%r216, %r147, 736;
	setp.ge.u32 	%p27, %r216, %r144;
	@%p27 bra 	$L__BB14_87;
	ld.global.u32 	%r993, [%rd12+2944];
$L__BB14_87:
	// begin inline asm
	mov.u32 %r385, %laneid;
	// end inline asm
	shr.u32 	%r220, %r145, 5;
	mad.lo.s32 	%r386, %r220, 768, %r385;
	shl.b32 	%r387, %r386, 2;
	mov.u32 	%r388, _ZZN3cub18CUB_300001_SM_10006detail4scan16DeviceScanKernelINS2_10policy_hubIiiimN4cuda3__47minimumIiEEE10Policy1000EN6thrust24THRUST_300001_SM_1000_NS6detail15normal_iteratorINSC_10device_ptrIiEEEESH_NS0_13ScanTileStateIiLb1EEES8_NS1_10InputValueIiPiEEmiLb0EiEEvT0_T1_T2_iT3_T4_T5_E12temp_storage;
	add.s32 	%r221, %r388, %r387;
	st.shared.u32 	[%r221], %r970;
	st.shared.u32 	[%r221+128], %r971;
	st.shared.u32 	[%r221+256], %r972;
	st.shared.u32 	[%r221+384], %r973;
	st.shared.u32 	[%r221+512], %r974;
	st.shared.u32 	[%r221+640], %r975;
	st.shared.u32 	[%r221+768], %r976;
	st.shared.u32 	[%r221+896], %r977;
	st.shared.u32 	[%r221+1024], %r978;
	st.shared.u32 	[%r221+1152], %r979;
	st.shared.u32 	[%r221+1280], %r980;
	st.shared.u32 	[%r221+1408], %r981;
	st.shared.u32 	[%r221+1536], %r982;
	st.shared.u32 	[%r221+1664], %r983;
	st.shared.u32 	[%r221+1792], %r984;
	st.shared.u32 	[%r221+1920], %r985;
	st.shared.u32 	[%r221+2048], %r986;
	st.shared.u32 	[%r221+2176], %r987;
	st.shared.u32 	[%r221+2304], %r988;
	st.shared.u32 	[%r221+2432], %r989;
	st.shared.u32 	[%r221+2560], %r990;
	st.shared.u32 	[%r221+2688], %r991;
	st.shared.u32 	[%r221+2816], %r992;
	st.shared.u32 	[%r221+2944], %r993;
	bar.warp.sync 	-1;
	mad.lo.s32 	%r222, %r385, 92, %r221;
	ld.shared.v4.u32 	{%r223, %r224, %r225, %r226}, [%r222];
	ld.shared.v4.u32 	{%r227, %r228, %r229, %r230}, [%r222+16];
	ld.shared.v4.u32 	{%r231, %r232, %r233, %r234}, [%r222+32];
	ld.shared.v4.u32 	{%r235, %r236, %r237, %r238}, [%r222+48];
	ld.shared.v4.u32 	{%r239, %r240, %r241, %r242}, [%r222+64];
	ld.shared.v4.u32 	{%r243, %r244, %r245, %r246}, [%r222+80];
	bar.sync 	0;
	setp.ne.s32 	%p28, %r4, 0;
	@%p28 bra 	$L__BB14_91;
	min.s32 	%r599, %r223, %r224;
	min.s32 	%r600, %r599, %r225;
	min.s32 	%r601, %r226, %r227;
	min.s32 	%r602, %r601, %r228;
	min.s32 	%r603, %r229, %r230;
	min.s32 	%r604, %r603, %r231;
	min.s32 	%r605, %r232, %r233;
	min.s32 	%r606, %r605, %r234;
	min.s32 	%r607, %r235, %r236;
	min.s32 	%r608, %r607, %r237;
	min.s32 	%r609, %r238, %r239;
	min.s32 	%r610, %r609, %r240;
	min.s32 	%r611, %r241, %r242;
	min.s32 	%r612, %r611, %r243;
	min.s32 	%r613, %r244, %r245;
	min.s32 	%r614, %r613, %r246;
	min.s32 	%r615, %r600, %r602;
	min.s32 	%r616, %r615, %r604;
	min.s32 	%r617, %r606, %r608;
	min.s32 	%r618, %r617, %r610;
	min.s32 	%r619, %r612, %r614;
	min.s32 	%r620, %r616, %r618;
	min.s32 	%r570, %r620, %r619;
	mov.b32 	%r596, 1;
	mov.b32 	%r597, 0;
	mov.b32 	%r598, -1;
	// begin inline asm
	shfl.sync.up.b32 %r569, %r570, %r596, %r597, %r598;
	// end inline asm
	min.s32 	%r621, %r569, %r570;
	setp.lt.s32 	%p70, %r385, 1;
	selp.b32 	%r575, %r570, %r621, %p70;
	mov.b32 	%r576, 2;
	// begin inline asm
	shfl.sync.up.b32 %r574, %r575, %r576, %r597, %r598;
	// end inline asm
	min.s32 	%r622, %r574, %r575;
	setp.lt.s32 	%p71, %r385, 2;
	selp.b32 	%r580, %r575, %r622, %p71;
	mov.b32 	%r581, 4;
	// begin inline asm
	shfl.sync.up.b32 %r579, %r580, %r581, %r597, %r598;
	// end inline asm
	min.s32 	%r623, %r579, %r580;
	setp.lt.s32 	%p72, %r385, 4;
	selp.b32 	%r585, %r580, %r623, %p72;
	mov.b32 	%r586, 8;
	// begin inline asm
	shfl.sync.up.b32 %r584, %r585, %r586, %r597, %r598;
	// end inline asm
	min.s32 	%r624, %r584, %r585;
	setp.lt.s32 	%p73, %r385, 8;
	selp.b32 	%r590, %r585, %r624, %p73;
	mov.b32 	%r591, 16;
	// begin inline asm
	shfl.sync.up.b32 %r589, %r590, %r591, %r597, %r598;
	// end inline asm
	min.s32 	%r247, %r589, %r590;
	setp.lt.s32 	%p74, %r385, 16;
	selp.b32 	%r595, %r590, %r247, %p74;
	// begin inline asm
	shfl.sync.up.b32 %r594, %r595, %r596, %r597, %r598;
	// end inline asm
	setp.ne.s32 	%p75, %r385, 31;
	@%p75 bra 	$L__BB14_90;
	shl.b32 	%r625, %r220, 2;
	mov.u32 	%r626, _ZZN3cub18CUB_300001_SM_10006detail4scan16DeviceScanKernelINS2_10policy_hubIiiimN4cuda3__47minimumIiEEE10Policy1000EN6thrust24THRUST_300001_SM_1000_NS6detail15normal_iteratorINSC_10device_ptrIiEEEESH_NS0_13ScanTileStateIiLb1EEES8_NS1_10InputValueIiPiEEmiLb0EiEEvT0_T1_T2_iT3_T4_T5_E12temp_storage;
	add.s32 	%r627, %r626, %r625;
	st.shared.u32 	[%r627+16], %r247;
$L__BB14_90:
	bar.sync 	0;
	.pragma "used_bytes_mask 4095";
	ld.shared.v4.u32 	{%r628, %r629, %r630, %r631}, [_ZZN3cub18CUB_300001_SM_10006detail4scan16DeviceScanKernelINS2_10policy_hubIiiimN4cuda3__47minimumIiEEE10Policy1000EN6thrust24THRUST_300001_SM_1000_NS6detail15normal_iteratorINSC_10device_ptrIiEEEESH_NS0_13ScanTileStateIiLb1EEES8_NS1_10InputValueIiPiEEmiLb0EiEEvT0_T1_T2_iT3_T4_T5_E12temp_storage+16];
	min.s32 	%r632, %r628, %r629;
	setp.eq.s32 	%p76, %r220, 2;
	selp.b32 	%r633, %r632, %r628, %p76;
	min.s32 	%r634, %r632, %r630;
	setp.eq.s32 	%p77, %r220, 3;
	selp.b32 	%r635, %r634, %r633, %p77;
	min.s32 	%r636, %r937, %r635;
	setp.lt.u32 	%p78, %r145, 32;
	selp.b32 	%r637, %r937, %r636, %p78;
	min.s32 	%r638, %r637, %r594;
	setp.eq.s32 	%p79, %r385, 0;
	selp.b32 	%r1002, %r637, %r638, %p79;
	min.s32 	%r1003, %r1002, %r223;
	min.s32 	%r1004, %r1003, %r224;
	min.s32 	%r1005, %r1004, %r225;
	min.s32 	%r1006, %r1005, %r226;
	min.s32 	%r1007, %r1006, %r227;
	min.s32 	%r1008, %r1007, %r228;
	min.s32 	%r1009, %r1008, %r229;
	min.s32 	%r1010, %r1009, %r230;
	min.s32 	%r1011, %r1010, %r231;
	min.s32 	%r1012, %r1011, %r232;
	min.s32 	%r1013, %r1012, %r233;
	min.s32 	%r1014, %r1013, %r234;
	min.s32 	%r1015, %r1014, %r235;
	min.s32 	%r1016, %r1015, %r236;
	min.s32 	%r1017, %r1016, %r237;
	min.s32 	%r1018, %r1017, %r238;
	min.s32 	%r1019, %r1018, %r239;
	min.s32 	%r1020, %r1019, %r240;
	min.s32 	%r1021, %r1020, %r241;
	min.s32 	%r1022, %r1021, %r242;
	min.s32 	%r1023, %r1022, %r243;
	min.s32 	%r1024, %r1023, %r244;
	min.s32 	%r1025, %r1024, %r245;
	bra.uni 	$L__BB14_119;
$L__BB14_91:
	min.s32 	%r419, %r223, %r224;
	min.s32 	%r420, %r419, %r225;
	min.s32 	%r421, %r226, %r227;
	min.s32 	%r422, %r421, %r228;
	min.s32 	%r423, %r229, %r230;
	min.s32 	%r424, %r423, %r231;
	min.s32 	%r425, %r232, %r233;
	min.s32 	%r426, %r425, %r234;
	min.s32 	%r427, %r235, %r236;
	min.s32 	%r428, %r427, %r237;
	min.s32 	%r429, %r238, %r239;
	min.s32 	%r430, %r429, %r240;
	min.s32 	%r431, %r241, %r242;
	min.s32 	%r432, %r431, %r243;
	min.s32 	%r433, %r244, %r245;
	min.s32 	%r434, %r433, %r246;
	min.s32 	%r435, %r420, %r422;
	min.s32 	%r436, %r435, %r424;
	min.s32 	%r437, %r426, %r428;
	min.s32 	%r438, %r437, %r430;
	min.s32 	%r439, %r432, %r434;
	min.s32 	%r440, %r436, %r438;
	min.s32 	%r390, %r440, %r439;
	mov.b32 	%r416, 1;
	mov.b32 	%r417, 0;
	mov.b32 	%r418, -1;
	// begin inline asm
	shfl.sync.up.b32 %r389, %r390, %r416, %r417, %r418;
	// end inline asm
	min.s32 	%r441, %r389, %r390;
	setp.lt.s32 	%p29, %r385, 1;
	selp.b32 	%r395, %r390, %r441, %p29;
	mov.b32 	%r396, 2;
	// begin inline asm
	shfl.sync.up.b32 %r394, %r395, %r396, %r417, %r418;
	// end inline asm
	min.s32 	%r442, %r394, %r395;
	setp.lt.s32 	%p30, %r385, 2;
	selp.b32 	%r400, %r395, %r442, %p30;
	mov.b32 	%r401, 4;
	// begin inline asm
	shfl.sync.up.b32 %r399, %r400, %r401, %r417, %r418;
	// end inline asm
	min.s32 	%r443, %r399, %r400;
	setp.lt.s32 	%p31, %r385, 4;
	selp.b32 	%r405, %r400, %r443, %p31;
	mov.b32 	%r406, 8;
	// begin inline asm
	shfl.sync.up.b32 %r404, %r405, %r406, %r417, %r418;
	// end inline asm
	min.s32 	%r444, %r404, %r405;
	setp.lt.s32 	%p32, %r385, 8;
	selp.b32 	%r410, %r405, %r444, %p32;
	mov.b32 	%r411, 16;
	// begin inline asm
	shfl.sync.up.b32 %r409, %r410, %r411, %r417, %r418;
	// end inline asm
	min.s32 	%r273, %r409, %r410;
	setp.lt.s32 	%p33, %r385, 16;
	selp.b32 	%r415, %r410, %r273, %p33;
	// begin inline asm
	shfl.sync.up.b32 %r414, %r415, %r416, %r417, %r418;
	// end inline asm
	setp.ne.s32 	%p34, %r385, 31;
	@%p34 bra 	$L__BB14_93;
	shl.b32 	%r445, %r220, 2;
	mov.u32 	%r446, _ZZN3cub18CUB_300001_SM_10006detail4scan16DeviceScanKernelINS2_10policy_hubIiiimN4cuda3__47minimumIiEEE10Policy1000EN6thrust24THRUST_300001_SM_1000_NS6detail15normal_iteratorINSC_10device_ptrIiEEEESH_NS0_13ScanTileStateIiLb1EEES8_NS1_10InputValueIiPiEEmiLb0EiEEvT0_T1_T2_iT3_T4_T5_E12temp_storage;
	add.s32 	%r447, %r446, %r445;
	st.shared.u32 	[%r447+16], %r273;
$L__BB14_93:
	bar.sync 	0;
	ld.shared.v4.u32 	{%r448, %r449, %r450, %r451}, [_ZZN3cub18CUB_300001_SM_10006detail4scan16DeviceScanKernelINS2_10policy_hubIiiimN4cuda3__47minimumIiEEE10Policy1000EN6thrust24THRUST_300001_SM_1000_NS6detail15normal_iteratorINSC_10device_ptrIiEEEESH_NS0_13ScanTileStateIiLb1EEES8_NS1_10InputValueIiPiEEmiLb0EiEEvT0_T1_T2_iT3_T4_T5_E12temp_storage+16];
	min.s32 	%r452, %r448, %r449;
	setp.eq.s32 	%p35, %r220, 2;
	selp.b32 	%r453, %r452, %r448, %p35;
	min.s32 	%r454, %r452, %r450;
	setp.eq.s32 	%p36, %r220, 3;
	selp.b32 	%r455, %r454, %r453, %p36;
	min.s32 	%r275, %r454, %r451;
	setp.gt.u32 	%p37, %r145, 31;
	setp.lt.u32 	%p38, %r145, 32;
	min.s32 	%r456, %r455, %r414;
	setp.eq.s32 	%p39, %r385, 0;
	selp.b32 	%r1001, %r455, %r456, %p39;
	selp.b32 	%r277, %r414, %r1001, %p38;
	@%p37 bra 	$L__BB14_118;
	setp.ne.s32 	%p40, %r145, 0;
	mul.wide.s32 	%rd26, %r4, 8;
	add.s64 	%rd13, %rd20, %rd26;
	@%p40 bra 	$L__BB14_96;
	st.shared.u32 	[_ZZN3cub18CUB_300001_SM_10006detail4scan16DeviceScanKernelINS2_10policy_hubIiiimN4cuda3__47minimumIiEEE10Policy1000EN6thrust24THRUST_300001_SM_1000_NS6detail15normal_iteratorINSC_10device_ptrIiEEEESH_NS0_13ScanTileStateIiLb1EEES8_NS1_10InputValueIiPiEEmiLb0EiEEvT0_T1_T2_iT3_T4_T5_E12temp_storage+12], %r275;
	add.s64 	%rd27, %rd13, 256;
	mov.b32 	%r457, 100;
	// begin inline asm
	st.relaxed.gpu.v2.u32 [%rd27], {%r457, %r275};
	// end inline asm
$L__BB14_96:
	mov.u32 	%r278, %nctaid.x;
	setp.gt.u32 	%p41, %r278, 499;
	@%p41 bra 	$L__BB14_98;
	membar.cta;
	bra.uni 	$L__BB14_99;
$L__BB14_98:
	mov.b32 	%r459, 1245;
	// begin inline asm
	nanosleep.u32 %r459;
	// end inline asm
$L__BB14_99:
	ld.param.u32 	%r935, [_ZN3cub18CUB_300001_SM_10006detail4scan16DeviceScanKernelINS2_10policy_hubIiiimN4cuda3__47minimumIiEEE10Policy1000EN6thrust24THRUST_300001_SM_1000_NS6detail15normal_iteratorINSC_10device_ptrIiEEEESH_NS0_13ScanTileStateIiLb1EEES8_NS1_10InputValueIiPiEEmiLb0EiEEvT0_T1_T2_iT3_T4_T5__param_3];
	mov.u32 	%r462, %ctaid.x;
	add.s32 	%r463, %r935, %r462;
	not.b32 	%r464, %r145;
	add.s32 	%r465, %r463, %r464;
	mul.wide.s32 	%rd29, %r465, 8;
	add.s64 	%rd30, %rd20, %rd29;
	add.s64 	%rd28, %rd30, 256;
	// begin inline asm
	ld.relaxed.gpu.v2.u32 {%r999, %r995}, [%rd28];
	// end inline asm
$L__BB14_100:
	setp.eq.s32 	%p42, %r999, 99;
	mov.b32 	%r466, -1;
	vote.sync.any.pred 	%p43, %p42, %r466;
	not.pred 	%p44, %p43;
	@%p44 bra 	$L__BB14_105;
	@%p41 bra 	$L__BB14_103;
	membar.cta;
	bra.uni 	$L__BB14_104;
$L__BB14_103:
	mov.b32 	%r566, 648;
	// begin inline asm
	nanosleep.u32 %r566;
	// end inline asm
$L__BB14_104:
	// begin inline asm
	ld.relaxed.gpu.v2.u32 {%r999, %r995}, [%rd28];
	// end inline asm
	bra.uni 	$L__BB14_100;
$L__BB14_105:
	ld.param.u32 	%r936, [_ZN3cub18CUB_300001_SM_10006detail4scan16DeviceScanKernelINS2_10policy_hubIiiimN4cuda3__47minimumIiEEE10Policy1000EN6thrust24THRUST_300001_SM_1000_NS6detail15normal_iteratorINSC_10device_ptrIiEEEESH_NS0_13ScanTileStateIiLb1EEES8_NS1_10InputValueIiPiEEmiLb0EiEEvT0_T1_T2_iT3_T4_T5__param_3];
	mov.u32 	%r494, %ctaid.x;
	add.s32 	%r495, %r936, %r494;
	not.b32 	%r496, %r145;
	add.s32 	%r998, %r495, %r496;
	setp.eq.s32 	%p45, %r999, 101;
	mov.b32 	%r493, -1;
	vote.sync.ballot.b32 	%r497, %p45, %r493;
	// begin inline asm
	mov.u32 %r468, %lanemask_ge;
	// end inline asm
	and.b32  	%r498, %r497, %r468;
	or.b32  	%r499, %r498, -2147483648;
	add.s32 	%r500, %r499, -1;
	not.b32 	%r501, %r499;
	and.b32  	%r502, %r501, %r500;
	popc.b32 	%r472, %r502;
	mov.b32 	%r471, 1;
	// begin inline asm
	shfl.sync.down.b32 %r469, %r995, %r471, %r472, %r493;
	// end inline asm
	setp.lt.s32 	%p47, %r385, %r472;
	min.s32 	%r503, %r469, %r995;
	selp.b32 	%r475, %r503, %r995, %p47;
	mov.b32 	%r476, 2;
	// begin inline asm
	shfl.sync.down.b32 %r474, %r475, %r476, %r472, %r493;
	// end inline asm
	add.s32 	%r504, %r385, 2;
	setp.gt.s32 	%p48, %r504, %r472;
	min.s32 	%r505, %r474, %r475;
	selp.b32 	%r480, %r475, %r505, %p48;
	mov.b32 	%r481, 4;
	// begin inline asm
	shfl.sync.down.b32 %r479, %r480, %r481, %r472, %r493;
	// end inline asm
	add.s32 	%r506, %r385, 4;
	setp.gt.s32 	%p49, %r506, %r472;
	min.s32 	%r507, %r479, %r480;
	selp.b32 	%r485, %r480, %r507, %p49;
	mov.b32 	%r486, 8;
	// begin inline asm
	shfl.sync.down.b32 %r484, %r485, %r486, %r472, %r493;
	// end inline asm
	add.s32 	%r508, %r385, 8;
	setp.gt.s32 	%p50, %r508, %r472;
	min.s32 	%r509, %r484, %r485;
	selp.b32 	%r490, %r485, %r509, %p50;
	mov.b32 	%r491, 16;
	// begin inline asm
	shfl.sync.down.b32 %r489, %r490, %r491, %r472, %r493;
	// end inline asm
	add.s32 	%r510, %r385, 16;
	setp.gt.s32 	%p51, %r510, %r472;
	min.s32 	%r511, %r489, %r490;
	selp.b32 	%r996, %r490, %r511, %p51;
	add.s64 	%rd15, %rd20, 256;
$L__BB14_106:
	setp.ne.s32 	%p52, %r999, 101;
	mov.b32 	%r512, -1;
	vote.sync.all.pred 	%p53, %p52, %r512;
	not.pred 	%p54, %p53;
	@%p54 bra 	$L__BB14_114;
	mul.wide.s32 	%rd33, %r998, 8;
	add.s64 	%rd34, %rd15, %rd33;
	add.s64 	%rd32, %rd34, -256;
	// begin inline asm
	ld.relaxed.gpu.v2.u32 {%r999, %r1000}, [%rd32];
	// end inline asm
$L__BB14_108:
	setp.eq.s32 	%p58, %r999, 99;
	mov.b32 	%r520, -1;
	vote.sync.any.pred 	%p59, %p58, %r520;
	not.pred 	%p60, %p59;
	@%p60 bra 	$L__BB14_113;
	@%p41 bra 	$L__BB14_111;
	membar.cta;
	bra.uni 	$L__BB14_112;
$L__BB14_111:
	mov.b32 	%r563, 648;
	// begin inline asm
	nanosleep.u32 %r563;
	// end inline asm
$L__BB14_112:
	// begin inline asm
	ld.relaxed.gpu.v2.u32 {%r999, %r1000}, [%rd32];
	// end inline asm
	bra.uni 	$L__BB14_108;
$L__BB14_113:
	setp.eq.s32 	%p61, %r999, 101;
	mov.b32 	%r546, -1;
	vote.sync.ballot.b32 	%r547, %p61, %r546;
	and.b32  	%r548, %r547, %r468;
	or.b32  	%r549, %r548, -2147483648;
	add.s32 	%r550, %r549, -1;
	not.b32 	%r551, %r549;
	and.b32  	%r552, %r551, %r550;
	popc.b32 	%r525, %r552;
	mov.b32 	%r524, 1;
	// begin inline asm
	shfl.sync.down.b32 %r522, %r1000, %r524, %r525, %r546;
	// end inline asm
	setp.lt.s32 	%p63, %r385, %r525;
	min.s32 	%r553, %r522, %r1000;
	selp.b32 	%r528, %r553, %r1000, %p63;
	mov.b32 	%r529, 2;
	// begin inline asm
	shfl.sync.down.b32 %r527, %r528, %r529, %r525, %r546;
	// end inline asm
	add.s32 	%r554, %r385, 2;
	setp.gt.s32 	%p64, %r554, %r525;
	min.s32 	%r555, %r527, %r528;
	selp.b32 	%r533, %r528, %r555, %p64;
	mov.b32 	%r534, 4;
	// begin inline asm
	shfl.sync.down.b32 %r532, %r533, %r534, %r525, %r546;
	// end inline asm
	add.s32 	%r556, %r385, 4;
	setp.gt.s32 	%p65, %r556, %r525;
	min.s32 	%r557, %r532, %r533;
	selp.b32 	%r538, %r533, %r557, %p65;
	mov.b32 	%r539, 8;
	// begin inline asm
	shfl.sync.down.b32 %r537, %r538, %r539, %r525, %r546;
	// end inline asm
	add.s32 	%r558, %r385, 8;
	setp.gt.s32 	%p66, %r558, %r525;
	min.s32 	%r559, %r537, %r538;
	selp.b32 	%r543, %r538, %r559, %p66;
	mov.b32 	%r544, 16;
	// begin inline asm
	shfl.sync.down.b32 %r542, %r543, %r544, %r525, %r546;
	// end inline asm
	add.s32 	%r560, %r385, 16;
	setp.gt.s32 	%p67, %r560, %r525;
	min.s32 	%r561, %r542, %r543;
	selp.b32 	%r562, %r543, %r561, %p67;
	min.s32 	%r996, %r562, %r996;
	add.s32 	%r998, %r998, -32;
	bra.uni 	$L__BB14_106;
$L__BB14_114:
	@%p40 bra 	$L__BB14_116;
	min.s32 	%r515, %r996, %r275;
	add.s64 	%rd31, %rd13, 256;
	mov.b32 	%r514, 101;
	// begin inline asm
	st.relaxed.gpu.v2.u32 [%rd31], {%r514, %r515};
	// end inline asm
	st.shared.u32 	[_ZZN3cub18CUB_300001_SM_10006detail4scan16DeviceScanKernelINS2_10policy_hubIiiimN4cuda3__47minimumIiEEE10Policy1000EN6thrust24THRUST_300001_SM_1000_NS6detail15normal_iteratorINSC_10device_ptrIiEEEESH_NS0_13ScanTileStateIiLb1EEES8_NS1_10InputValueIiPiEEmiLb0EiEEvT0_T1_T2_iT3_T4_T5_E12temp_storage+4], %r996;
	st.shared.u32 	[_ZZN3cub18CUB_300001_SM_10006detail4scan16DeviceScanKernelINS2_10policy_hubIiiimN4cuda3__47minimumIiEEE10Policy1000EN6thrust24THRUST_300001_SM_1000_NS6detail15normal_iteratorINSC_10device_ptrIiEEEESH_NS0_13ScanTileStateIiLb1EEES8_NS1_10InputValueIiPiEEmiLb0EiEEvT0_T1_T2_iT3_T4_T5_E12temp_storage+8], %r515;
$L__BB14_116:
	setp.ne.s32 	%p56, %r385, 0;
	mov.u32 	%r1001, %r277;
	@%p56 bra 	$L__BB14_118;
	st.shared.u32 	[_ZZN3cub18CUB_300001_SM_10006detail4scan16DeviceScanKernelINS2_10policy_hubIiiimN4cuda3__47minimumIiEEE10Policy1000EN6thrust24THRUST_300001_SM_1000_NS6detail15normal_iteratorINSC_10device_ptrIiEEEESH_NS0_13ScanTileStateIiLb1EEES8_NS1_10InputValueIiPiEEmiLb0EiEEvT0_T1_T2_iT3_T4_T5_E12temp_storage+36], %r996;
	mov.u32 	%r1001, %r996;
$L__BB14_118:
	bar.sync 	0;
	ld.shared.u32 	%r516, [_ZZN3cub18CUB_300001_SM_10006detail4scan16DeviceScanKernelINS2_10policy_hubIiiimN4cuda3__47minimumIiEEE10Policy1000EN6thrust24THRUST_300001_SM_1000_NS6detail15normal_iteratorINSC_10device_ptrIiEEEESH_NS0_13ScanTileStateIiLb1EEES8_NS1_10InputValueIiPiEEmiLb0EiEEvT0_T1_T2_iT3_T4_T5_E12temp_storage+36];
	setp.eq.s32 	%p57, %r145, 0;
	min.s32 	%r517, %r516, %r1001;
	selp.b32 	%r1002, %r1001, %r517, %p57;
	min.s32 	%r1003, %r1002, %r223;
	min.s32 	%r1004, %r1003, %r224;
	min.s32 	%r1005, %r1004, %r225;
	min.s32 	%r1006, %r1005, %r226;
	min.s32 	%r1007, %r1006, %r227;
	min.s32 	%r1008, %r1007, %r228;
	min.s32 	%r1009, %r1008, %r229;
	min.s32 	%r1010, %r1009, %r230;
	min.s32 	%r1011, %r1010, %r231;
	min.s32 	%r1012, %r1011, %r232;
	min.s32 	%r1013, %r1012, %r233;
	min.s32 	%r1014, %r1013, %r234;
	min.s32 	%r1015, %r1014, %r235;
	min.s32 	%r1016, %r1015, %r236;
	min.s32 	%r1017, %r1016, %r237;
	min.s32 	%r1018, %r1017, %r238;
	min.s32 	%r1019, %r1018, %r239;
	min.s32 	%r1020, %r1019, %r240;
	min.s32 	%r1021, %r1020, %r241;
	min.s32 	%r1022, %r1021, %r242;
	min.s32 	%r1023, %r1022, %r243;
	min.s32 	%r1024, %r1023, %r244;
	min.s32 	%r1025, %r1024, %r245;
$L__BB14_119:
	bar.sync 	0;
	st.shared.v4.u32 	[%r222], {%r1002, %r1003, %r1004, %r1005};
	st.shared.v4.u32 	[%r222+16], {%r1006, %r1007, %r1008, %r1009};
	st.shared.v4.u32 	[%r222+32], {%r1010, %r1011, %r1012, %r1013};
	st.shared.v4.u32 	[%r222+48], {%r1014, %r1015, %r1016, %r1017};
	st.shared.v4.u32 	[%r222+64], {%r1018, %r1019, %r1020, %r1021};
	st.shared.v4.u32 	[%r222+80], {%r1022, %r1023, %r1024, %r1025};
	bar.warp.sync 	-1;
	ld.shared.u32 	%r352, [%r221];
	ld.shared.u32 	%r353, [%r221+128];
	ld.shared.u32 	%r354, [%r221+256];
	ld.shared.u32 	%r355, [%r221+384];
	ld.shared.u32 	%r356, [%r221+512];
	ld.shared.u32 	%r357, [%r221+640];
	ld.shared.u32 	%r358, [%r221+768];
	ld.shared.u32 	%r359, [%r221+896];
	ld.shared.u32 	%r360, [%r221+1024];
	ld.shared.u32 	%r361, [%r221+1152];
	ld.shared.u32 	%r362, [%r221+1280];
	ld.shared.u32 	%r363, [%r221+1408];
	ld.shared.u32 	%r364, [%r221+1536];
	ld.shared.u32 	%r365, [%r221+1664];
	ld.shared.u32 	%r366, [%r221+1792];
	ld.shared.u32 	%r367, [%r221+1920];
	ld.shared.u32 	%r368, [%r221+2048];
	ld.shared.u32 	%r369, [%r221+2176];
	ld.shared.u32 	%r370, [%r221+2304];
	ld.shared.u32 	%r371, [%r221+2432];
	ld.shared.u32 	%r372, [%r221+2560];
	ld.shared.u32 	%r373, [%r221+2688];
	ld.shared.u32 	%r374, [%r221+2816];
	ld.shared.u32 	%r375, [%r221+2944];
	setp.ne.s32 	%p80, %r145, 0;
	@%p80 bra 	$L__BB14_121;
	st.volatile.shared.u32 	[_ZZN3cub18CUB_300001_SM_10006detail4scan16DeviceScanKernelINS2_10policy_hubIiiimN4cuda3__47minimumIiEEE10Policy1000EN6thrust24THRUST_300001_SM_1000_NS6detail15normal_iteratorINSC_10device_ptrIiEEEESH_NS0_13ScanTileStateIiLb1EEES8_NS1_10InputValueIiPiEEmiLb0EiEEvT0_T1_T2_iT3_T4_T5_E12temp_storage+12288], %r144;
$L__BB14_121:
	bar.sync 	0;
	ld.volatile.shared.u32 	%r376, [_ZZN3cub18CUB_300001_SM_10006detail4scan16DeviceScanKernelINS2_10policy_hubIiiimN4cuda3__47minimumIiEEE10Policy1000EN6thrust24THRUST_300001_SM_1000_NS6detail15normal_iteratorINSC_10device_ptrIiEEEESH_NS0_13ScanTileStateIiLb1EEES8_NS1_10InputValueIiPiEEmiLb0EiEEvT0_T1_T2_iT3_T4_T5_E12temp_storage+12288];
	cvt.u64.u32 	%rd37, %r147;
	add.s64 	%rd38, %rd5, %rd37;
	setp.ge.s32 	%p81, %r147, %r376;
	shl.b64 	%rd39, %rd38, 2;
	add.s64 	%rd17, %rd4, %rd39;
	@%p81 bra 	$L__BB14_123;
	st.global.u32 	[%rd17], %r352;
$L__BB14_123:
	setp.ge.s32 	%p82, %r150, %r376;
	@%p82 bra 	$L__BB14_125;
	st.global.u32 	[%rd17+128], %r353;
$L__BB14_125:
	setp.ge.s32 	%p83, %r153, %r376;
	@%p83 bra 	$L__BB14_127;
	st.global.u32 	[%rd17+256], %r354;
$L__BB14_127:
	setp.ge.s32 	%p84, %r156, %r376;
	@%p84 bra 	$L__BB14_129;
	st.global.u32 	[%rd17+384], %r355;
$L__BB14_129:
	setp.ge.s32 	%p85, %r159, %r376;
	@%p85 bra 	$L__BB14_131;
	st.global.u32 	[%rd17+512], %r356;
$L__BB14_131:
	setp.ge.s32 	%p86, %r162, %r376;
	@%p86 bra 	$L__BB14_133;
	st.global.u32 	[%rd17+640], %r357;
$L__BB14_133:
	setp.ge.s32 	%p87, %r165, %r376;
	@%p87 bra 	$L__BB14_135;
	st.global.u32 	[%rd17+768], %r358;
$L__BB14_135:
	setp.ge.s32 	%p88, %r168, %r376;
	@%p88 bra 	$L__BB14_137;
	st.global.u32 	[%rd17+896], %r359;
$L__BB14_137:
	setp.ge.s32 	%p89, %r171, %r376;
	@%p89 bra 	$L__BB14_139;
	st.global.u32 	[%rd17+1024], %r360;
$L__BB14_139:
	setp.ge.s32 	%p90, %r174, %r376;
	@%p90 bra 	$L__BB14_141;
	st.global.u32 	[%rd17+1152], %r361;
$L__BB14_141:
	setp.ge.s32 	%p91, %r177, %r376;
	@%p91 bra 	$L__BB14_143;
	st.global.u32 	[%rd17+1280], %r362;
$L__BB14_143:
	setp.ge.s32 	%p92, %r180, %r376;
	@%p92 bra 	$L__BB14_145;
	st.global.u32 	[%rd17+1408], %r363;
$L__BB14_145:
	setp.ge.s32 	%p93, %r183, %r376;
	@%p93 bra 	$L__BB14_147;
	st.global.u32 	[%rd17+1536], %r364;
$L__BB14_147:
	setp.ge.s32 	%p94, %r186, %r376;
	@%p94 bra 	$L__BB14_149;
	st.global.u32 	[%rd17+1664], %r365;
$L__BB14_149:
	setp.ge.s32 	%p95, %r189, %r376;
	@%p95 bra 	$L__BB14_151;
	st.global.u32 	[%rd17+1792], %r366;
$L__BB14_151:
	setp.ge.s32 	%p96, %r192, %r376;
	@%p96 bra 	$L__BB14_153;
	st.global.u32 	[%rd17+1920], %r367;
$L__BB14_153:
	setp.ge.s32 	%p97, %r195, %r376;
	@%p97 bra 	$L__BB14_155;
	st.global.u32 	[%rd17+2048], %r368;
$L__BB14_155:
	setp.ge.s32 	%p98, %r198, %r376;
	@%p98 bra 	$L__BB14_157;
	st.global.u32 	[%rd17+2176], %r369;
$L__BB14_157:
	setp.ge.s32 	%p99, %r201, %r376;
	@%p99 bra 	$L__BB14_159;
	st.global.u32 	[%rd17+2304], %r370;
$L__BB14_159:
	setp.ge.s32 	%p100, %r204, %r376;
	@%p100 bra 	$L__BB14_161;
	st.global.u32 	[%rd17+2432], %r371;
$L__BB14_161:
	setp.ge.s32 	%p101, %r207, %r376;
	@%p101 bra 	$L__BB14_163;
	st.global.u32 	[%rd17+2560], %r372;
$L__BB14_163:
	setp.ge.s32 	%p102, %r210, %r376;
	@%p102 bra 	$L__BB14_165;
	st.global.u32 	[%rd17+2688], %r373;
$L__BB14_165:
	setp.ge.s32 	%p103, %r213, %r376;
	@%p103 bra 	$L__BB14_167;
	st.global.u32 	[%rd17+2816], %r374;
$L__BB14_167:
	setp.ge.s32 	%p104, %r216, %r376;
	@%p104 bra 	$L__BB14_169;
	st.global.u32 	[%rd17+2944], %r375;
$L__BB14_169:
	ret;

}


// ===== COMPILED SASS (sm_100) =====

	.target	sm_100

	.elftype	@"ET_EXEC"


//--------------------- .note.nv.tkinfo           --------------------------
	.section	.note.nv.tkinfo,"",@"SHT_NOTE"
	.sectionflags	@"SHF_NOTE_NV_TKINFO"
	.tkinfo
        /*0018*/ 	.word	0x00000002
        /*0030*/ 	.string	""
        /*0030*/ 	.string	"ptxas"
        /*0030*/ 	.string	"Cuda compilation tools, release 13.0, V13.0.88"
        /*0030*/ 	.string	"Build cuda_13.0.r13.0/compiler.36424714_0"
        /*0030*/ 	.string	"-arch sm_100 -m 64 "



//--------------------- .note.nv.cuinfo           --------------------------
	.section	.note.nv.cuinfo,"",@"SHT_NOTE"
	.sectionflags	@"SHF_NOTE_NV_CUINFO"
        /*0018*/ 	.short	0x0002
        /*001a*/ 	.short	0x0064
        /*001c*/ 	.short	0x0082
	.zero		2


//--------------------- .nv.info                  --------------------------
	.section	.nv.info,"",@"SHT_CUDA_INFO"
	.align	4


	//----- nvinfo : EIATTR_REGCOUNT
	.align		4
        /*0000*/ 	.byte	0x04, 0x2f
        /*0002*/ 	.short	(.L_46 - .L_45)
	.align		4
.L_45:
        /*0004*/ 	.word	index@(_Z6kernelPiS_i)
        /*0008*/ 	.word	0x0000000a


	//----- nvinfo : EIATTR_FRAME_SIZE
	.align		4
.L_46:
        /*000c*/ 	.byte	0x04, 0x11
        /*000e*/ 	.short	(.L_48 - .L_47)
	.align		4
.L_47:
        /*0010*/ 	.word	index@(_Z6kernelPiS_i)
        /*0014*/ 	.word	0x00000000


	//----- nvinfo : EIATTR_REGCOUNT
	.align		4
.L_48:
        /*0018*/ 	.byte	0x04, 0x2f
        /*001a*/ 	.short	(.L_50 - .L_49)
	.align		4
.L_49:
        /*001c*/ 	.word	index@(_ZN3cub18CUB_300001_SM_10006detail11EmptyKernelIvEEvv)
        /*0020*/ 	.word	0x00000004


	//----- nvinfo : EIATTR_FRAME_SIZE
	.align		4
.L_50:
        /*0024*/ 	.byte	0x04, 0x11
        /*0026*/ 	.short	(.L_52 - .L_51)
	.align		4
.L_51:
        /*0028*/ 	.word	index@(_ZN3cub18CUB_300001_SM_10006detail11EmptyKernelIvEEvv)
        /*002c*/ 	.word	0x00000000


	//----- nvinfo : EIATTR_REGCOUNT
	.align		4
.L_52:
        /*0030*/ 	.byte	0x04, 0x2f
        /*0032*/ 	.short	(.L_54 - .L_53)
	.align		4
.L_53:
        /*0034*/ 	.word	index@(_ZN3cub18CUB_300001_SM_10006detail8for_each13static_kernelINS2_12policy_hub_t12policy_500_tEmN6thrust24THRUST_300001_SM_1000_NS8cuda_cub20__uninitialized_fill7functorINS7_10device_ptrIiEEiEEEEvT0_T1_)
        /*0038*/ 	.word	0x00000008


	//----- nvinfo : EIATTR_FRAME_SIZE
	.align		4
.L_54:
        /*003c*/ 	.byte	0x04, 0x11
        /*003e*/ 	.short	(.L_56 - .L_55)
	.align		4
.L_55:
        /*0040*/ 	.word	index@(_ZN3cub18CUB_300001_SM_10006detail8for_each13static_kernelINS2_12policy_hub_t12policy_500_tEmN6thrust24THRUST_300001_SM_1000_NS8cuda_cub20__uninitialized_fill7functorINS7_10device_ptrIiEEiEEEEvT0_T1_)
        /*0044*/ 	.word	0x00000000


	//----- nvinfo : EIATTR_REGCOUNT
	.align		4
.L_56:
        /*0048*/ 	.byte	0x04, 0x2f
        /*004a*/ 	.short	(.L_58 - .L_57)
	.align		4
.L_57:
        /*004c*/ 	.word	index@(_ZN3cub18CUB_300001_SM_10006detail8for_each13static_kernelINS2_12policy_hub_t12policy_500_tElN6thrust24THRUST_300001_SM_1000_NS8cuda_cub6__fill7functorINS7_6detail15normal_iteratorINS7_10device_ptrIiEEEEiEEEEvT0_T1_)
        /*0050*/ 	.word	0x00000008


	//----- nvinfo : EIATTR_FRAME_SIZE
	.align		4
.L_58:
        /*0054*/ 	.byte	0x04, 0x11
        /*0056*/ 	.short	(.L_60 - .L_59)
	.align		4
.L_59:
        /*0058*/ 	.word	index@(_ZN3cub18CUB_300001_SM_10006detail8for_each13static_kernelINS2_12policy_hub_t12policy_500_tElN6thrust24THRUST_300001_SM_1000_NS8cuda_cub6__fill7functorINS7_6detail15normal_iteratorINS7_10device_ptrIiEEEEiEEEEvT0_T1_)
        /*005c*/ 	.word	0x00000000


	//----- nvinfo : EIATTR_REGCOUNT
	.align		4
.L_60:
        /*0060*/ 	.byte	0x04, 0x2f
        /*0062*/ 	.short	(.L_62 - .L_61)
	.align		4
.L_61:
        /*0064*/ 	.word	index@(_ZN3cub18CUB_300001_SM_10006detail6reduce28DeviceReduceSingleTileKernelINS2_10policy_hubIijN4cuda3__47maximumIiEEE10Policy1000EN6thrust24THRUST_300001_SM_1000_NS6detail15normal_iteratorINSC_10device_ptrIiEEEEPijS8_iiNS5_3std3__410__identityEEEvT0_T1_T2_T3_T4_T6_)
        /*0068*/ 	.word	0x00000020


	//----- nvinfo : EIATTR_FRAME_SIZE
	.align		4
.L_62:
        /*006c*/ 	.byte	0x04, 0x11
        /*006e*/ 	.short	(.L_64 - .L_63)
	.align		4
.L_63:
        /*0070*/ 	.word	index@(_ZN3cub18CUB_300001_SM_10006detail6reduce28DeviceReduceSingleTileKernelINS2_10policy_hubIijN4cuda3__47maximumIiEEE10Policy1000EN6thrust24THRUST_300001_SM_1000_NS6detail15normal_iteratorINSC_10device_ptrIiEEEEPijS8_iiNS5_3std3__410__identityEEEvT0_T1_T2_T3_T4_T6_)
        /*0074*/ 	.word	0x00000000


	//----- nvinfo : EIATTR_REGCOUNT
	.align		4
.L_64:
        /*0078*/ 	.byte	0x04, 0x2f
        /*007a*/ 	.short	(.L_66 - .L_65)
	.align		4
.L_65:
        /*007c*/ 	.word	index@(_ZN3cub18CUB_300001_SM_10006detail6reduce18DeviceReduceKernelINS2_10policy_hubIijN4cuda3__47maximumIiEEE10Policy1000EN6thrust24THRUST_300001_SM_1000_NS6detail15normal_iteratorINSC_10device_ptrIiEEEEjS8_iNS5_3std3__410__identityEEEvT0_PT3_T1_NS0_13GridEvenShareISO_EET2_T4_)
        /*0080*/ 	.word	0x00000020


	//----- nvinfo : EIATTR_FRAME_SIZE
	.align		4
.L_66:
        /*0084*/ 	.byte	0x04, 0x11
        /*0086*/ 	.short	(.L_68 - .L_67)
	.align		4
.L_67:
        /*0088*/ 	.word	index@(_ZN3cub18CUB_300001_SM_10006detail6reduce18DeviceReduceKernelINS2_10policy_hubIijN4cuda3__47maximumIiEEE10Policy1000EN6thrust24THRUST_300001_SM_1000_NS6detail15normal_iteratorINSC_10device_ptrIiEEEEjS8_iNS5_3std3__410__identityEEEvT0_PT3_T1_NS0_13GridEvenShareISO_EET2_T4_)
        /*008c*/ 	.word	0x00000000


	//----- nvinfo : EIATTR_REGCOUNT
	.align		4
.L_68:
        /*0090*/ 	.byte	0x04, 0x2f
        /*0092*/ 	.short	(.L_70 - .L_69)
	.align		4
.L_69:
        /*0094*/ 	.word	index@(_ZN3cub18CUB_300001_SM_10006detail6reduce28DeviceReduceSingleTileKernelINS2_10policy_hubIijN4cuda3__47maximumIiEEE10Policy1000EPiSB_iS8_iiNS5_3std3__410__identityEEEvT0_T1_T2_T3_T4_T6_)
        /*0098*/ 	.word	0x0000001e


	//----- nvinfo : EIATTR_FRAME_SIZE
	.align		4
.L_70:
        /*009c*/ 	.byte	0x04, 0x11
        /*009e*/ 	.short	(.L_72 - .L_71)
	.align		4
.L_71:
        /*00a0*/ 	.word	index@(_ZN3cub18CUB_300001_SM_10006detail6reduce28DeviceReduceSingleTileKernelINS2_10policy_hubIijN4cuda3__47maximumIiEEE10Policy1000EPiSB_iS8_iiNS5_3std3__410__identityEEEvT0_T1_T2_T3_T4_T6_)
        /*00a4*/ 	.word	0x00000000


	//----- nvinfo : EIATTR_REGCOUNT
	.align		4
.L_72:
        /*00a8*/ 	.byte	0x04, 0x2f
        /*00aa*/ 	.short	(.L_74 - .L_73)
	.align		4
.L_73:
        /*00ac*/ 	.word	index@(_ZN3cub18CUB_300001_SM_10006detail6reduce28DeviceReduceSingleTileKernelINS2_10policy_hubIiyN4cuda3__47maximumIiEEE10Policy1000EN6thrust24THRUST_300001_SM_1000_NS6detail15normal_iteratorINSC_10device_ptrIiEEEEPiyS8_iiNS5_3std3__410__identityEEEvT0_T1_T2_T3_T4_T6_)
        /*00b0*/ 	.word	0x00000020


	//----- nvinfo : EIATTR_FRAME_SIZE
	.align		4
.L_74:
        /*00b4*/ 	.byte	0x04, 0x11
        /*00b6*/ 	.short	(.L_76 - .L_75)
	.align		4
.L_75:
        /*00b8*/ 	.word	index@(_ZN3cub18CUB_300001_SM_10006detail6reduce28DeviceReduceSingleTileKernelINS2_10policy_hubIiyN4cuda3__47maximumIiEEE10Policy1000EN6thrust24THRUST_300001_SM_1000_NS6detail15normal_iteratorINSC_10device_ptrIiEEEEPiyS8_iiNS5_3std3__410__identityEEEvT0_T1_T2_T3_T4_T6_)
        /*00bc*/ 	.word	0x00000000


	//----- nvinfo : EIATTR_REGCOUNT
	.align		4
.L_76:
        /*00c0*/ 	.byte	0x04, 0x2f
        /*00c2*/ 	.short	(.L_78 - .L_77)
	.align		4
.L_77:
        /*00c4*/ 	.word	index@(_ZN3cub18CUB_300001_SM_10006detail6reduce18DeviceReduceKernelINS2_10policy_hubIiyN4cuda3__47maximumIiEEE10Policy1000EN6thrust24THRUST_300001_SM_1000_NS6detail15normal_iteratorINSC_10device_ptrIiEEEEyS8_iNS5_3std3__410__identityEEEvT0_PT3_T1_NS0_13GridEvenShareISO_EET2_T4_)
        /*00c8*/ 	.word	0x0000001e


	//----- nvinfo : EIATTR_FRAME_SIZE
	.align		4
.L_78:
        /*00cc*/ 	.byte	0x04, 0x11
        /*00ce*/ 	.short	(.L_80 - .L_79)
	.align		4
.L_79:
        /*00d0*/ 	.word	index@(_ZN3cub18CUB_300001_SM_10006detail6reduce18DeviceReduceKernelINS2_10policy_hubIiyN4cuda3__47maximumIiEEE10Policy1000EN6thrust24THRUST_300001_SM_1000_NS6detail15normal_iteratorINSC_10device_ptrIiEEEEyS8_iNS5_3std3__410__identityEEEvT0_PT3_T1_NS0_13GridEvenShareISO_EET2_T4_)
        /*00d4*/ 	.word	0x00000000


	//----- nvinfo : EIATTR_REGCOUNT
	.align		4
.L_80:
        /*00d8*/ 	.byte	0x04, 0x2f
        /*00da*/ 	.short	(.L_82 - .L_81)
	.align		4
.L_81:
        /*00dc*/ 	.word	index@(_ZN3cub18CUB_300001_SM_10006detail6reduce28DeviceReduceSingleTileKernelINS2_10policy_hubIiyN4cuda3__47maximumIiEEE10Policy1000EPiSB_iS8_iiNS5_3std3__410__identityEEEvT0_T1_T2_T3_T4_T6_)
        /*00e0*/ 	.word	0x0000001e


	//----- nvinfo : EIATTR_FRAME_SIZE
	.align		4
.L_82:
        /*00e4*/ 	.byte	0x04, 0x11
        /*00e6*/ 	.short	(.L_84 - .L_83)
	.align		4
.L_83:
        /*00e8*/ 	.word	index@(_ZN3cub18CUB_300001_SM_10006detail6reduce28DeviceReduceSingleTileKernelINS2_10policy_hubIiyN4cuda3__47maximumIiEEE10Policy1000EPiSB_iS8_iiNS5_3std3__410__identityEEEvT0_T1_T2_T3_T4_T6_)
        /*00ec*/ 	.word	0x00000000


	//----- nvinfo : EIATTR_REGCOUNT
	.align		4
.L_84:
        /*00f0*/ 	.byte	0x04, 0x2f
        /*00f2*/ 	.short	(.L_86 - .L_85)
	.align		4
.L_85:
        /*00f4*/ 	.word	index@(_ZN3cub18CUB_300001_SM_10006detail4scan20DeviceScanInitKernelINS0_13ScanTileStateIiLb1EEEEEvT_i)
        /*00f8*/ 	.word	0x00000008


	//----- nvinfo : EIATTR_FRAME_SIZE
	.align		4
.L_86:
        /*00fc*/ 	.byte	0x04, 0x11
        /*00fe*/ 	.short	(.L_88 - .L_87)
	.align		4
.L_87:
        /*0100*/ 	.word	index@(_ZN3cub18CUB_300001_SM_10006detail4scan20DeviceScanInitKernelINS0_13ScanTileStateIiLb1EEEEEvT_i)
        /*0104*/ 	.word	0x00000000


	//----- nvinfo : EIATTR_REGCOUNT
	.align		4
.L_88:
        /*0108*/ 	.byte	0x04, 0x2f
        /*010a*/ 	.short	(.L_90 - .L_89)
	.align		4
.L_89:
        /*010c*/ 	.word	index@(_ZN3cub18CUB_300001_SM_10006detail4scan16DeviceScanKernelINS2_10policy_hubIiiijN4cuda3std3__44plusIvEEE10Policy1000EN6thrust24THRUST_300001_SM_1000_NS6detail15normal_iteratorINSD_10device_ptrIiEEEESI_NS0_13ScanTileStateIiLb1EEES9_NS0_8NullTypeEjiLb0ESL_EEvT0_T1_T2_iT3_T4_T5_)
        /*0110*/ 	.word	0x00000038


	//----- nvinfo : EIATTR_FRAME_SIZE
	.align		4
.L_90:
        /*0114*/ 	.byte	0x04, 0x11
        /*0116*/ 	.short	(.L_92 - .L_91)
	.align		4
.L_91:
        /*0118*/ 	.word	index@(_ZN3cub18CUB_300001_SM_10006detail4scan16DeviceScanKernelINS2_10policy_hubIiiijN4cuda3std3__44plusIvEEE10Policy1000EN6thrust24THRUST_300001_SM_1000_NS6detail15normal_iteratorINSD_10device_ptrIiEEEESI_NS0_13ScanTileStateIiLb1EEES9_NS0_8NullTypeEjiLb0ESL_EEvT0_T1_T2_iT3_T4_T5_)
        /*011c*/ 	.word	0x00000000


	//----- nvinfo : EIATTR_REGCOUNT
	.align		4
.L_92:
        /*0120*/ 	.byte	0x04, 0x2f
        /*0122*/ 	.short	(.L_94 - .L_93)
	.align		4
.L_93:
        /*0124*/ 	.word	index@(_ZN3cub18CUB_300001_SM_10006detail4scan16DeviceScanKernelINS2_10policy_hubIiiimN4cuda3std3__44plusIvEEE10Policy1000EN6thrust24THRUST_300001_SM_1000_NS6detail15normal_iteratorINSD_10device_ptrIiEEEESI_NS0_13ScanTileStateIiLb1EEES9_NS0_8NullTypeEmiLb0ESL_EEvT0_T1_T2_iT3_T4_T5_)
        /*0128*/ 	.word	0x00000030


	//----- nvinfo : EIATTR_FRAME_SIZE
	.align		4
.L_94:
        /*012c*/ 	.byte	0x04, 0x11
        /*012e*/ 	.short	(.L_96 - .L_95)
	.align		4
.L_95:
        /*0130*/ 	.word	index@(_ZN3cub18CUB_300001_SM_10006detail4scan16DeviceScanKernelINS2_10policy_hubIiiimN4cuda3std3__44plusIvEEE10Policy1000EN6thrust24THRUST_300001_SM_1000_NS6detail15normal_iteratorINSD_10device_ptrIiEEEESI_NS0_13ScanTileStateIiLb1EEES9_NS0_8NullTypeEmiLb0ESL_EEvT0_T1_T2_iT3_T4_T5_)
        /*0134*/ 	.word	0x00000000


	//----- nvinfo : EIATTR_REGCOUNT
	.align		4
.L_96:
        /*0138*/ 	.byte	0x04, 0x2f
        /*013a*/ 	.short	(.L_98 - .L_97)
	.align		4
.L_97:
        /*013c*/ 	.word	index@(_ZN3cub18CUB_300001_SM_10006detail4scan16DeviceScanKernelINS2_10policy_hubIiiijN4cuda3__47minimumIiEEE10Policy1000EN6thrust24THRUST_300001_SM_1000_NS6detail15normal_iteratorINSC_10device_ptrIiEEEESH_NS0_13ScanTileStateIiLb1EEES8_NS1_10InputValueIiPiEEjiLb0EiEEvT0_T1_T2_iT3_T4_T5_)
        /*0140*/ 	.word	0x00000038


	//----- nvinfo : EIATTR_FRAME_SIZE
	.align		4
.L_98:
        /*0144*/ 	.byte	0x04, 0x11
        /*0146*/ 	.short	(.L_100 - .L_99)
	.align		4
.L_99:
        /*0148*/ 	.word	index@(_ZN3cub18CUB_300001_SM_10006detail4scan16DeviceScanKernelINS2_10policy_hubIiiijN4cuda3__47minimumIiEEE10Policy1000EN6thrust24THRUST_300001_SM_1000_NS6detail15normal_iteratorINSC_10device_ptrIiEEEESH_NS0_13ScanTileStateIiLb1EEES8_NS1_10InputValueIiPiEEjiLb0EiEEvT0_T1_T2_iT3_T4_T5_)
        /*014c*/ 	.word	0x00000000


	//----- nvinfo : EIATTR_REGCOUNT
	.align		4
.L_100:
        /*0150*/ 	.byte	0x04, 0x2f
        /*0152*/ 	.short	(.L_102 - .L_101)
	.align		4
.L_101:
        /*0154*/ 	.word	index@(_ZN3cub18CUB_300001_SM_10006detail4scan16DeviceScanKernelINS2_10policy_hubIiiimN4cuda3__47minimumIiEEE10Policy1000EN6thrust24THRUST_300001_SM_1000_NS6detail15normal_iteratorINSC_10device_ptrIiEEEESH_NS0_13ScanTileStateIiLb1EEES8_NS1_10InputValueIiPiEEmiLb0EiEEvT0_T1_T2_iT3_T4_T5_)
        /*0158*/ 	.word	0x00000038


	//----- nvinfo : EIATTR_FRAME_SIZE
	.align		4
.L_102:
        /*015c*/ 	.byte	0x04, 0x11
        /*015e*/ 	.short	(.L_104 - .L_103)
	.align		4
.L_103:
        /*0160*/ 	.word	index@(_ZN3cub18CUB_300001_SM_10006detail4scan16DeviceScanKernelINS2_10policy_hubIiiimN4cuda3__47minimumIiEEE10Policy1000EN6thrust24THRUST_300001_SM_1000_NS6detail15normal_iteratorINSC_10device_ptrIiEEEESH_NS0_13ScanTileStateIiLb1EEES8_NS1_10InputValueIiPiEEmiLb0EiEEvT0_T1_T2_iT3_T4_T5_)
        /*0164*/ 	.word	0x00000000


	//----- nvinfo : EIATTR_MIN_STACK_SIZE
	.align		4
.L_104:
        /*0168*/ 	.byte	0x04, 0x12
        /*016a*/ 	.short	(.L_106 - .L_105)
	.align		4
.L_105:
        /*016c*/ 	.word	index@(_ZN3cub18CUB_300001_SM_10006detail4scan16DeviceScanKernelINS2_10policy_hubIiiimN4cuda3__47minimumIiEEE10Policy1000EN6thrust24THRUST_300001_SM_1000_NS6detail15normal_iteratorINSC_10device_ptrIiEEEESH_NS0_13ScanTileStateIiLb1EEES8_NS1_10InputValueIiPiEEmiLb0EiEEvT0_T1_T2_iT3_T4_T5_)
        /*0170*/ 	.word	0x00000000


	//----- nvinfo : EIATTR_MIN_STACK_SIZE
	.align		4
.L_106:
        /*0174*/ 	.byte	0x04, 0x12
        /*0176*/ 	.short	(.L_108 - .L_107)
	.align		4
.L_107:
        /*0178*/ 	.word	index@(_ZN3cub18CUB_300001_SM_10006detail4scan16DeviceScanKernelINS2_10policy_hubIiiijN4cuda3__47minimumIiEEE10Policy1000EN6thrust24THRUST_300001_SM_1000_NS6detail15normal_iteratorINSC_10device_ptrIiEEEESH_NS0_13ScanTileStateIiLb1EEES8_NS1_10InputValueIiPiEEjiLb0EiEEvT0_T1_T2_iT3_T4_T5_)
        /*017c*/ 	.word	0x00000000


	//----- nvinfo : EIATTR_MIN_STACK_SIZE
	.align		4
.L_108:
        /*0180*/ 	.byte	0x04, 0x12
        /*0182*/ 	.short	(.L_110 - .L_109)
	.align		4
.L_109:
        /*0184*/ 	.word	index@(_ZN3cub18CUB_300001_SM_10006detail4scan16DeviceScanKernelINS2_10policy_hubIiiimN4cuda3std3__44plusIvEEE10Policy1000EN6thrust24THRUST_300001_SM_1000_NS6detail15normal_iteratorINSD_10device_ptrIiEEEESI_NS0_13ScanTileStateIiLb1EEES9_NS0_8NullTypeEmiLb0ESL_EEvT0_T1_T2_iT3_T4_T5_)
        /*0188*/ 	.word	0x00000000


	//----- nvinfo : EIATTR_MIN_STACK_SIZE
	.align		4
.L_110:
        /*018c*/ 	.byte	0x04, 0x12
        /*018e*/ 	.short	(.L_112 - .L_111)
	.align		4
.L_111:
        /*0190*/ 	.word	index@(_ZN3cub18CUB_300001_SM_10006detail4scan16DeviceScanKernelINS2_10policy_hubIiiijN4cuda3std3__44plusIvEEE10Policy1000EN6thrust24THRUST_300001_SM_1000_NS6detail15normal_iteratorINSD_10device_ptrIiEEEESI_NS0_13ScanTileStateIiLb1EEES9_NS0_8NullTypeEjiLb0ESL_EEvT0_T1_T2_iT3_T4_T5_)
        /*0194*/ 	.word	0x00000000


	//----- nvinfo : EIATTR_MIN_STACK_SIZE
	.align		4
.L_112:
        /*0198*/ 	.byte	0x04, 0x12
        /*019a*/ 	.short	(.L_114 - .L_113)
	.align		4
.L_113:
        /*019c*/ 	.word	index@(_ZN3cub18CUB_300001_SM_10006detail4scan20DeviceScanInitKernelINS0_13ScanTileStateIiLb1EEEEEvT_i)
        /*01a0*/ 	.word	0x00000000


	//----- nvinfo : EIATTR_MIN_STACK_SIZE
	.align		4
.L_114:
        /*01a4*/ 	.byte	0x04, 0x12
        /*01a6*/ 	.short	(.L_116 - .L_115)
	.align		4
.L_115:
        /*01a8*/ 	.word	index@(_ZN3cub18CUB_300001_SM_10006detail6reduce28DeviceReduceSingleTileKernelINS2_10policy_hubIiyN4cuda3__47maximumIiEEE10Policy1000EPiSB_iS8_iiNS5_3std3__410__identityEEEvT0_T1_T2_T3_T4_T6_)
        /*01ac*/ 	.word	0x00000000


	//----- nvinfo : EIATTR_MIN_STACK_SIZE
	.align		4
.L_116:
        /*01b0*/ 	.byte	0x04, 0x12
        /*01b2*/ 	.short	(.L_118 - .L_117)
	.align		4
.L_117:
        /*01b4*/ 	.word	index@(_ZN3cub18CUB_300001_SM_10006detail6reduce18DeviceReduceKernelINS2_10policy_hubIiyN4cuda3__47maximumIiEEE10Policy1000EN6thrust24THRUST_300001_SM_1000_NS6detail15normal_iteratorINSC_10device_ptrIiEEEEyS8_iNS5_3std3__410__identityEEEvT0_PT3_T1_NS0_13GridEvenShareISO_EET2_T4_)
        /*01b8*/ 	.word	0x00000000


	//----- nvinfo : EIATTR_MIN_STACK_SIZE
	.align		4
.L_118:
        /*01bc*/ 	.byte	0x04, 0x12
        /*01be*/ 	.short	(.L_120 - .L_119)
	.align		4
.L_119:
        /*01c0*/ 	.word	index@(_ZN3cub18CUB_300001_SM_10006detail6reduce28DeviceReduceSingleTileKernelINS2_10policy_hubIiyN4cuda3__47maximumIiEEE10Policy1000EN6thrust24THRUST_300001_SM_1000_NS6detail15normal_iteratorINSC_10device_ptrIiEEEEPiyS8_iiNS5_3std3__410__identityEEEvT0_T1_T2_T3_T4_T6_)
        /*01c4*/ 	.word	0x00000000


	//----- nvinfo : EIATTR_MIN_STACK_SIZE
	.align		4
.L_120:
        /*01c8*/ 	.byte	0x04, 0x12
        /*01ca*/ 	.short	(.L_122 - .L_121)
	.align		4
.L_121:
        /*01cc*/ 	.word	index@(_ZN3cub18CUB_300001_SM_10006detail6reduce28DeviceReduceSingleTileKernelINS2_10policy_hubIijN4cuda3__47maximumIiEEE10Policy1000EPiSB_iS8_iiNS5_3std3__410__identityEEEvT0_T1_T2_T3_T4_T6_)
        /*01d0*/ 	.word	0x00000000


	//----- nvinfo : EIATTR_MIN_STACK_SIZE
	.align		4
.L_122:
        /*01d4*/ 	.byte	0x04, 0x12
        /*01d6*/ 	.short	(.L_124 - .L_123)
	.align		4
.L_123:
        /*01d8*/ 	.word	index@(_ZN3cub18CUB_300001_SM_10006detail6reduce18DeviceReduceKernelINS2_10policy_hubIijN4cuda3__47maximumIiEEE10Policy1000EN6thrust24THRUST_300001_SM_1000_NS6detail15normal_iteratorINSC_10device_ptrIiEEEEjS8_iNS5_3std3__410__identityEEEvT0_PT3_T1_NS0_13GridEvenShareISO_EET2_T4_)
        /*01dc*/ 	.word	0x00000000


	//----- nvinfo : EIATTR_MIN_STACK_SIZE
	.align		4
.L_124:
        /*01e0*/ 	.byte	0x04, 0x12
        /*01e2*/ 	.short	(.L_126 - .L_125)
	.align		4
.L_125:
        /*01e4*/ 	.word	index@(_ZN3cub18CUB_300001_SM_10006detail6reduce28DeviceReduceSingleTileKernelINS2_10policy_hubIijN4cuda3__47maximumIiEEE10Policy1000EN6thrust24THRUST_300001_SM_1000_NS6detail15normal_iteratorINSC_10device_ptrIiEEEEPijS8_iiNS5_3std3__410__identityEEEvT0_T1_T2_T3_T4_T6_)
        /*01e8*/ 	.word	0x00000000


	//----- nvinfo : EIATTR_MIN_STACK_SIZE
	.align		4
.L_126:
        /*01ec*/ 	.byte	0x04, 0x12
        /*01ee*/ 	.short	(.L_128 - .L_127)
	.align		4
.L_127:
        /*01f0*/ 	.word	index@(_ZN3cub18CUB_300001_SM_10006detail8for_each13static_kernelINS2_12policy_hub_t12policy_500_tElN6thrust24THRUST_300001_SM_1000_NS8cuda_cub6__fill7functorINS7_6detail15normal_iteratorINS7_10device_ptrIiEEEEiEEEEvT0_T1_)
        /*01f4*/ 	.word	0x00000000


	//----- nvinfo : EIATTR_MIN_STACK_SIZE
	.align		4
.L_128:
        /*01f8*/ 	.byte	0x04, 0x12
        /*01fa*/ 	.short	(.L_130 - .L_129)
	.align		4
.L_129:
        /*01fc*/ 	.word	index@(_ZN3cub18CUB_300001_SM_10006detail8for_each13static_kernelINS2_12policy_hub_t12policy_500_tEmN6thrust24THRUST_300001_SM_1000_NS8cuda_cub20__uninitialized_fill7functorINS7_10device_ptrIiEEiEEEEvT0_T1_)
        /*0200*/ 	.word	0x00000000


	//----- nvinfo : EIATTR_MIN_STACK_SIZE
	.align		4
.L_130:
        /*0204*/ 	.byte	0x04, 0x12
        /*0206*/ 	.short	(.L_132 - .L_131)
	.align		4
.L_131:
        /*0208*/ 	.word	index@(_ZN3cub18CUB_300001_SM_10006detail11EmptyKernelIvEEvv)
        /*020c*/ 	.word	0x00000000


	//----- nvinfo : EIATTR_MIN_STACK_SIZE
	.align		4
.L_132:
        /*0210*/ 	.byte	0x04, 0x12
        /*0212*/ 	.short	(.L_134 - .L_133)
	.align		4
.L_133:
        /*0214*/ 	.word	index@(_Z6kernelPiS_i)
        /*0218*/ 	.word	0x00000000
.L_134:


//--------------------- .nv.compat                --------------------------
	.section	.nv.compat,"",@"SHT_CUDA_COMPAT_INFO"
	.align	4
        /*0000*/ 	.byte	0x02, 0x09, 0x00, 0x00, 0x02, 0x02, 0x01, 0x00, 0x02, 0x05, 0x05, 0x00, 0x03, 0x07, 0x01, 0x01
        /*0010*/ 	.byte	0x02, 0x03, 0x00, 0x00, 0x02, 0x06, 0x01, 0x00, 0x04, 0x0b, 0x08, 0x00, 0x09, 0x00, 0x00, 0x00
        /*0020*/ 	.byte	0x00, 0x00, 0x00, 0x00


//--------------------- .nv.info._ZN3cub18CUB_300001_SM_10006detail4scan16DeviceScanKernelINS2_10policy_hubIiiimN4cuda3__47minimumIiEEE10Policy1000EN6thrust24THRUST_300001_SM_1000_NS6detail15normal_iteratorINSC_10device_ptrIiEEEESH_NS0_13ScanTileStateIiLb1EEES8_NS1_10InputValueIiPiEEmiLb0EiEEvT0_T1_T2_iT3_T4_T5_ --------------------------
	.section	.nv.info._ZN3cub18CUB_300001_SM_10006detail4scan16DeviceScanKernelINS2_10policy_hubIiiimN4cuda3__47minimumIiEEE10Policy1000EN6thrust24THRUST_300001_SM_1000_NS6detail15normal_iteratorINSC_10device_ptrIiEEEESH_NS0_13ScanTileStateIiLb1EEES8_NS1_10InputValueIiPiEEmiLb0EiEEvT0_T1_T2_iT3_T4_T5_,"",@"SHT_CUDA_INFO"
	.sectionflags	@""
	.align	4


	//----- nvinfo : EIATTR_CUDA_API_VERSION
	.align		4
        /*0000*/ 	.byte	0x04, 0x37
        /*0002*/ 	.short	(.L_136 - .L_135)
.L_135:
        /*0004*/ 	.word	0x00000082


	//----- nvinfo : EIATTR_KPARAM_INFO
	.align		4
.L_136:
        /*0008*/ 	.byte	0x04, 0x17
        /*000a*/ 	.short	(.L_138 - .L_137)
.L_137:
        /*000c*/ 	.word	0x00000000
        /*0010*/ 	.short	0x0006
        /*0012*/ 	.short	0x0030
        /*0014*/ 	.byte	0x00, 0xf0, 0x21, 0x00


	//----- nvinfo : EIATTR_KPARAM_INFO
	.align		4
.L_138:
        /*0018*/ 	.byte	0x04, 0x17
        /*001a*/ 	.short	(.L_140 - .L_139)
.L_139:
        /*001c*/ 	.word	0x00000000
        /*0020*/ 	.short	0x0005
        /*0022*/ 	.short	0x0020
        /*0024*/ 	.byte	0x00, 0xf0, 0x41, 0x00


	//----- nvinfo : EIATTR_KPARAM_INFO
	.align		4
.L_140:
        /*0028*/ 	.byte	0x04, 0x17
        /*002a*/ 	.short	(.L_142 - .L_141)
.L_141:
        /*002c*/ 	.word	0x00000000
        /*0030*/ 	.short	0x0004
        /*0032*/ 	.short	0x001c
        /*0034*/ 	.byte	0x00, 0xf0, 0x05, 0x00


	//----- nvinfo : EIATTR_KPARAM_INFO
	.align		4
.L_142:
        /*0038*/ 	.byte	0x04, 0x17
        /*003a*/ 	.short	(.L_144 - .L_143)
.L_143:
        /*003c*/ 	.word	0x00000000
        /*0040*/ 	.short	0x0003
        /*0042*/ 	.short	0x0018
        /*0044*/ 	.byte	0x00, 0xf0, 0x11, 0x00


	//----- nvinfo : EIATTR_KPARAM_INFO
	.align		4
.L_144:
        /*0048*/ 	.byte	0x04, 0x17
        /*004a*/ 	.short	(.L_146 - .L_145)
.L_145:
        /*004c*/ 	.word	0x00000000
        /*0050*/ 	.short	0x0002
        /*0052*/ 	.short	0x0010
        /*0054*/ 	.byte	0x00, 0xf0, 0x21, 0x00


	//----- nvinfo : EIATTR_KPARAM_INFO
	.align		4
.L_146:
        /*0058*/ 	.byte	0x04, 0x17
        /*005a*/ 	.short	(.L_148 - .L_147)
.L_147:
        /*005c*/ 	.word	0x00000000
        /*0060*/ 	.short	0x0001
        /*0062*/ 	.short	0x0008
        /*0064*/ 	.byte	0x00, 0xf0, 0x21, 0x00


	//----- nvinfo : EIATTR_KPARAM_INFO
	.align		4
.L_148:
        /*0068*/ 	.byte	0x04, 0x17
        /*006a*/ 	.short	(.L_150 - .L_149)
.L_149:
        /*006c*/ 	.word	0x00000000
        /*0070*/ 	.short	0x0000
        /*0072*/ 	.short	0x0000
        /*0074*/ 	.byte	0x00, 0xf0, 0x21, 0x00


	//----- nvinfo : EIATTR_SPARSE_MMA_MASK
	.align		4
.L_150:
        /*0078*/ 	.byte	0x03, 0x50
        /*007a*/ 	.short	0x0000


	//----- nvinfo : EIATTR_MAXREG_COUNT
	.align		4
        /*007c*/ 	.byte	0x03, 0x1b
        /*007e*/ 	.short	0x00ff


	//----- nvinfo : EIATTR_NUM_BARRIERS
	.align		4
        /*0080*/ 	.byte	0x02, 0x4c
        /*0082*/ 	.byte	0x01
	.zero		1


	//----- nvinfo : EIATTR_MERCURY_ISA_VERSION
	.align		4
        /*0084*/ 	.byte	0x03, 0x5f
        /*0086*/ 	.short	0x0101


	//----- nvinfo : EIATTR_UNUSED_LOAD_BYTE_OFFSET
	.align		4
        /*0088*/ 	.byte	0x04, 0x44
        /*008a*/ 	.short	(.L_152 - .L_151)


	//   ....[0]....
.L_151:
        /*008c*/ 	.word	0x000027a0
        /*0090*/ 	.word	0x00000fff


	//----- nvinfo : EIATTR_COOP_GROUP_MASK_REGIDS
	.align		4
.L_152:
        /*0094*/ 	.byte	0x04, 0x29
        /*0096*/ 	.short	(.L_154 - .L_153)


	//   ....[0]....
.L_153:
        /*0098*/ 	.word	0xffffffff


	//   ....[1]....
        /*009c*/ 	.word	0xffffffff


	//   ....[2]....
        /*00a0*/ 	.word	0xffffffff


	//   ....[3]....
        /*00a4*/ 	.word	0xffffffff


	//   ....[4]....
        /*00a8*/ 	.word	0xffffffff


	//   ....[5]....
        /*00ac*/ 	.word	0xffffffff


	//   ....[6]....
        /*00b0*/ 	.word	0xffffffff


	//   ....[7]....
        /*00b4*/ 	.word	0xffffffff


	//   ....[8]....
        /*00b8*/ 	.word	0xffffffff


	//   ....[9]....
        /*00bc*/ 	.word	0xffffffff


	//   ....[10]....
        /*00c0*/ 	.word	0xffffffff


	//   ....[11]....
        /*00c4*/ 	.word	0xffffffff


	//   ....[12]....
        /*00c8*/ 	.word	0xffffffff


	//   ....[13]....
        /*00cc*/ 	.word	0xffffffff


	//   ....[14]....
        /*00d0*/ 	.word	0xffffffff


	//   ....[15]....
        /*00d4*/ 	.word	0xffffffff


	//   ....[16]....
        /*00d8*/ 	.word	0xffffffff


	//   ....[17]....
        /*00dc*/ 	.word	0xffffffff


	//   ....[18]....
        /*00e0*/ 	.word	0xffffffff


	//   ....[19]....
        /*00e4*/ 	.word	0xffffffff


	//   ....[20]....
        /*00e8*/ 	.word	0xffffffff


	//   ....[21]....
        /*00ec*/ 	.word	0xffffffff


	//   ....[22]....
        /*00f0*/ 	.word	0xffffffff


	//   ....[23]....
        /*00f4*/ 	.word	0xffffffff


	//   ....[24]....
        /*00f8*/ 	.word	0xffffffff


	//   ....[25]....
        /*00fc*/ 	.word	0xffffffff


	//   ....[26]....
        /*0100*/ 	.word	0xffffffff


	//   ....[27]....
        /*0104*/ 	.word	0xffffffff


	//   ....[28]....
        /*0108*/ 	.word	0xffffffff


	//   ....[29]....
        /*010c*/ 	.word	0xffffffff


	//   ....[30]....
        /*0110*/ 	.word	0xffffffff


	//   ....[31]....
        /*0114*/ 	.word	0xffffffff


	//   ....[32]....
        /*0118*/ 	.word	0xffffffff


	//   ....[33]....
        /*011c*/ 	.word	0xffffffff


	//   ....[34]....
        /*0120*/ 	.word	0xffffffff


	//   ....[35]....
        /*0124*/ 	.word	0xffffffff


	//   ....[36]....
        /*0128*/ 	.word	0xffffffff


	//   ....[37]....
        /*012c*/ 	.word	0xffffffff


	//   ....[38]....
        /*0130*/ 	.word	0xffffffff


	//   ....[39]....
        /*0134*/ 	.word	0xffffffff


	//   ....[40]....
        /*0138*/ 	.word	0xffffffff


	//   ....[41]....
        /*013c*/ 	.word	0xffffffff


	//   ....[42]....
        /*0140*/ 	.word	0xffffffff


	//   ....[43]....
        /*0144*/ 	.word	0xffffffff


	//   ....[44]....
        /*0148*/ 	.word	0xffffffff


	//   ....[45]....
        /*014c*/ 	.word	0xffffffff


	//   ....[46]....
        /*0150*/ 	.word	0xffffffff


	//   ....[47]....
        /*0154*/ 	.word	0xffffffff


	//   ....[48]....
        /*0158*/ 	.word	0xffffffff


	//   ....[49]....
        /*015c*/ 	.word	0xffffffff


	//   ....[50]....
        /*0160*/ 	.word	0xffffffff


	//   ....[51]....
        /*0164*/ 	.word	0xffffffff


	//   ....[52]....
        /*0168*/ 	.word	0xffffffff


	//   ....[53]....
        /*016c*/ 	.word	0xffffffff


	//   ....[54]....
        /*0170*/ 	.word	0xffffffff


	//   ....[55]....
        /*0174*/ 	.word	0xffffffff


	//   ....[56]....
        /*0178*/ 	.word	0xffffffff


	//   ....[57]....
        /*017c*/ 	.word	0xffffffff


	//   ....[58]....
        /*0180*/ 	.word	0xffffffff


	//   ....[59]....
        /*0184*/ 	.word	0xffffffff


	//   ....[60]....
        /*0188*/ 	.word	0xffffffff


	//   ....[61]....
        /*018c*/ 	.word	0xffffffff


	//   ....[62]....
        /*0190*/ 	.word	0xffffffff


	//   ....[63]....
        /*0194*/ 	.word	0xffffffff


	//   ....[64]....
        /*0198*/ 	.word	0x05000013


	//   ....[65]....
        /*019c*/ 	.word	0x05000013


	//   ....[66]....
        /*01a0*/ 	.word	0x05000013


	//   ....[67]....
        /*01a4*/ 	.word	0x05000013


	//   ....[68]....
        /*01a8*/ 	.word	0x05000013


	//   ....[69]....
        /*01ac*/ 	.word	0x05000013


	//   ....[70]....
        /*01b0*/ 	.word	0x05000013


	//   ....[71]....
        /*01b4*/ 	.word	0x05000013


	//   ....[72]....
        /*01b8*/ 	.word	0x05000013


	//   ....[73]....
        /*01bc*/ 	.word	0x05000013


	//   ....[74]....
        /*01c0*/ 	.word	0x05000013


	//   ....[75]....
        /*01c4*/ 	.word	0x05000013


	//   ....[76]....
        /*01c8*/ 	.word	0x05000013


	//   ....[77]....
        /*01cc*/ 	.word	0x05000013


	//   ....[78]....
        /*01d0*/ 	.word	0x05000013


	//   ....[79]....
        /*01d4*/ 	.word	0x05000013


	//   ....[80]....
        /*01d8*/ 	.word	0x05000013


	//   ....[81]....
        /*01dc*/ 	.word	0x05000013


	//   ....[82]....
        /*01e0*/ 	.word	0x05000013


	//   ....[83]....
        /*01e4*/ 	.word	0x05000013


	//   ....[84]....
        /*01e8*/ 	.word	0x05000013


	//   ....[85]....
        /*01ec*/ 	.word	0x05000013


	//   ....[86]....
        /*01f0*/ 	.word	0x05000013


	//   ....[87]....
        /*01f4*/ 	.word	0x05000013


	//   ....[88]....
        /*01f8*/ 	.word	0x05000013


	//   ....[89]....
        /*01fc*/ 	.word	0x05000013


	//   ....[90]....
        /*0200*/ 	.word	0x05000013


	//   ....[91]....
        /*0204*/ 	.word	0x05000013


	//   ....[92]....
        /*0208*/ 	.word	0x05000013


	//   ....[93]....
        /*020c*/ 	.word	0x05000013


	//   ....[94]....
        /*0210*/ 	.word	0x05000013


	//   ....[95]....
        /*0214*/ 	.word	0x05000013


	//   ....[96]....
        /*0218*/ 	.word	0x05000013


	//   ....[97]....
        /*021c*/ 	.word	0x05000013


	//   ....[98]....
        /*0220*/ 	.word	0x05000013


	//   ....[99]....
        /*0224*/ 	.word	0x05000013


	//----- nvinfo : EIATTR_COOP_GROUP_INSTR_OFFSETS
	.align		4
.L_154:
        /*0228*/ 	.byte	0x04, 0x28
        /*022a*/ 	.short	(.L_156 - .L_155)


	//   ....[0]....
.L_155:
        /*022c*/ 	.word	0x00000570


	//   ....[1]....
        /*0230*/ 	.word	0x000006f0


	//   ....[2]....
        /*0234*/ 	.word	0x00000720


	//   ....[3]....
        /*0238*/ 	.word	0x00000750


	//   ....[4]....
        /*023c*/ 	.word	0x00000780


	//   ....[5]....
        /*0240*/ 	.word	0x000007b0


	//   ....[6]....
        /*0244*/ 	.word	0x00000830


	//   ....[7]....
        /*0248*/ 	.word	0x00000bb0


	//   ....[8]....
        /*024c*/ 	.word	0x00000be0


	//   ....[9]....
        /*0250*/ 	.word	0x00000c10


	//   ....[10]....
        /*0254*/ 	.word	0x00000c40


	//   ....[11]....
        /*0258*/ 	.word	0x00000c70


	//   ....[12]....
        /*025c*/ 	.word	0x00000cf0


	//   ....[13]....
        /*0260*/ 	.word	0x00000f00


	//   ....[14]....
        /*0264*/ 	.word	0x00000fc0


	//   ....[15]....
        /*0268*/ 	.word	0x00001030


	//   ....[16]....
        /*026c*/ 	.word	0x000010d0


	//   ....[17]....
        /*0270*/ 	.word	0x00001140


	//   ....[18]....
        /*0274*/ 	.word	0x00001170


	//   ....[19]....
        /*0278*/ 	.word	0x000011a0


	//   ....[20]....
        /*027c*/ 	.word	0x000011d0


	//   ....[21]....
        /*0280*/ 	.word	0x000011e0


	//   ....[22]....
        /*0284*/ 	.word	0x00001270


	//   ....[23]....
        /*0288*/ 	.word	0x00001340


	//   ....[24]....
        /*028c*/ 	.word	0x000013a0


	//   ....[25]....
        /*0290*/ 	.word	0x00001400


	//   ....[26]....
        /*0294*/ 	.word	0x00001450


	//   ....[27]....
        /*0298*/ 	.word	0x00001480


	//   ....[28]....
        /*029c*/ 	.word	0x000014b0


	//   ....[29]....
        /*02a0*/ 	.word	0x000014e0


	//   ....[30]....
        /*02a4*/ 	.word	0x000014f0


	//   ....[31]....
        /*02a8*/ 	.word	0x000018d0


	//   ....[32]....
        /*02ac*/ 	.word	0x000024c0


	//   ....[33]....
        /*02b0*/ 	.word	0x00002640


	//   ....[34]....
        /*02b4*/ 	.word	0x00002680


	//   ....[35]....
        /*02b8*/ 	.word	0x000026b0


	//   ....[36]....
        /*02bc*/ 	.word	0x000026e0


	//   ....[37]....
        /*02c0*/ 	.word	0x00002710


	//   ....[38]....
        /*02c4*/ 	.word	0x00002790


	//   ....[39]....
        /*02c8*/ 	.word	0x00002a80


	//   ....[40]....
        /*02cc*/ 	.word	0x00002ab0


	//   ....[41]....
        /*02d0*/ 	.word	0x00002ae0


	//   ....[42]....
        /*02d4*/ 	.word	0x00002b10


	//   ....[43]....
        /*02d8*/ 	.word	0x00002b40


	//   ....[44]....
        /*02dc*/ 	.word	0x00002bc0


	//   ....[45]....
        /*02e0*/ 	.word	0x00002de0


	//   ....[46]....
        /*02e4*/ 	.word	0x00002ea0


	//   ....[47]....
        /*02e8*/ 	.word	0x00002f50


	//   ....[48]....
        /*02ec*/ 	.word	0x00002fe0


	//   ....[49]....
        /*02f0*/ 	.word	0x00003030


	//   ....[50]....
        /*02f4*/ 	.word	0x00003070


	//   ....[51]....
        /*02f8*/ 	.word	0x000030b0


	//   ....[52]....
        /*02fc*/ 	.word	0x000030f0


	//   ....[53]....
        /*0300*/ 	.word	0x00003100


	//   ....[54]....
        /*0304*/ 	.word	0x00003190


	//   ....[55]....
        /*0308*/ 	.word	0x00003250


	//   ....[56]....
        /*030c*/ 	.word	0x000032a0


	//   ....[57]....
        /*0310*/ 	.word	0x00003310


	//   ....[58]....
        /*0314*/ 	.word	0x00003360


	//   ....[59]....
        /*0318*/ 	.word	0x000033a0


	//   ....[60]....
        /*031c*/ 	.word	0x000033e0


	//   ....[61]....
        /*0320*/ 	.word	0x00003420


	//   ....[62]....
        /*0324*/ 	.word	0x00003430


	//   ....[63]....
        /*0328*/ 	.word	0x00003800


	//   ....[64]....
        /*032c*/ 	.word	0x00003ea0


	//   ....[65]....
        /*0330*/ 	.word	0x00003f20


	//   ....[66]....
        /*0334*/ 	.word	0x00003fb0


	//   ....[67]....
        /*0338*/ 	.word	0x000040a0


	//   ....[68]....
        /*033c*/ 	.word	0x00004130


	//   ....[69]....
        /*0340*/ 	.word	0x000041a0


	//   ....[70]....
        /*0344*/ 	.word	0x00004210


	//   ....[71]....
        /*0348*/ 	.word	0x00004280


	//   ....[72]....
        /*034c*/ 	.word	0x000042b0


	//   ....[73]....
        /*0350*/ 	.word	0x00004360


	//   ....[74]....
        /*0354*/ 	.word	0x000043e0


	//   ....[75]....
        /*0358*/ 	.word	0x00004460


	//   ....[76]....
        /*035c*/ 	.word	0x00004520


	//   ....[77]....
        /*0360*/ 	.word	0x000045a0


	//   ....[78]....
        /*0364*/ 	.word	0x00004610


	//   ....[79]....
        /*0368*/ 	.word	0x00004680


	//   ....[80]....
        /*036c*/ 	.word	0x000046f0


	//   ....[81]....
        /*0370*/ 	.word	0x00004750


	//   ....[82]....
        /*0374*/ 	.word	0x000047c0


	//   ....[83]....
        /*0378*/ 	.word	0x00004840


	//   ....[84]....
        /*037c*/ 	.word	0x000048e0


	//   ....[85]....
        /*0380*/ 	.word	0x000049a0


	//   ....[86]....
        /*0384*/ 	.word	0x00004a30


	//   ....[87]....
        /*0388*/ 	.word	0x00004ab0


	//   ....[88]....
        /*038c*/ 	.word	0x00004b30


	//   ....[89]....
        /*0390*/ 	.word	0x00004b90


	//   ....[90]....
        /*0394*/ 	.word	0x00004bc0


	//   ....[91]....
        /*0398*/ 	.word	0x00004c80


	//   ....[92]....
        /*039c*/ 	.word	0x00004d00


	//   ....[93]....
        /*03a0*/ 	.word	0x00004d80


	//   ....[94]....
        /*03a4*/ 	.word	0x00004e50


	//   ....[95]....
        /*03a8*/ 	.word	0x00004ee0


	//   ....[96]....
        /*03ac*/ 	.word	0x00004f60


	//   ....[97]....
        /*03b0*/ 	.word	0x00004fe0


	//   ....[98]....
        /*03b4*/ 	.word	0x00005050


	//   ....[99]....
        /*03b8*/ 	.word	0x000050b0


	//----- nvinfo : EIATTR_VRC_CTA_INIT_COUNT
	.align		4
.L_156:
        /*03bc*/ 	.byte	0x02, 0x4a
	.zero		1
	.zero		1


	//----- nvinfo : EIATTR_EXIT_INSTR_OFFSETS
	.align		4
        /*03c0*/ 	.byte	0x04, 0x1c
        /*03c2*/ 	.short	(.L_158 - .L_157)


	//   ....[0]....
.L_157:
        /*03c4*/ 	.word	0x00001be0


	//   ....[1]....
        /*03c8*/ 	.word	0x00001c10


	//   ....[2]....
        /*03cc*/ 	.word	0x00003e30


	//   ....[3]....
        /*03d0*/ 	.word	0x00003e50


	//----- nvinfo : EIATTR_MAX_THREADS
	.align		4
.L_158:
        /*03d4*/ 	.byte	0x04, 0x05
        /*03d6*/ 	.short	(.L_160 - .L_159)
.L_159:
        /*03d8*/ 	.word	0x00000080
        /*03dc*/ 	.word	0x00000001
        /*03e0*/ 	.word	0x00000001


	//----- nvinfo : EIATTR_CRS_STACK_SIZE
	.align		4
.L_160:
        /*03e4*/ 	.byte	0x04, 0x1e
        /*03e6*/ 	.short	(.L_162 - .L_161)
.L_161:
        /*03e8*/ 	.word	0x00000000


	//----- nvinfo : EIATTR_CBANK_PARAM_SIZE
	.align		4
.L_162:
        /*03ec*/ 	.byte	0x03, 0x19
        /*03ee*/ 	.short	0x0038


	//----- nvinfo : EIATTR_PARAM_CBANK
	.align		4
        /*03f0*/ 	.byte	0x04, 0x0a
        /*03f2*/ 	.short	(.L_164 - .L_163)
	.align		4
.L_163:
        /*03f4*/ 	.word	index@(.nv.constant0._ZN3cub18CUB_300001_SM_10006detail4scan16DeviceScanKernelINS2_10policy_hubIiiimN4cuda3__47minimumIiEEE10Policy1000EN6thrust24THRUST_300001_SM_1000_NS6detail15normal_iteratorINSC_10device_ptrIiEEEESH_NS0_13ScanTileStateIiLb1EEES8_NS1_10InputValueIiPiEEmiLb0EiEEvT0_T1_T2_iT3_T4_T5_)
        /*03f8*/ 	.short	0x0380
        /*03fa*/ 	.short	0x0038


	//----- nvinfo : EIATTR_SW_WAR
	.align		4
.L_164:
        /*03fc*/ 	.byte	0x04, 0x36
        /*03fe*/ 	.short	(.L_166 - .L_165)
.L_165:
        /*0400*/ 	.word	0x00000008
.L_166:


//--------------------- .nv.info._ZN3cub18CUB_300001_SM_10006detail4scan16DeviceScanKernelINS2_10policy_hubIiiijN4cuda3__47minimumIiEEE10Policy1000EN6thrust24THRUST_300001_SM_1000_NS6detail15normal_iteratorINSC_10device_ptrIiEEEESH_NS0_13ScanTileStateIiLb1EEES8_NS1_10InputValueIiPiEEjiLb0EiEEvT0_T1_T2_iT3_T4_T5_ --------------------------
	.section	.nv.info._ZN3cub18CUB_300001_SM_10006detail4scan16DeviceScanKernelINS2_10policy_hubIiiijN4cuda3__47minimumIiEEE10Policy1000EN6thrust24THRUST_300001_SM_1000_NS6detail15normal_iteratorINSC_10device_ptrIiEEEESH_NS0_13ScanTileStateIiLb1EEES8_NS1_10InputValueIiPiEEjiLb0EiEEvT0_T1_T2_iT3_T4_T5_,"",@"SHT_CUDA_INFO"
	.sectionflags	@""
	.align	4


	//----- nvinfo : EIATTR_CUDA_API_VERSION
	.align		4
        /*0000*/ 	.byte	0x04, 0x37
        /*0002*/ 	.short	(.L_168 - .L_167)
.L_167:
        /*0004*/ 	.word	0x00000082


	//----- nvinfo : EIATTR_KPARAM_INFO
	.align		4
.L_168:
        /*0008*/ 	.byte	0x04, 0x17
        /*000a*/ 	.short	(.L_170 - .L_169)
.L_169:
        /*000c*/ 	.word	0x00000000
        /*0010*/ 	.short	0x0006
        /*0012*/ 	.short	0x0030
        /*0014*/ 	.byte	0x00, 0xf0, 0x11, 0x00


	//----- nvinfo : EIATTR_KPARAM_INFO
	.align		4
.L_170:
        /*0018*/ 	.byte	0x04, 0x17
        /*001a*/ 	.short	(.L_172 - .L_171)
.L_171:
        /*001c*/ 	.word	0x00000000
        /*0020*/ 	.short	0x0005
        /*0022*/ 	.short	0x0020
        /*0024*/ 	.byte	0x00, 0xf0, 0x41, 0x00


	//----- nvinfo : EIATTR_KPARAM_INFO
	.align		4
.L_172:
        /*0028*/ 	.byte	0x04, 0x17
        /*002a*/ 	.short	(.L_174 - .L_173)
.L_173:
        /*002c*/ 	.word	0x00000000
        /*0030*/ 	.short	0x0004
        /*0032*/ 	.short	0x001c
        /*0034*/ 	.byte	0x00, 0xf0, 0x05, 0x00


	//----- nvinfo : EIATTR_KPARAM_INFO
	.align		4
.L_174:
        /*0038*/ 	.byte	0x04, 0x17
        /*003a*/ 	.short	(.L_176 - .L_175)
.L_175:
        /*003c*/ 	.word	0x00000000
        /*0040*/ 	.short	0x0003
        /*0042*/ 	.short	0x0018
        /*0044*/ 	.byte	0x00, 0xf0, 0x11, 0x00


	//----- nvinfo : EIATTR_KPARAM_INFO
	.align		4
.L_176:
        /*0048*/ 	.byte	0x04, 0x17
        /*004a*/ 	.short	(.L_178 - .L_177)
.L_177:
        /*004c*/ 	.word	0x00000000
        /*0050*/ 	.short	0x0002
        /*0052*/ 	.short	0x0010
        /*0054*/ 	.byte	0x00, 0xf0, 0x21, 0x00


	//----- nvinfo : EIATTR_KPARAM_INFO
	.align		4
.L_178:
        /*0058*/ 	.byte	0x04, 0x17
        /*005a*/ 	.short	(.L_180 - .L_179)
.L_179:
        /*005c*/ 	.word	0x00000000
        /*0060*/ 	.short	0x0001
        /*0062*/ 	.short	0x0008
        /*0064*/ 	.byte	0x00, 0xf0, 0x21, 0x00


	//----- nvinfo : EIATTR_KPARAM_INFO
	.align		4
.L_180:
        /*0068*/ 	.byte	0x04, 0x17
        /*006a*/ 	.short	(.L_182 - .L_181)
.L_181:
        /*006c*/ 	.word	0x00000000
        /*0070*/ 	.short	0x0000
        /*0072*/ 	.short	0x0000
        /*0074*/ 	.byte	0x00, 0xf0, 0x21, 0x00


	//----- nvinfo : EIATTR_SPARSE_MMA_MASK
	.align		4
.L_182:
        /*0078*/ 	.byte	0x03, 0x50
        /*007a*/ 	.short	0x0000


	//----- nvinfo : EIATTR_MAXREG_COUNT
	.align		4
        /*007c*/ 	.byte	0x03, 0x1b
        /*007e*/ 	.short	0x00ff


	//----- nvinfo : EIATTR_NUM_BARRIERS
	.align		4
        /*0080*/ 	.byte	0x02, 0x4c
        /*0082*/ 	.byte	0x01
	.zero		1


	//----- nvinfo : EIATTR_MERCURY_ISA_VERSION
	.align		4
        /*0084*/ 	.byte	0x03, 0x5f
        /*0086*/ 	.short	0x0101


	//----- nvinfo : EIATTR_UNUSED_LOAD_BYTE_OFFSET
	.align		4
        /*0088*/ 	.byte	0x04, 0x44
        /*008a*/ 	.short	(.L_184 - .L_183)


	//   ....[0]....
.L_183:
        /*008c*/ 	.word	0x00002770
        /*0090*/ 	.word	0x00000fff


	//----- nvinfo : EIATTR_COOP_GROUP_MASK_REGIDS
	.align		4
.L_184:
        /*0094*/ 	.byte	0x04, 0x29
        /*0096*/ 	.short	(.L_186 - .L_185)


	//   ....[0]....
.L_185:
        /*0098*/ 	.word	0xffffffff


	//   ....[1]....
        /*009c*/ 	.word	0xffffffff


	//   ....[2]....
        /*00a0*/ 	.word	0xffffffff


	//   ....[3]....
        /*00a4*/ 	.word	0xffffffff


	//   ....[4]....
        /*00a8*/ 	.word	0xffffffff


	//   ....[5]....
        /*00ac*/ 	.word	0xffffffff


	//   ....[6]....
        /*00b0*/ 	.word	0xffffffff


	//   ....[7]....
        /*00b4*/ 	.word	0xffffffff


	//   ....[8]....
        /*00b8*/ 	.word	0xffffffff


	//   ....[9]....
        /*00bc*/ 	.word	0xffffffff


	//   ....[10]....
        /*00c0*/ 	.word	0xffffffff


	//   ....[11]....
        /*00c4*/ 	.word	0xffffffff


	//   ....[12]....
        /*00c8*/ 	.word	0xffffffff


	//   ....[13]....
        /*00cc*/ 	.word	0xffffffff


	//   ....[14]....
        /*00d0*/ 	.word	0xffffffff


	//   ....[15]....
        /*00d4*/ 	.word	0xffffffff


	//   ....[16]....
        /*00d8*/ 	.word	0xffffffff


	//   ....[17]....
        /*00dc*/ 	.word	0xffffffff


	//   ....[18]....
        /*00e0*/ 	.word	0xffffffff


	//   ....[19]....
        /*00e4*/ 	.word	0xffffffff


	//   ....[20]....
        /*00e8*/ 	.word	0xffffffff


	//   ....[21]....
        /*00ec*/ 	.word	0xffffffff


	//   ....[22]....
        /*00f0*/ 	.word	0xffffffff


	//   ....[23]....
        /*00f4*/ 	.word	0xffffffff


	//   ....[24]....
        /*00f8*/ 	.word	0xffffffff


	//   ....[25]....
        /*00fc*/ 	.word	0xffffffff


	//   ....[26]....
        /*0100*/ 	.word	0xffffffff


	//   ....[27]....
        /*0104*/ 	.word	0xffffffff


	//   ....[28]....
        /*0108*/ 	.word	0xffffffff


	//   ....[29]....
        /*010c*/ 	.word	0xffffffff


	//   ....[30]....
        /*0110*/ 	.word	0xffffffff


	//   ....[31]....
        /*0114*/ 	.word	0xffffffff


	//   ....[32]....
        /*0118*/ 	.word	0xffffffff


	//   ....[33]....
        /*011c*/ 	.word	0xffffffff


	//   ....[34]....
        /*0120*/ 	.word	0xffffffff


	//   ....[35]....
        /*0124*/ 	.word	0xffffffff


	//   ....[36]....
        /*0128*/ 	.word	0xffffffff


	//   ....[37]....
        /*012c*/ 	.word	0xffffffff


	//   ....[38]....
        /*0130*/ 	.word	0xffffffff


	//   ....[39]....
        /*0134*/ 	.word	0xffffffff


	//   ....[40]....
        /*0138*/ 	.word	0xffffffff


	//   ....[41]....
        /*013c*/ 	.word	0xffffffff


	//   ....[42]....
        /*0140*/ 	.word	0xffffffff


	//   ....[43]....
        /*0144*/ 	.word	0xffffffff


	//   ....[44]....
        /*0148*/ 	.word	0xffffffff


	//   ....[45]....
        /*014c*/ 	.word	0xffffffff


	//   ....[46]....
        /*0150*/ 	.word	0xffffffff


	//   ....[47]....
        /*0154*/ 	.word	0xffffffff


	//   ....[48]....
        /*0158*/ 	.word	0xffffffff


	//   ....[49]....
        /*015c*/ 	.word	0xffffffff


	//   ....[50]....
        /*0160*/ 	.word	0xffffffff


	//   ....[51]....
        /*0164*/ 	.word	0xffffffff


	//   ....[52]....
        /*0168*/ 	.word	0xffffffff


	//   ....[53]....
        /*016c*/ 	.word	0xffffffff


	//   ....[54]....
        /*0170*/ 	.word	0xffffffff


	//   ....[55]....
        /*0174*/ 	.word	0xffffffff


	//   ....[56]....
        /*0178*/ 	.word	0xffffffff


	//   ....[57]....
        /*017c*/ 	.word	0xffffffff


	//   ....[58]....
        /*0180*/ 	.word	0xffffffff


	//   ....[59]....
        /*0184*/ 	.word	0xffffffff


	//   ....[60]....
        /*0188*/ 	.word	0xffffffff


	//   ....[61]....
        /*018c*/ 	.word	0xffffffff


	//   ....[62]....
        /*0190*/ 	.word	0xffffffff


	//   ....[63]....
        /*0194*/ 	.word	0xffffffff


	//   ....[64]....
        /*0198*/ 	.word	0x05000013


	//   ....[65]....
        /*019c*/ 	.word	0x05000013


	//   ....[66]....
        /*01a0*/ 	.word	0x05000013


	//   ....[67]....
        /*01a4*/ 	.word	0x05000013


	//   ....[68]....
        /*01a8*/ 	.word	0x05000013


	//   ....[69]....
        /*01ac*/ 	.word	0x05000013


	//   ....[70]....
        /*01b0*/ 	.word	0x05000013


	//   ....[71]....
        /*01b4*/ 	.word	0x05000013


	//   ....[72]....
        /*01b8*/ 	.word	0x05000013


	//   ....[73]....
        /*01bc*/ 	.word	0x05000013


	//   ....[74]....
        /*01c0*/ 	.word	0x05000013


	//   ....[75]....
        /*01c4*/ 	.word	0x05000013


	//   ....[76]....
        /*01c8*/ 	.word	0x05000013


	//   ....[77]....
        /*01cc*/ 	.word	0x05000013


	//   ....[78]....
        /*01d0*/ 	.word	0x05000013


	//   ....[79]....
        /*01d4*/ 	.word	0x05000013


	//   ....[80]....
        /*01d8*/ 	.word	0x05000013


	//   ....[81]....
        /*01dc*/ 	.word	0x05000013


	//   ....[82]....
        /*01e0*/ 	.word	0x05000013


	//   ....[83]....
        /*01e4*/ 	.word	0x05000013


	//   ....[84]....
        /*01e8*/ 	.word	0x05000013


	//   ....[85]....
        /*01ec*/ 	.word	0x05000013


	//   ....[86]....
        /*01f0*/ 	.word	0x05000013


	//   ....[87]....
        /*01f4*/ 	.word	0x05000013


	//   ....[88]....
        /*01f8*/ 	.word	0x05000013


	//   ....[89]....
        /*01fc*/ 	.word	0x05000013


	//   ....[90]....
        /*0200*/ 	.word	0x05000013


	//   ....[91]....
        /*0204*/ 	.word	0x05000013


	//   ....[92]....
        /*0208*/ 	.word	0x05000013


	//   ....[93]....
        /*020c*/ 	.word	0x05000013


	//   ....[94]....
        /*0210*/ 	.word	0x05000013


	//   ....[95]....
        /*0214*/ 	.word	0x05000013


	//   ....[96]....
        /*0218*/ 	.word	0x05000013


	//   ....[97]....
        /*021c*/ 	.word	0x05000013


	//   ....[98]....
        /*0220*/ 	.word	0x05000013


	//   ....[99]....
        /*0224*/ 	.word	0x05000013


	//----- nvinfo : EIATTR_COOP_GROUP_INSTR_OFFSETS
	.align		4
.L_186:
        /*0228*/ 	.byte	0x04, 0x28
        /*022a*/ 	.short	(.L_188 - .L_187)


	//   ....[0]....
.L_187:
        /*022c*/ 	.word	0x00000550


	//   ....[1]....
        /*0230*/ 	.word	0x000006d0


	//   ....[2]....
        /*0234*/ 	.word	0x00000700


	//   ....[3]....
        /*0238*/ 	.word	0x00000730


	//   ....[4]....
        /*023c*/ 	.word	0x00000760


	//   ....[5]....
        /*0240*/ 	.word	0x00000790


	//   ....[6]....
        /*0244*/ 	.word	0x00000810


	//   ....[7]....
        /*0248*/ 	.word	0x00000b90


	//   ....[8]....
        /*024c*/ 	.word	0x00000bc0


	//   ....[9]....
        /*0250*/ 	.word	0x00000bf0


	//   ....[10]....
        /*0254*/ 	.word	0x00000c20


	//   ....[11]....
        /*0258*/ 	.word	0x00000c50


	//   ....[12]....
        /*025c*/ 	.word	0x00000cd0


	//   ....[13]....
        /*0260*/ 	.word	0x00000ee0


	//   ....[14]....
        /*0264*/ 	.word	0x00000fa0


	//   ....[15]....
        /*0268*/ 	.word	0x00001010


	//   ....[16]....
        /*026c*/ 	.word	0x000010d0


	//   ....[17]....
        /*0270*/ 	.word	0x00001120


	//   ....[18]....
        /*0274*/ 	.word	0x00001150


	//   ....[19]....
        /*0278*/ 	.word	0x00001180


	//   ....[20]....
        /*027c*/ 	.word	0x000011b0


	//   ....[21]....
        /*0280*/ 	.word	0x000011c0


	//   ....[22]....
        /*0284*/ 	.word	0x00001250


	//   ....[23]....
        /*0288*/ 	.word	0x00001320


	//   ....[24]....
        /*028c*/ 	.word	0x00001380


	//   ....[25]....
        /*0290*/ 	.word	0x000013e0


	//   ....[26]....
        /*0294*/ 	.word	0x00001430


	//   ....[27]....
        /*0298*/ 	.word	0x00001460


	//   ....[28]....
        /*029c*/ 	.word	0x00001490


	//   ....[29]....
        /*02a0*/ 	.word	0x000014c0


	//   ....[30]....
        /*02a4*/ 	.word	0x000014d0


	//   ....[31]....
        /*02a8*/ 	.word	0x000018b0


	//   ....[32]....
        /*02ac*/ 	.word	0x00002490


	//   ....[33]....
        /*02b0*/ 	.word	0x00002610


	//   ....[34]....
        /*02b4*/ 	.word	0x00002650


	//   ....[35]....
        /*02b8*/ 	.word	0x00002680


	//   ....[36]....
        /*02bc*/ 	.word	0x000026b0


	//   ....[37]....
        /*02c0*/ 	.word	0x000026e0


	//   ....[38]....
        /*02c4*/ 	.word	0x00002760


	//   ....[39]....
        /*02c8*/ 	.word	0x00002a50


	//   ....[40]....
        /*02cc*/ 	.word	0x00002a80


	//   ....[41]....
        /*02d0*/ 	.word	0x00002ab0


	//   ....[42]....
        /*02d4*/ 	.word	0x00002ae0


	//   ....[43]....
        /*02d8*/ 	.word	0x00002b10


	//   ....[44]....
        /*02dc*/ 	.word	0x00002b90


	//   ....[45]....
        /*02e0*/ 	.word	0x00002db0


	//   ....[46]....
        /*02e4*/ 	.word	0x00002e70


	//   ....[47]....
        /*02e8*/ 	.word	0x00002f20


	//   ....[48]....
        /*02ec*/ 	.word	0x00002f90


	//   ....[49]....
        /*02f0*/ 	.word	0x00002fe0


	//   ....[50]....
        /*02f4*/ 	.word	0x00003020


	//   ....[51]....
        /*02f8*/ 	.word	0x00003070


	//   ....[52]....
        /*02fc*/ 	.word	0x000030b0


	//   ....[53]....
        /*0300*/ 	.word	0x000030d0


	//   ....[54]....
        /*0304*/ 	.word	0x00003160


	//   ....[55]....
        /*0308*/ 	.word	0x00003220


	//   ....[56]....
        /*030c*/ 	.word	0x00003280


	//   ....[57]....
        /*0310*/ 	.word	0x00003300


	//   ....[58]....
        /*0314*/ 	.word	0x00003350


	//   ....[59]....
        /*0318*/ 	.word	0x00003380


	//   ....[60]....
        /*031c*/ 	.word	0x000033b0


	//   ....[61]....
        /*0320*/ 	.word	0x000033f0


	//   ....[62]....
        /*0324*/ 	.word	0x00003410


	//   ....[63]....
        /*0328*/ 	.word	0x000037e0


	//   ....[64]....
        /*032c*/ 	.word	0x00003e70


	//   ....[65]....
        /*0330*/ 	.word	0x00003ef0


	//   ....[66]....
        /*0334*/ 	.word	0x00003f80


	//   ....[67]....
        /*0338*/ 	.word	0x000040a0


	//   ....[68]....
        /*033c*/ 	.word	0x00004110


	//   ....[69]....
        /*0340*/ 	.word	0x00004180


	//   ....[70]....
        /*0344*/ 	.word	0x000041f0


	//   ....[71]....
        /*0348*/ 	.word	0x00004260


	//   ....[72]....
        /*034c*/ 	.word	0x00004290


	//   ....[73]....
        /*0350*/ 	.word	0x00004340


	//   ....[74]....
        /*0354*/ 	.word	0x000043c0


	//   ....[75]....
        /*0358*/ 	.word	0x00004440


	//   ....[76]....
        /*035c*/ 	.word	0x00004500


	//   ....[77]....
        /*0360*/ 	.word	0x00004580


	//   ....[78]....
        /*0364*/ 	.word	0x000045f0


	//   ....[79]....
        /*0368*/ 	.word	0x00004660


	//   ....[80]....
        /*036c*/ 	.word	0x000046d0


	//   ....[81]....
        /*0370*/ 	.word	0x00004730


	//   ....[82]....
        /*0374*/ 	.word	0x000047a0


	//   ....[83]....
        /*0378*/ 	.word	0x00004820


	//   ....[84]....
        /*037c*/ 	.word	0x000048c0


	//   ....[85]....
        /*0380*/ 	.word	0x000049b0


	//   ....[86]....
        /*0384*/ 	.word	0x00004a20


	//   ....[87]....
        /*0388*/ 	.word	0x00004aa0


	//   ....[88]....
        /*038c*/ 	.word	0x00004b20


	//   ....[89]....
        /*0390*/ 	.word	0x00004b80


	//   ....[90]....
        /*0394*/ 	.word	0x00004bb0


	//   ....[91]....
        /*0398*/ 	.word	0x00004c70


	//   ....[92]....
        /*039c*/ 	.word	0x00004cf0


	//   ....[93]....
        /*03a0*/ 	.word	0x00004d70


	//   ....[94]....
        /*03a4*/ 	.word	0x00004e40


	//   ....[95]....
        /*03a8*/ 	.word	0x00004ed0


	//   ....[96]....
        /*03ac*/ 	.word	0x00004f50


	//   ....[97]....
        /*03b0*/ 	.word	0x00004fd0


	//   ....[98]....
        /*03b4*/ 	.word	0x00005040


	//   ....[99]....
        /*03b8*/ 	.word	0x000050a0


	//----- nvinfo : EIATTR_VRC_CTA_INIT_COUNT
	.align		4
.L_188:
        /*03bc*/ 	.byte	0x02, 0x4a
	.zero		1
	.zero		1


	//----- nvinfo : EIATTR_EXIT_INSTR_OFFSETS
	.align		4
        /*03c0*/ 	.byte	0x04, 0x1c
        /*03c2*/ 	.short	(.L_190 - .L_189)


	//   ....[0]....
.L_189:
        /*03c4*/ 	.word	0x00001bc0


	//   ....[1]....
        /*03c8*/ 	.word	0x00001be0


	//   ....[2]....
        /*03cc*/ 	.word	0x00003e00


	//   ....[3]....
        /*03d0*/ 	.word	0x00003e20


	//----- nvinfo : EIATTR_MAX_THREADS
	.align		4
.L_190:
        /*03d4*/ 	.byte	0x04, 0x05
        /*03d6*/ 	.short	(.L_192 - .L_191)
.L_191:
        /*03d8*/ 	.word	0x00000080
        /*03dc*/ 	.word	0x00000001
        /*03e0*/ 	.word	0x00000001


	//----- nvinfo : EIATTR_CRS_STACK_SIZE
	.align		4
.L_192:
        /*03e4*/ 	.byte	0x04, 0x1e
        /*03e6*/ 	.short	(.L_194 - .L_193)
.L_193:
        /*03e8*/ 	.word	0x00000000


	//----- nvinfo : EIATTR_CBANK_PARAM_SIZE
	.align		4
.L_194:
        /*03ec*/ 	.byte	0x03, 0x19
        /*03ee*/ 	.short	0x0034


	//----- nvinfo : EIATTR_PARAM_CBANK
	.align		4
        /*03f0*/ 	.byte	0x04, 0x0a
        /*03f2*/ 	.short	(.L_196 - .L_195)
	.align		4
.L_195:
        /*03f4*/ 	.word	index@(.nv.constant0._ZN3cub18CUB_300001_SM_10006detail4scan16DeviceScanKernelINS2_10policy_hubIiiijN4cuda3__47minimumIiEEE10Policy1000EN6thrust24THRUST_300001_SM_1000_NS6detail15normal_iteratorINSC_10device_ptrIiEEEESH_NS0_13ScanTileStateIiLb1EEES8_NS1_10InputValueIiPiEEjiLb0EiEEvT0_T1_T2_iT3_T4_T5_)
        /*03f8*/ 	.short	0x0380
        /*03fa*/ 	.short	0x0034


	//----- nvinfo : EIATTR_SW_WAR
	.align		4
.L_196:
        /*03fc*/ 	.byte	0x04, 0x36
        /*03fe*/ 	.short	(.L_198 - .L_197)
.L_197:
        /*0400*/ 	.word	0x00000008
.L_198:


//--------------------- .nv.info._ZN3cub18CUB_300001_SM_10006detail4scan16DeviceScanKernelINS2_10policy_hubIiiimN4cuda3std3__44plusIvEEE10Policy1000EN6thrust24THRUST_300001_SM_1000_NS6detail15normal_iteratorINSD_10device_ptrIiEEEESI_NS0_13ScanTileStateIiLb1EEES9_NS0_8NullTypeEmiLb0ESL_EEvT0_T1_T2_iT3_T4_T5_ --------------------------
	.section	.nv.info._ZN3cub18CUB_300001_SM_10006detail4scan16DeviceScanKernelINS2_10policy_hubIiiimN4cuda3std3__44plusIvEEE10Policy1000EN6thrust24THRUST_300001_SM_1000_NS6detail15normal_iteratorINSD_10device_ptrIiEEEESI_NS0_13ScanTileStateIiLb1EEES9_NS0_8NullTypeEmiLb0ESL_EEvT0_T1_T2_iT3_T4_T5_,"",@"SHT_CUDA_INFO"
	.sectionflags	@""
	.align	4


	//----- nvinfo : EIATTR_CUDA_API_VERSION
	.align		4
        /*0000*/ 	.byte	0x04, 0x37
        /*0002*/ 	.short	(.L_200 - .L_199)
.L_199:
        /*0004*/ 	.word	0x00000082


	//----- nvinfo : EIATTR_KPARAM_INFO
	.align		4
.L_200:
        /*0008*/ 	.byte	0x04, 0x17
        /*000a*/ 	.short	(.L_202 - .L_201)
.L_201:
        /*000c*/ 	.word	0x00000000
        /*0010*/ 	.short	0x0006
        /*0012*/ 	.short	0x0020
        /*0014*/ 	.byte	0x00, 0xf0, 0x21, 0x00


	//----- nvinfo : EIATTR_KPARAM_INFO
	.align		4
.L_202:
        /*0018*/ 	.byte	0x04, 0x17
        /*001a*/ 	.short	(.L_204 - .L_203)
.L_203:
        /*001c*/ 	.word	0x00000000
        /*0020*/ 	.short	0x0005
        /*0022*/ 	.short	0x001d
        /*0024*/ 	.byte	0x00, 0xf0, 0x05, 0x00


	//----- nvinfo : EIATTR_KPARAM_INFO
	.align		4
.L_204:
        /*0028*/ 	.byte	0x04, 0x17
        /*002a*/ 	.short	(.L_206 - .L_205)
.L_205:
        /*002c*/ 	.word	0x00000000
        /*0030*/ 	.short	0x0004
        /*0032*/ 	.short	0x001c
        /*0034*/ 	.byte	0x00, 0xf0, 0x05, 0x00


	//----- nvinfo : EIATTR_KPARAM_INFO
	.align		4
.L_206:
        /*0038*/ 	.byte	0x04, 0x17
        /*003a*/ 	.short	(.L_208 - .L_207)
.L_207:
        /*003c*/ 	.word	0x00000000
        /*0040*/ 	.short	0x0003
        /*0042*/ 	.short	0x0018
        /*0044*/ 	.byte	0x00, 0xf0, 0x11, 0x00


	//----- nvinfo : EIATTR_KPARAM_INFO
	.align		4
.L_208:
        /*0048*/ 	.byte	0x04, 0x17
        /*004a*/ 	.short	(.L_210 - .L_209)
.L_209:
        /*004c*/ 	.word	0x00000000
        /*0050*/ 	.short	0x0002
        /*0052*/ 	.short	0x0010
        /*0054*/ 	.byte	0x00, 0xf0, 0x21, 0x00


	//----- nvinfo : EIATTR_KPARAM_INFO
	.align		4
.L_210:
        /*0058*/ 	.byte	0x04, 0x17
        /*005a*/ 	.short	(.L_212 - .L_211)
.L_211:
        /*005c*/ 	.word	0x00000000
        /*0060*/ 	.short	0x0001
        /*0062*/ 	.short	0x0008
        /*0064*/ 	.byte	0x00, 0xf0, 0x21, 0x00


	//----- nvinfo : EIATTR_KPARAM_INFO
	.align		4
.L_212:
        /*0068*/ 	.byte	0x04, 0x17
        /*006a*/ 	.short	(.L_214 - .L_213)
.L_213:
        /*006c*/ 	.word	0x00000000
        /*0070*/ 	.short	0x0000
        /*0072*/ 	.short	0x0000
        /*0074*/ 	.byte	0x00, 0xf0, 0x21, 0x00


	//----- nvinfo : EIATTR_SPARSE_MMA_MASK
	.align		4
.L_214:
        /*0078*/ 	.byte	0x03, 0x50
        /*007a*/ 	.short	0x0000


	//----- nvinfo : EIATTR_MAXREG_COUNT
	.align		4
        /*007c*/ 	.byte	0x03, 0x1b
        /*007e*/ 	.short	0x0080


	//----- nvinfo : EIATTR_NUM_BARRIERS
	.align		4
        /*0080*/ 	.byte	0x02, 0x4c
        /*0082*/ 	.byte	0x01
	.zero		1


	//----- nvinfo : EIATTR_MERCURY_ISA_VERSION
	.align		4
        /*0084*/ 	.byte	0x03, 0x5f
        /*0086*/ 	.short	0x0101


	//----- nvinfo : EIATTR_COOP_GROUP_MASK_REGIDS
	.align		4
        /*0088*/ 	.byte	0x04, 0x29
        /*008a*/ 	.short	(.L_216 - .L_215)


	//   ....[0]....
.L_215:
        /*008c*/ 	.word	0xffffffff


	//   ....[1]....
        /*0090*/ 	.word	0xffffffff


	//   ....[2]....
        /*0094*/ 	.word	0xffffffff


	//   ....[3]....
        /*0098*/ 	.word	0xffffffff


	//   ....[4]....
        /*009c*/ 	.word	0xffffffff


	//   ....[5]....
        /*00a0*/ 	.word	0xffffffff


	//   ....[6]....
        /*00a4*/ 	.word	0xffffffff


	//   ....[7]....
        /*00a8*/ 	.word	0xffffffff


	//   ....[8]....
        /*00ac*/ 	.word	0xffffffff


	//   ....[9]....
        /*00b0*/ 	.word	0xffffffff


	//   ....[10]....
        /*00b4*/ 	.word	0xffffffff


	//   ....[11]....
        /*00b8*/ 	.word	0xffffffff


	//   ....[12]....
        /*00bc*/ 	.word	0xffffffff


	//   ....[13]....
        /*00c0*/ 	.word	0xffffffff


	//   ....[14]....
        /*00c4*/ 	.word	0xffffffff


	//   ....[15]....
        /*00c8*/ 	.word	0xffffffff


	//   ....[16]....
        /*00cc*/ 	.word	0xffffffff


	//   ....[17]....
        /*00d0*/ 	.word	0xffffffff


	//   ....[18]....
        /*00d4*/ 	.word	0xffffffff


	//   ....[19]....
        /*00d8*/ 	.word	0xffffffff


	//   ....[20]....
        /*00dc*/ 	.word	0xffffffff


	//   ....[21]....
        /*00e0*/ 	.word	0xffffffff


	//   ....[22]....
        /*00e4*/ 	.word	0xffffffff


	//   ....[23]....
        /*00e8*/ 	.word	0xffffffff


	//   ....[24]....
        /*00ec*/ 	.word	0xffffffff


	//   ....[25]....
        /*00f0*/ 	.word	0xffffffff


	//   ....[26]....
        /*00f4*/ 	.word	0xffffffff


	//   ....[27]....
        /*00f8*/ 	.word	0xffffffff


	//   ....[28]....
        /*00fc*/ 	.word	0xffffffff


	//   ....[29]....
        /*0100*/ 	.word	0xffffffff


	//   ....[30]....
        /*0104*/ 	.word	0xffffffff


	//   ....[31]....
        /*0108*/ 	.word	0xffffffff


	//   ....[32]....
        /*010c*/ 	.word	0xffffffff


	//   ....[33]....
        /*0110*/ 	.word	0xffffffff


	//   ....[34]....
        /*0114*/ 	.word	0xffffffff


	//   ....[35]....
        /*0118*/ 	.word	0xffffffff


	//   ....[36]....
        /*011c*/ 	.word	0xffffffff


	//   ....[37]....
        /*0120*/ 	.word	0xffffffff


	//   ....[38]....
        /*0124*/ 	.word	0xffffffff


	//   ....[39]....
        /*0128*/ 	.word	0xffffffff


	//   ....[40]....
        /*012c*/ 	.word	0xffffffff


	//   ....[41]....
        /*0130*/ 	.word	0xffffffff


	//   ....[42]....
        /*0134*/ 	.word	0xffffffff


	//   ....[43]....
        /*0138*/ 	.word	0xffffffff


	//   ....[44]....
        /*013c*/ 	.word	0xffffffff


	//   ....[45]....
        /*0140*/ 	.word	0xffffffff


	//   ....[46]....
        /*0144*/ 	.word	0xffffffff


	//   ....[47]....
        /*0148*/ 	.word	0xffffffff


	//   ....[48]....
        /*014c*/ 	.word	0xffffffff


	//   ....[49]....
        /*0150*/ 	.word	0xffffffff


	//   ....[50]....
        /*0154*/ 	.word	0xffffffff


	//   ....[51]....
        /*0158*/ 	.word	0xffffffff


	//   ....[52]....
        /*015c*/ 	.word	0xffffffff


	//   ....[53]....
        /*0160*/ 	.word	0xffffffff


	//   ....[54]....
        /*0164*/ 	.word	0xffffffff


	//   ....[55]....
        /*0168*/ 	.word	0xffffffff


	//   ....[56]....
        /*016c*/ 	.word	0xffffffff


	//   ....[57]....
        /*0170*/ 	.word	0xffffffff


	//   ....[58]....
        /*0174*/ 	.word	0xffffffff


	//   ....[59]....
        /*0178*/ 	.word	0xffffffff


	//   ....[60]....
        /*017c*/ 	.word	0x05000008


	//   ....[61]....
        /*0180*/ 	.word	0x05000008


	//   ....[62]....
        /*0184*/ 	.word	0x05000008


	//   ....[63]....
        /*0188*/ 	.word	0x05000008


	//   ....[64]....
        /*018c*/ 	.word	0x05000008


	//   ....[65]....
        /*0190*/ 	.word	0x05000008


	//   ....[66]....
        /*0194*/ 	.word	0x05000008


	//   ....[67]....
        /*0198*/ 	.word	0x05000008


	//   ....[68]....
        /*019c*/ 	.word	0x05000008


	//   ....[69]....
        /*01a0*/ 	.word	0x05000008


	//   ....[70]....
        /*01a4*/ 	.word	0x05000008


	//   ....[71]....
        /*01a8*/ 	.word	0x05000008


	//   ....[72]....
        /*01ac*/ 	.word	0x05000008


	//   ....[73]....
        /*01b0*/ 	.word	0x05000008


	//   ....[74]....
        /*01b4*/ 	.word	0x05000008


	//   ....[75]....
        /*01b8*/ 	.word	0x05000008


	//   ....[76]....
        /*01bc*/ 	.word	0x05000008


	//   ....[77]....
        /*01c0*/ 	.word	0x05000008


	//   ....[78]....
        /*01c4*/ 	.word	0x05000008


	//   ....[79]....
        /*01c8*/ 	.word	0x05000008


	//   ....[80]....
        /*01cc*/ 	.word	0x05000008


	//   ....[81]....
        /*01d0*/ 	.word	0x05000008


	//   ....[82]....
        /*01d4*/ 	.word	0x05000008


	//   ....[83]....
        /*01d8*/ 	.word	0x05000008


	//   ....[84]....
        /*01dc*/ 	.word	0x05000008


	//   ....[85]....
        /*01e0*/ 	.word	0x05000008


	//   ....[86]....
        /*01e4*/ 	.word	0x05000008


	//   ....[87]....
        /*01e8*/ 	.word	0x05000008


	//   ....[88]....
        /*01ec*/ 	.word	0x05000008


	//   ....[89]....
        /*01f0*/ 	.word	0x05000008


	//   ....[90]....
        /*01f4*/ 	.word	0x05000008


	//   ....[91]....
        /*01f8*/ 	.word	0x05000008


	//   ....[92]....
        /*01fc*/ 	.word	0x05000008


	//   ....[93]....
        /*0200*/ 	.word	0x05000008


	//   ....[94]....
        /*0204*/ 	.word	0x05000008


	//   ....[95]....
        /*0208*/ 	.word	0x05000008


	//----- nvinfo : EIATTR_COOP_GROUP_INSTR_OFFSETS
	.align		4
.L_216:
        /*020c*/ 	.byte	0x04, 0x28
        /*020e*/ 	.short	(.L_218 - .L_217)


	//   ....[0]....
.L_217:
        /*0210*/ 	.word	0x00000470


	//   ....[1]....
        /*0214*/ 	.word	0x000006a0


	//   ....[2]....
        /*0218*/ 	.word	0x000006c0


	//   ....[3]....
        /*021c*/ 	.word	0x000006e0


	//   ....[4]....
        /*0220*/ 	.word	0x00000700


	//   ....[5]....
        /*0224*/ 	.word	0x00000720


	//   ....[6]....
        /*0228*/ 	.word	0x00000b20


	//   ....[7]....
        /*022c*/ 	.word	0x00000b40


	//   ....[8]....
        /*0230*/ 	.word	0x00000b60


	//   ....[9]....
        /*0234*/ 	.word	0x00000b80


	//   ....[10]....
        /*0238*/ 	.word	0x00000ba0


	//   ....[11]....
        /*023c*/ 	.word	0x00000fa0


	//   ....[12]....
        /*0240*/ 	.word	0x00001030


	//   ....[13]....
        /*0244*/ 	.word	0x00001090


	//   ....[14]....
        /*0248*/ 	.word	0x00001130


	//   ....[15]....
        /*024c*/ 	.word	0x00001190


	//   ....[16]....
        /*0250*/ 	.word	0x000011d0


	//   ....[17]....
        /*0254*/ 	.word	0x00001220


	//   ....[18]....
        /*0258*/ 	.word	0x00001270


	//   ....[19]....
        /*025c*/ 	.word	0x00001280


	//   ....[20]....
        /*0260*/ 	.word	0x00001360


	//   ....[21]....
        /*0264*/ 	.word	0x000013f0


	//   ....[22]....
        /*0268*/ 	.word	0x00001440


	//   ....[23]....
        /*026c*/ 	.word	0x000014a0


	//   ....[24]....
        /*0270*/ 	.word	0x00001500


	//   ....[25]....
        /*0274*/ 	.word	0x00001540


	//   ....[26]....
        /*0278*/ 	.word	0x00001580


	//   ....[27]....
        /*027c*/ 	.word	0x000015c0


	//   ....[28]....
        /*0280*/ 	.word	0x000015d0


	//   ....[29]....
        /*0284*/ 	.word	0x00001a50


	//   ....[30]....
        /*0288*/ 	.word	0x00002410


	//   ....[31]....
        /*028c*/ 	.word	0x00002640


	//   ....[32]....
        /*0290*/ 	.word	0x00002660


	//   ....[33]....
        /*0294*/ 	.word	0x00002680


	//   ....[34]....
        /*0298*/ 	.word	0x000026a0


	//   ....[35]....
        /*029c*/ 	.word	0x000026c0


	//   ....[36]....
        /*02a0*/ 	.word	0x00002a50


	//   ....[37]....
        /*02a4*/ 	.word	0x00002a70


	//   ....[38]....
        /*02a8*/ 	.word	0x00002a90


	//   ....[39]....
        /*02ac*/ 	.word	0x00002ab0


	//   ....[40]....
        /*02b0*/ 	.word	0x00002ad0


	//   ....[41]....
        /*02b4*/ 	.word	0x00002ed0


	//   ....[42]....
        /*02b8*/ 	.word	0x00002f60


	//   ....[43]....
        /*02bc*/ 	.word	0x00002fc0


	//   ....[44]....
        /*02c0*/ 	.word	0x00003030


	//   ....[45]....
        /*02c4*/ 	.word	0x00003090


	//   ....[46]....
        /*02c8*/ 	.word	0x000030f0


	//   ....[47]....
        /*02cc*/ 	.word	0x00003140


	//   ....[48]....
        /*02d0*/ 	.word	0x000031a0


	//   ....[49]....
        /*02d4*/ 	.word	0x000031b0


	//   ....[50]....
        /*02d8*/ 	.word	0x00003290


	//   ....[51]....
        /*02dc*/ 	.word	0x00003320


	//   ....[52]....
        /*02e0*/ 	.word	0x00003370


	//   ....[53]....
        /*02e4*/ 	.word	0x000033e0


	//   ....[54]....
        /*02e8*/ 	.word	0x00003440


	//   ....[55]....
        /*02ec*/ 	.word	0x00003490


	//   ....[56]....
        /*02f0*/ 	.word	0x000034f0


	//   ....[57]....
        /*02f4*/ 	.word	0x00003530


	//   ....[58]....
        /*02f8*/ 	.word	0x00003540


	//   ....[59]....
        /*02fc*/ 	.word	0x000039a0


	//   ....[60]....
        /*0300*/ 	.word	0x00003f50


	//   ....[61]....
        /*0304*/ 	.word	0x00003fd0


	//   ....[62]....
        /*0308*/ 	.word	0x00004070


	//   ....[63]....
        /*030c*/ 	.word	0x00004160


	//   ....[64]....
        /*0310*/ 	.word	0x000041e0


	//   ....[65]....
        /*0314*/ 	.word	0x00004260


	//   ....[66]....
        /*0318*/ 	.word	0x000042e0


	//   ....[67]....
        /*031c*/ 	.word	0x00004360


	//   ....[68]....
        /*0320*/ 	.word	0x00004400


	//   ....[69]....
        /*0324*/ 	.word	0x00004470


	//   ....[70]....
        /*0328*/ 	.word	0x000044f0


	//   ....[71]....
        /*032c*/ 	.word	0x00004570


	//   ....[72]....
        /*0330*/ 	.word	0x00004620


	//   ....[73]....
        /*0334*/ 	.word	0x000046a0


	//   ....[74]....
        /*0338*/ 	.word	0x00004710


	//   ....[75]....
        /*033c*/ 	.word	0x00004780


	//   ....[76]....
        /*0340*/ 	.word	0x000047f0


	//   ....[77]....
        /*0344*/ 	.word	0x00004850


	//   ....[78]....
        /*0348*/ 	.word	0x000048c0


	//   ....[79]....
        /*034c*/ 	.word	0x00004940


	//   ....[80]....
        /*0350*/ 	.word	0x000049e0


	//   ....[81]....
        /*0354*/ 	.word	0x00004ab0


	//   ....[82]....
        /*0358*/ 	.word	0x00004b30


	//   ....[83]....
        /*035c*/ 	.word	0x00004bd0


	//   ....[84]....
        /*0360*/ 	.word	0x00004c60


	//   ....[85]....
        /*0364*/ 	.word	0x00004cd0


	//   ....[86]....
        /*0368*/ 	.word	0x00004d70


	//   ....[87]....
        /*036c*/ 	.word	0x00004de0


	//   ....[88]....
        /*0370*/ 	.word	0x00004e60


	//   ....[89]....
        /*0374*/ 	.word	0x00004ee0


	//   ....[90]....
        /*0378*/ 	.word	0x00004f90


	//   ....[91]....
        /*037c*/ 	.word	0x00005030


	//   ....[92]....
        /*0380*/ 	.word	0x000050c0


	//   ....[93]....
        /*0384*/ 	.word	0x00005160


	//   ....[94]....
        /*0388*/ 	.word	0x000051e0


	//   ....[95]....
        /*038c*/ 	.word	0x00005240


	//----- nvinfo : EIATTR_VRC_CTA_INIT_COUNT
	.align		4
.L_218:
        /*0390*/ 	.byte	0x02, 0x4a
	.zero		1
	.zero		1


	//----- nvinfo : EIATTR_EXIT_INSTR_OFFSETS
	.align		4
        /*0394*/ 	.byte	0x04, 0x1c
        /*0396*/ 	.short	(.L_220 - .L_219)


	//   ....[0]....
.L_219:
        /*0398*/ 	.word	0x00001cc0


	//   ....[1]....
        /*039c*/ 	.word	0x00001cf0


	//   ....[2]....
        /*03a0*/ 	.word	0x00003ee0


	//   ....[3]....
        /*03a4*/ 	.word	0x00003f00


	//----- nvinfo : EIATTR_MAX_THREADS
	.align		4
.L_220:
        /*03a8*/ 	.byte	0x04, 0x05
        /*03aa*/ 	.short	(.L_222 - .L_221)
.L_221:
        /*03ac*/ 	.word	0x000001a0
        /*03b0*/ 	.word	0x00000001
        /*03b4*/ 	.word	0x00000001


	//----- nvinfo : EIATTR_CRS_STACK_SIZE
	.align		4
.L_222:
        /*03b8*/ 	.byte	0x04, 0x1e
        /*03ba*/ 	.short	(.L_224 - .L_223)
.L_223:
        /*03bc*/ 	.word	0x00000000


	//----- nvinfo : EIATTR_CBANK_PARAM_SIZE
	.align		4
.L_224:
        /*03c0*/ 	.byte	0x03, 0x19
        /*03c2*/ 	.short	0x0028


	//----- nvinfo : EIATTR_PARAM_CBANK
	.align		4
        /*03c4*/ 	.byte	0x04, 0x0a
        /*03c6*/ 	.short	(.L_226 - .L_225)
	.align		4
.L_225:
        /*03c8*/ 	.word	index@(.nv.constant0._ZN3cub18CUB_300001_SM_10006detail4scan16DeviceScanKernelINS2_10policy_hubIiiimN4cuda3std3__44plusIvEEE10Policy1000EN6thrust24THRUST_300001_SM_1000_NS6detail15normal_iteratorINSD_10device_ptrIiEEEESI_NS0_13ScanTileStateIiLb1EEES9_NS0_8NullTypeEmiLb0ESL_EEvT0_T1_T2_iT3_T4_T5_)
        /*03cc*/ 	.short	0x0380
        /*03ce*/ 	.short	0x0028


	//----- nvinfo : EIATTR_SW_WAR
	.align		4
.L_226:
        /*03d0*/ 	.byte	0x04, 0x36
        /*03d2*/ 	.short	(.L_228 - .L_227)
.L_227:
        /*03d4*/ 	.word	0x00000008
.L_228:


//--------------------- .nv.info._ZN3cub18CUB_300001_SM_10006detail4scan16DeviceScanKernelINS2_10policy_hubIiiijN4cuda3std3__44plusIvEEE10Policy1000EN6thrust24THRUST_300001_SM_1000_NS6detail15normal_iteratorINSD_10device_ptrIiEEEESI_NS0_13ScanTileStateIiLb1EEES9_NS0_8NullTypeEjiLb0ESL_EEvT0_T1_T2_iT3_T4_T5_ --------------------------
	.section	.nv.info._ZN3cub18CUB_300001_SM_10006detail4scan16DeviceScanKernelINS2_10policy_hubIiiijN4cuda3std3__44plusIvEEE10Policy1000EN6thrust24THRUST_300001_SM_1000_NS6detail15normal_iteratorINSD_10device_ptrIiEEEESI_NS0_13ScanTileStateIiLb1EEES9_NS0_8NullTypeEjiLb0ESL_EEvT0_T1_T2_iT3_T4_T5_,"",@"SHT_CUDA_INFO"
	.sectionflags	@""
	.align	4


	//----- nvinfo : EIATTR_CUDA_API_VERSION
	.align		4
        /*0000*/ 	.byte	0x04, 0x37
        /*0002*/ 	.short	(.L_230 - .L_229)
.L_229:
        /*0004*/ 	.word	0x00000082


	//----- nvinfo : EIATTR_KPARAM_INFO
	.align		4
.L_230:
        /*0008*/ 	.byte	0x04, 0x17
        /*000a*/ 	.short	(.L_232 - .L_231)
.L_231:
        /*000c*/ 	.word	0x00000000
        /*0010*/ 	.short	0x0006
        /*0012*/ 	.short	0x0020
        /*0014*/ 	.byte	0x00, 0xf0, 0x11, 0x00


	//----- nvinfo : EIATTR_KPARAM_INFO
	.align		4
.L_232:
        /*0018*/ 	.byte	0x04, 0x17
        /*001a*/ 	.short	(.L_234 - .L_233)
.L_233:
        /*001c*/ 	.word	0x00000000
        /*0020*/ 	.short	0x0005
        /*0022*/ 	.short	0x001d
        /*0024*/ 	.byte	0x00, 0xf0, 0x05, 0x00


	//----- nvinfo : EIATTR_KPARAM_INFO
	.align		4
.L_234:
        /*0028*/ 	.byte	0x04, 0x17
        /*002a*/ 	.short	(.L_236 - .L_235)
.L_235:
        /*002c*/ 	.word	0x00000000
        /*0030*/ 	.short	0x0004
        /*0032*/ 	.short	0x001c
        /*0034*/ 	.byte	0x00, 0xf0, 0x05, 0x00


	//----- nvinfo : EIATTR_KPARAM_INFO
	.align		4
.L_236:
        /*0038*/ 	.byte	0x04, 0x17
        /*003a*/ 	.short	(.L_238 - .L_237)
.L_237:
        /*003c*/ 	.word	0x00000000
        /*0040*/ 	.short	0x0003
        /*0042*/ 	.short	0x0018
        /*0044*/ 	.byte	0x00, 0xf0, 0x11, 0x00


	//----- nvinfo : EIATTR_KPARAM_INFO
	.align		4
.L_238:
        /*0048*/ 	.byte	0x04, 0x17
        /*004a*/ 	.short	(.L_240 - .L_239)
.L_239:
        /*004c*/ 	.word	0x00000000
        /*0050*/ 	.short	0x0002
        /*0052*/ 	.short	0x0010
        /*0054*/ 	.byte	0x00, 0xf0, 0x21, 0x00


	//----- nvinfo : EIATTR_KPARAM_INFO
	.align		4
.L_240:
        /*0058*/ 	.byte	0x04, 0x17
        /*005a*/ 	.short	(.L_242 - .L_241)
.L_241:
        /*005c*/ 	.word	0x00000000
        /*0060*/ 	.short	0x0001
        /*0062*/ 	.short	0x0008
        /*0064*/ 	.byte	0x00, 0xf0, 0x21, 0x00


	//----- nvinfo : EIATTR_KPARAM_INFO
	.align		4
.L_242:
        /*0068*/ 	.byte	0x04, 0x17
        /*006a*/ 	.short	(.L_244 - .L_243)
.L_243:
        /*006c*/ 	.word	0x00000000
        /*0070*/ 	.short	0x0000
        /*0072*/ 	.short	0x0000
        /*0074*/ 	.byte	0x00, 0xf0, 0x21, 0x00


	//----- nvinfo : EIATTR_SPARSE_MMA_MASK
	.align		4
.L_244:
        /*0078*/ 	.byte	0x03, 0x50
        /*007a*/ 	.short	0x0000


	//----- nvinfo : EIATTR_MAXREG_COUNT
	.align		4
        /*007c*/ 	.byte	0x03, 0x1b
        /*007e*/ 	.short	0x00a8


	//----- nvinfo : EIATTR_NUM_BARRIERS
	.align		4
        /*0080*/ 	.byte	0x02, 0x4c
        /*0082*/ 	.byte	0x01
	.zero		1


	//----- nvinfo : EIATTR_MERCURY_ISA_VERSION
	.align		4
        /*0084*/ 	.byte	0x03, 0x5f
        /*0086*/ 	.short	0x0101


	//----- nvinfo : EIATTR_UNUSED_LOAD_BYTE_OFFSET
	.align		4
        /*0088*/ 	.byte	0x04, 0x44
        /*008a*/ 	.short	(.L_246 - .L_245)


	//   ....[0]....
.L_245:
        /*008c*/ 	.word	0x00002a20
        /*0090*/ 	.word	0x00000fff


	//----- nvinfo : EIATTR_COOP_GROUP_MASK_REGIDS
	.align		4
.L_246:
        /*0094*/ 	.byte	0x04, 0x29
        /*0096*/ 	.short	(.L_248 - .L_247)


	//   ....[0]....
.L_247:
        /*0098*/ 	.word	0xffffffff


	//   ....[1]....
        /*009c*/ 	.word	0xffffffff


	//   ....[2]....
        /*00a0*/ 	.word	0xffffffff


	//   ....[3]....
        /*00a4*/ 	.word	0xffffffff


	//   ....[4]....
        /*00a8*/ 	.word	0xffffffff


	//   ....[5]....
        /*00ac*/ 	.word	0xffffffff


	//   ....[6]....
        /*00b0*/ 	.word	0xffffffff


	//   ....[7]....
        /*00b4*/ 	.word	0xffffffff


	//   ....[8]....
        /*00b8*/ 	.word	0xffffffff


	//   ....[9]....
        /*00bc*/ 	.word	0xffffffff


	//   ....[10]....
        /*00c0*/ 	.word	0xffffffff


	//   ....[11]....
        /*00c4*/ 	.word	0xffffffff


	//   ....[12]....
        /*00c8*/ 	.word	0xffffffff


	//   ....[13]....
        /*00cc*/ 	.word	0xffffffff


	//   ....[14]....
        /*00d0*/ 	.word	0xffffffff


	//   ....[15]....
        /*00d4*/ 	.word	0xffffffff


	//   ....[16]....
        /*00d8*/ 	.word	0xffffffff


	//   ....[17]....
        /*00dc*/ 	.word	0xffffffff


	//   ....[18]....
        /*00e0*/ 	.word	0xffffffff


	//   ....[19]....
        /*00e4*/ 	.word	0xffffffff


	//   ....[20]....
        /*00e8*/ 	.word	0xffffffff


	//   ....[21]....
        /*00ec*/ 	.word	0xffffffff


	//   ....[22]....
        /*00f0*/ 	.word	0xffffffff


	//   ....[23]....
        /*00f4*/ 	.word	0xffffffff


	//   ....[24]....
        /*00f8*/ 	.word	0xffffffff


	//   ....[25]....
        /*00fc*/ 	.word	0xffffffff


	//   ....[26]....
        /*0100*/ 	.word	0xffffffff


	//   ....[27]....
        /*0104*/ 	.word	0xffffffff


	//   ....[28]....
        /*0108*/ 	.word	0xffffffff


	//   ....[29]....
        /*010c*/ 	.word	0xffffffff


	//   ....[30]....
        /*0110*/ 	.word	0xffffffff


	//   ....[31]....
        /*0114*/ 	.word	0xffffffff


	//   ....[32]....
        /*0118*/ 	.word	0xffffffff


	//   ....[33]....
        /*011c*/ 	.word	0xffffffff


	//   ....[34]....
        /*0120*/ 	.word	0xffffffff


	//   ....[35]....
        /*0124*/ 	.word	0xffffffff


	//   ....[36]....
        /*0128*/ 	.word	0xffffffff


	//   ....[37]....
        /*012c*/ 	.word	0xffffffff


	//   ....[38]....
        /*0130*/ 	.word	0xffffffff


	//   ....[39]....
        /*0134*/ 	.word	0xffffffff


	//   ....[40]....
        /*0138*/ 	.word	0xffffffff


	//   ....[41]....
        /*013c*/ 	.word	0xffffffff


	//   ....[42]....
        /*0140*/ 	.word	0xffffffff


	//   ....[43]....
        /*0144*/ 	.word	0xffffffff


	//   ....[44]....
        /*0148*/ 	.word	0xffffffff


	//   ....[45]....
        /*014c*/ 	.word	0xffffffff


	//   ....[46]....
        /*0150*/ 	.word	0xffffffff


	//   ....[47]....
        /*0154*/ 	.word	0xffffffff


	//   ....[48]....
        /*0158*/ 	.word	0xffffffff


	//   ....[49]....
        /*015c*/ 	.word	0xffffffff


	//   ....[50]....
        /*0160*/ 	.word	0xffffffff


	//   ....[51]....
        /*0164*/ 	.word	0xffffffff


	//   ....[52]....
        /*0168*/ 	.word	0xffffffff


	//   ....[53]....
        /*016c*/ 	.word	0xffffffff


	//   ....[54]....
        /*0170*/ 	.word	0xffffffff


	//   ....[55]....
        /*0174*/ 	.word	0xffffffff


	//   ....[56]....
        /*0178*/ 	.word	0xffffffff


	//   ....[57]....
        /*017c*/ 	.word	0xffffffff


	//   ....[58]....
        /*0180*/ 	.word	0xffffffff


	//   ....[59]....
        /*0184*/ 	.word	0xffffffff


	//   ....[60]....
        /*0188*/ 	.word	0x05000015


	//   ....[61]....
        /*018c*/ 	.word	0x05000015


	//   ....[62]....
        /*0190*/ 	.word	0x05000015


	//   ....[63]....
        /*0194*/ 	.word	0x05000015


	//   ....[64]....
        /*0198*/ 	.word	0x05000015


	//   ....[65]....
        /*019c*/ 	.word	0x05000015


	//   ....[66]....
        /*01a0*/ 	.word	0x05000015


	//   ....[67]....
        /*01a4*/ 	.word	0x05000015


	//   ....[68]....
        /*01a8*/ 	.word	0x05000015


	//   ....[69]....
        /*01ac*/ 	.word	0x05000015


	//   ....[70]....
        /*01b0*/ 	.word	0x05000015


	//   ....[71]....
        /*01b4*/ 	.word	0x05000015


	//   ....[72]....
        /*01b8*/ 	.word	0x05000015


	//   ....[73]....
        /*01bc*/ 	.word	0x05000015


	//   ....[74]....
        /*01c0*/ 	.word	0x05000015


	//   ....[75]....
        /*01c4*/ 	.word	0x05000015


	//   ....[76]....
        /*01c8*/ 	.word	0x05000015


	//   ....[77]....
        /*01cc*/ 	.word	0x05000015


	//   ....[78]....
        /*01d0*/ 	.word	0x05000015


	//   ....[79]....
        /*01d4*/ 	.word	0x05000015


	//   ....[80]....
        /*01d8*/ 	.word	0x05000015


	//   ....[81]....
        /*01dc*/ 	.word	0x05000015


	//   ....[82]....
        /*01e0*/ 	.word	0x05000015


	//   ....[83]....
        /*01e4*/ 	.word	0x05000015


	//   ....[84]....
        /*01e8*/ 	.word	0x05000015


	//   ....[85]....
        /*01ec*/ 	.word	0x05000015


	//   ....[86]....
        /*01f0*/ 	.word	0x05000015


	//   ....[87]....
        /*01f4*/ 	.word	0x05000015


	//   ....[88]....
        /*01f8*/ 	.word	0x05000015


	//   ....[89]....
        /*01fc*/ 	.word	0x05000015


	//   ....[90]....
        /*0200*/ 	.word	0x05000015


	//   ....[91]....
        /*0204*/ 	.word	0x05000015


	//   ....[92]....
        /*0208*/ 	.word	0x05000015


	//   ....[93]....
        /*020c*/ 	.word	0x05000015


	//   ....[94]....
        /*0210*/ 	.word	0x05000015


	//   ....[95]....
        /*0214*/ 	.word	0x05000015


	//----- nvinfo : EIATTR_COOP_GROUP_INSTR_OFFSETS
	.align		4
.L_248:
        /*0218*/ 	.byte	0x04, 0x28
        /*021a*/ 	.short	(.L_250 - .L_249)


	//   ....[0]....
.L_249:
        /*021c*/ 	.word	0x000004b0


	//   ....[1]....
        /*0220*/ 	.word	0x00000680


	//   ....[2]....
        /*0224*/ 	.word	0x000006a0


	//   ....[3]....
        /*0228*/ 	.word	0x000006c0


	//   ....[4]....
        /*022c*/ 	.word	0x000006e0


	//   ....[5]....
        /*0230*/ 	.word	0x00000700


	//   ....[6]....
        /*0234*/ 	.word	0x00000ae0


	//   ....[7]....
        /*0238*/ 	.word	0x00000b00


	//   ....[8]....
        /*023c*/ 	.word	0x00000b20


	//   ....[9]....
        /*0240*/ 	.word	0x00000b40


	//   ....[10]....
        /*0244*/ 	.word	0x00000b60


	//   ....[11]....
        /*0248*/ 	.word	0x00000f10


	//   ....[12]....
        /*024c*/ 	.word	0x000010e0


	//   ....[13]....
        /*0250*/ 	.word	0x00001140


	//   ....[14]....
        /*0254*/ 	.word	0x000011d0


	//   ....[15]....
        /*0258*/ 	.word	0x00001230


	//   ....[16]....
        /*025c*/ 	.word	0x00001280


	//   ....[17]....
        /*0260*/ 	.word	0x000012e0


	//   ....[18]....
        /*0264*/ 	.word	0x00001320


	//   ....[19]....
        /*0268*/ 	.word	0x00001330


	//   ....[20]....
        /*026c*/ 	.word	0x000013f0


	//   ....[21]....
        /*0270*/ 	.word	0x000015c0


	//   ....[22]....
        /*0274*/ 	.word	0x00001610


	//   ....[23]....
        /*0278*/ 	.word	0x00001670


	//   ....[24]....
        /*027c*/ 	.word	0x000016d0


	//   ....[25]....
        /*0280*/ 	.word	0x00001710


	//   ....[26]....
        /*0284*/ 	.word	0x00001750


	//   ....[27]....
        /*0288*/ 	.word	0x00001790


	//   ....[28]....
        /*028c*/ 	.word	0x000017a0


	//   ....[29]....
        /*0290*/ 	.word	0x00001c60


	//   ....[30]....
        /*0294*/ 	.word	0x00002740


	//   ....[31]....
        /*0298*/ 	.word	0x00002910


	//   ....[32]....
        /*029c*/ 	.word	0x00002930


	//   ....[33]....
        /*02a0*/ 	.word	0x00002950


	//   ....[34]....
        /*02a4*/ 	.word	0x00002970


	//   ....[35]....
        /*02a8*/ 	.word	0x00002990


	//   ....[36]....
        /*02ac*/ 	.word	0x00002d10


	//   ....[37]....
        /*02b0*/ 	.word	0x00002d30


	//   ....[38]....
        /*02b4*/ 	.word	0x00002d50


	//   ....[39]....
        /*02b8*/ 	.word	0x00002d70


	//   ....[40]....
        /*02bc*/ 	.word	0x00002d90


	//   ....[41]....
        /*02c0*/ 	.word	0x00003140


	//   ....[42]....
        /*02c4*/ 	.word	0x00003310


	//   ....[43]....
        /*02c8*/ 	.word	0x00003370


	//   ....[44]....
        /*02cc*/ 	.word	0x000033e0


	//   ....[45]....
        /*02d0*/ 	.word	0x00003430


	//   ....[46]....
        /*02d4*/ 	.word	0x00003480


	//   ....[47]....
        /*02d8*/ 	.word	0x000034c0


	//   ....[48]....
        /*02dc*/ 	.word	0x00003530


	//   ....[49]....
        /*02e0*/ 	.word	0x00003540


	//   ....[50]....
        /*02e4*/ 	.word	0x00003620


	//   ....[51]....
        /*02e8*/ 	.word	0x000037f0


	//   ....[52]....
        /*02ec*/ 	.word	0x00003840


	//   ....[53]....
        /*02f0*/ 	.word	0x000038c0


	//   ....[54]....
        /*02f4*/ 	.word	0x00003910


	//   ....[55]....
        /*02f8*/ 	.word	0x00003960


	//   ....[56]....
        /*02fc*/ 	.word	0x000039c0


	//   ....[57]....
        /*0300*/ 	.word	0x00003a00


	//   ....[58]....
        /*0304*/ 	.word	0x00003a10


	//   ....[59]....
        /*0308*/ 	.word	0x00003eb0


	//   ....[60]....
        /*030c*/ 	.word	0x00004510


	//   ....[61]....
        /*0310*/ 	.word	0x00004590


	//   ....[62]....
        /*0314*/ 	.word	0x00004620


	//   ....[63]....
        /*0318*/ 	.word	0x00004720


	//   ....[64]....
        /*031c*/ 	.word	0x000047a0


	//   ....[65]....
        /*0320*/ 	.word	0x00004840


	//   ....[66]....
        /*0324*/ 	.word	0x000048c0


	//   ....[67]....
        /*0328*/ 	.word	0x00004950


	//   ....[68]....
        /*032c*/ 	.word	0x00004980


	//   ....[69]....
        /*0330*/ 	.word	0x00004a30


	//   ....[70]....
        /*0334*/ 	.word	0x00004ab0


	//   ....[71]....
        /*0338*/ 	.word	0x00004b30


	//   ....[72]....
        /*033c*/ 	.word	0x00004bf0


	//   ....[73]....
        /*0340*/ 	.word	0x00004c80


	//   ....[74]....
        /*0344*/ 	.word	0x00004d00


	//   ....[75]....
        /*0348*/ 	.word	0x00004d80


	//   ....[76]....
        /*034c*/ 	.word	0x00004e00


	//   ....[77]....
        /*0350*/ 	.word	0x00004e60


	//   ....[78]....
        /*0354*/ 	.word	0x00004ed0


	//   ....[79]....
        /*0358*/ 	.word	0x00004f50


	//   ....[80]....
        /*035c*/ 	.word	0x00004fe0


	//   ....[81]....
        /*0360*/ 	.word	0x000050b0


	//   ....[82]....
        /*0364*/ 	.word	0x00005140


	//   ....[83]....
        /*0368*/ 	.word	0x000051d0


	//   ....[84]....
        /*036c*/ 	.word	0x00005260


	//   ....[85]....
        /*0370*/ 	.word	0x00005310


	//   ....[86]....
        /*0374*/ 	.word	0x00005340


	//   ....[87]....
        /*0378*/ 	.word	0x000053f0


	//   ....[88]....
        /*037c*/ 	.word	0x00005470


	//   ....[89]....
        /*0380*/ 	.word	0x000054f0


	//   ....[90]....
        /*0384*/ 	.word	0x000055b0


	//   ....[91]....
        /*0388*/ 	.word	0x00005650


	//   ....[92]....
        /*038c*/ 	.word	0x000056f0


	//   ....[93]....
        /*0390*/ 	.word	0x00005780


	//   ....[94]....
        /*0394*/ 	.word	0x00005800


	//   ....[95]....
        /*0398*/ 	.word	0x00005860


	//----- nvinfo : EIATTR_VRC_CTA_INIT_COUNT
	.align		4
.L_250:
        /*039c*/ 	.byte	0x02, 0x4a
	.zero		1
	.zero		1


	//----- nvinfo : EIATTR_EXIT_INSTR_OFFSETS
	.align		4
        /*03a0*/ 	.byte	0x04, 0x1c
        /*03a2*/ 	.short	(.L_252 - .L_251)


	//   ....[0]....
.L_251:
        /*03a4*/ 	.word	0x00001f30


	//   ....[1]....
        /*03a8*/ 	.word	0x00001f50


	//   ....[2]....
        /*03ac*/ 	.word	0x000044a0


	//   ....[3]....
        /*03b0*/ 	.word	0x000044c0


	//----- nvinfo : EIATTR_MAX_THREADS
	.align		4
.L_252:
        /*03b4*/ 	.byte	0x04, 0x05
        /*03b6*/ 	.short	(.L_254 - .L_253)
.L_253:
        /*03b8*/ 	.word	0x00000180
        /*03bc*/ 	.word	0x00000001
        /*03c0*/ 	.word	0x00000001


	//----- nvinfo : EIATTR_CRS_STACK_SIZE
	.align		4
.L_254:
        /*03c4*/ 	.byte	0x04, 0x1e
        /*03c6*/ 	.short	(.L_256 - .L_255)
.L_255:
        /*03c8*/ 	.word	0x00000000


	//----- nvinfo : EIATTR_CBANK_PARAM_SIZE
	.align		4
.L_256:
        /*03cc*/ 	.byte	0x03, 0x19
        /*03ce*/ 	.short	0x0024


	//----- nvinfo : EIATTR_PARAM_CBANK
	.align		4
        /*03d0*/ 	.byte	0x04, 0x0a
        /*03d2*/ 	.short	(.L_258 - .L_257)
	.align		4
.L_257:
        /*03d4*/ 	.word	index@(.nv.constant0._ZN3cub18CUB_300001_SM_10006detail4scan16DeviceScanKernelINS2_10policy_hubIiiijN4cuda3std3__44plusIvEEE10Policy1000EN6thrust24THRUST_300001_SM_1000_NS6detail15normal_iteratorINSD_10device_ptrIiEEEESI_NS0_13ScanTileStateIiLb1EEES9_NS0_8NullTypeEjiLb0ESL_EEvT0_T1_T2_iT3_T4_T5_)
        /*03d8*/ 	.short	0x0380
        /*03da*/ 	.short	0x0024


	//----- nvinfo : EIATTR_SW_WAR
	.align		4
.L_258:
        /*03dc*/ 	.byte	0x04, 0x36
        /*03de*/ 	.short	(.L_260 - .L_259)
.L_259:
        /*03e0*/ 	.word	0x00000008
.L_260:


//--------------------- .nv.info._ZN3cub18CUB_300001_SM_10006detail4scan20DeviceScanInitKernelINS0_13ScanTileStateIiLb1EEEEEvT_i --------------------------
	.section	.nv.info._ZN3cub18CUB_300001_SM_10006detail4scan20DeviceScanInitKernelINS0_13ScanTileStateIiLb1EEEEEvT_i,"",@"SHT_CUDA_INFO"
	.sectionflags	@""
	.align	4


	//----- nvinfo : EIATTR_CUDA_API_VERSION
	.align		4
        /*0000*/ 	.byte	0x04, 0x37
        /*0002*/ 	.short	(.L_262 - .L_261)
.L_261:
        /*0004*/ 	.word	0x00000082


	//----- nvinfo : EIATTR_KPARAM_INFO
	.align		4
.L_262:
        /*0008*/ 	.byte	0x04, 0x17
        /*000a*/ 	.short	(.L_264 - .L_263)
.L_263:
        /*000c*/ 	.word	0x00000000
        /*0010*/ 	.short	0x0001
        /*0012*/ 	.short	0x0008
        /*0014*/ 	.byte	0x00, 0xf0, 0x11, 0x00


	//----- nvinfo : EIATTR_KPARAM_INFO
	.align		4
.L_264:
        /*0018*/ 	.byte	0x04, 0x17
        /*001a*/ 	.short	(.L_266 - .L_265)
.L_265:
        /*001c*/ 	.word	0x00000000
        /*0020*/ 	.short	0x0000
        /*0022*/ 	.short	0x0000
        /*0024*/ 	.byte	0x00, 0xf0, 0x21, 0x00


	//----- nvinfo : EIATTR_SPARSE_MMA_MASK
	.align		4
.L_266:
        /*0028*/ 	.byte	0x03, 0x50
        /*002a*/ 	.short	0x0000


	//----- nvinfo : EIATTR_MAXREG_COUNT
	.align		4
        /*002c*/ 	.byte	0x03, 0x1b
        /*002e*/ 	.short	0x00ff


	//----- nvinfo : EIATTR_MERCURY_ISA_VERSION
	.align		4
        /*0030*/ 	.byte	0x03, 0x5f
        /*0032*/ 	.short	0x0101


	//----- nvinfo : EIATTR_VRC_CTA_INIT_COUNT
	.align		4
        /*0034*/ 	.byte	0x02, 0x4a
	.zero		1
	.zero		1


	//----- nvinfo : EIATTR_EXIT_INSTR_OFFSETS
	.align		4
        /*0038*/ 	.byte	0x04, 0x1c
        /*003a*/ 	.short	(.L_268 - .L_267)


	//   ....[0]....
.L_267:
        /*003c*/ 	.word	0x000000f0


	//   ....[1]....
        /*0040*/ 	.word	0x00000130


	//----- nvinfo : EIATTR_CBANK_PARAM_SIZE
	.align		4
.L_268:
        /*0044*/ 	.byte	0x03, 0x19
        /*0046*/ 	.short	0x000c


	//----- nvinfo : EIATTR_PARAM_CBANK
	.align		4
        /*0048*/ 	.byte	0x04, 0x0a
        /*004a*/ 	.short	(.L_270 - .L_269)
	.align		4
.L_269:
        /*004c*/ 	.word	index@(.nv.constant0._ZN3cub18CUB_300001_SM_10006detail4scan20DeviceScanInitKernelINS0_13ScanTileStateIiLb1EEEEEvT_i)
        /*0050*/ 	.short	0x0380
        /*0052*/ 	.short	0x000c


	//----- nvinfo : EIATTR_SW_WAR
	.align		4
.L_270:
        /*0054*/ 	.byte	0x04, 0x36
        /*0056*/ 	.short	(.L_272 - .L_271)
.L_271:
        /*0058*/ 	.word	0x00000008
.L_272:


//--------------------- .nv.info._ZN3cub18CUB_300001_SM_10006detail6reduce28DeviceReduceSingleTileKernelINS2_10policy_hubIiyN4cuda3__47maximumIiEEE10Policy1000EPiSB_iS8_iiNS5_3std3__410__identityEEEvT0_T1_T2_T3_T4_T6_ --------------------------
	.section	.nv.info._ZN3cub18CUB_300001_SM_10006detail6reduce28DeviceReduceSingleTileKernelINS2_10policy_hubIiyN4cuda3__47maximumIiEEE10Policy1000EPiSB_iS8_iiNS5_3std3__410__identityEEEvT0_T1_T2_T3_T4_T6_,"",@"SHT_CUDA_INFO"
	.sectionflags	@""
	.align	4


	//----- nvinfo : EIATTR_CUDA_API_VERSION
	.align		4
        /*0000*/ 	.byte	0x04, 0x37
        /*0002*/ 	.short	(.L_274 - .L_273)
.L_273:
        /*0004*/ 	.word	0x00000082


	//----- nvinfo : EIATTR_KPARAM_INFO
	.align		4
.L_274:
        /*0008*/ 	.byte	0x04, 0x17
        /*000a*/ 	.short	(.L_276 - .L_275)
.L_275:
        /*000c*/ 	.word	0x00000000
        /*0010*/ 	.short	0x0005
        /*0012*/ 	.short	0x001c
        /*0014*/ 	.byte	0x00, 0xf0, 0x05, 0x00


	//----- nvinfo : EIATTR_KPARAM_INFO
	.align		4
.L_276:
        /*0018*/ 	.byte	0x04, 0x17
        /*001a*/ 	.short	(.L_278 - .L_277)
.L_277:
        /*001c*/ 	.word	0x00000000
        /*0020*/ 	.short	0x0004
        /*0022*/ 	.short	0x0018
        /*0024*/ 	.byte	0x00, 0xf0, 0x11, 0x00


	//----- nvinfo : EIATTR_KPARAM_INFO
	.align		4
.L_278:
        /*0028*/ 	.byte	0x04, 0x17
        /*002a*/ 	.short	(.L_280 - .L_279)
.L_279:
        /*002c*/ 	.word	0x00000000
        /*0030*/ 	.short	0x0003
        /*0032*/ 	.short	0x0014
        /*0034*/ 	.byte	0x00, 0xf0, 0x05, 0x00


	//----- nvinfo : EIATTR_KPARAM_INFO
	.align		4
.L_280:
        /*0038*/ 	.byte	0x04, 0x17
        /*003a*/ 	.short	(.L_282 - .L_281)
.L_281:
        /*003c*/ 	.word	0x00000000
        /*0040*/ 	.short	0x0002
        /*0042*/ 	.short	0x0010
        /*0044*/ 	.byte	0x00, 0xf0, 0x11, 0x00


	//----- nvinfo : EIATTR_KPARAM_INFO
	.align		4
.L_282:
        /*0048*/ 	.byte	0x04, 0x17
        /*004a*/ 	.short	(.L_284 - .L_283)
.L_283:
        /*004c*/ 	.word	0x00000000
        /*0050*/ 	.short	0x0001
        /*0052*/ 	.short	0x0008
        /*0054*/ 	.byte	0x00, 0xf5, 0x21, 0x00


	//----- nvinfo : EIATTR_KPARAM_INFO
	.align		4
.L_284:
        /*0058*/ 	.byte	0x04, 0x17
        /*005a*/ 	.short	(.L_286 - .L_285)
.L_285:
        /*005c*/ 	.word	0x00000000
        /*0060*/ 	.short	0x0000
        /*0062*/ 	.short	0x0000
        /*0064*/ 	.byte	0x00, 0xf5, 0x21, 0x00


	//----- nvinfo : EIATTR_SPARSE_MMA_MASK
	.align		4
.L_286:
        /*0068*/ 	.byte	0x03, 0x50
        /*006a*/ 	.short	0x0000


	//----- nvinfo : EIATTR_MAXREG_COUNT
	.align		4
        /*006c*/ 	.byte	0x03, 0x1b
        /*006e*/ 	.short	0x00ff


	//----- nvinfo : EIATTR_NUM_BARRIERS
	.align		4
        /*0070*/ 	.byte	0x02, 0x4c
        /*0072*/ 	.byte	0x01
	.zero		1


	//----- nvinfo : EIATTR_MERCURY_ISA_VERSION
	.align		4
        /*0074*/ 	.byte	0x03, 0x5f
        /*0076*/ 	.short	0x0101


	//----- nvinfo : EIATTR_COOP_GROUP_MASK_REGIDS
	.align		4
        /*0078*/ 	.byte	0x04, 0x29
        /*007a*/ 	.short	(.L_288 - .L_287)


	//   ....[0]....
.L_287:
        /*007c*/ 	.word	0xffffffff


	//   ....[1]....
        /*0080*/ 	.word	0xffffffff


	//   ....[2]....
        /*0084*/ 	.word	0xffffffff


	//   ....[3]....
        /*0088*/ 	.word	0xffffffff


	//   ....[4]....
        /*008c*/ 	.word	0xffffffff


	//   ....[5]....
        /*0090*/ 	.word	0xffffffff


	//   ....[6]....
        /*0094*/ 	.word	0xffffffff


	//   ....[7]....
        /*0098*/ 	.word	0xffffffff


	//   ....[8]....
        /*009c*/ 	.word	0xffffffff


	//   ....[9]....
        /*00a0*/ 	.word	0xffffffff


	//   ....[10]....
        /*00a4*/ 	.word	0xffffffff


	//   ....[11]....
        /*00a8*/ 	.word	0xffffffff


	//   ....[12]....
        /*00ac*/ 	.word	0xffffffff


	//   ....[13]....
        /*00b0*/ 	.word	0xffffffff


	//   ....[14]....
        /*00b4*/ 	.word	0xffffffff


	//   ....[15]....
        /*00b8*/ 	.word	0xffffffff


	//   ....[16]....
        /*00bc*/ 	.word	0xffffffff


	//   ....[17]....
        /*00c0*/ 	.word	0xffffffff


	//   ....[18]....
        /*00c4*/ 	.word	0xffffffff


	//   ....[19]....
        /*00c8*/ 	.word	0xffffffff


	//   ....[20]....
        /*00cc*/ 	.word	0xffffffff


	//   ....[21]....
        /*00d0*/ 	.word	0xffffffff


	//   ....[22]....
        /*00d4*/ 	.word	0xffffffff


	//   ....[23]....
        /*00d8*/ 	.word	0xffffffff


	//   ....[24]....
        /*00dc*/ 	.word	0xffffffff


	//   ....[25]....
        /*00e0*/ 	.word	0xffffffff


	//   ....[26]....
        /*00e4*/ 	.word	0xffffffff


	//   ....[27]....
        /*00e8*/ 	.word	0xffffffff


	//   ....[28]....
        /*00ec*/ 	.word	0xffffffff


	//   ....[29]....
        /*00f0*/ 	.word	0xffffffff


	//----- nvinfo : EIATTR_COOP_GROUP_INSTR_OFFSETS
	.align		4
.L_288:
        /*00f4*/ 	.byte	0x04, 0x28
        /*00f6*/ 	.short	(.L_290 - .L_289)


	//   ....[0]....
.L_289:
        /*00f8*/ 	.word	0x000008a0


	//   ....[1]....
        /*00fc*/ 	.word	0x00000900


	//   ....[2]....
        /*0100*/ 	.word	0x00000970


	//   ....[3]....
        /*0104*/ 	.word	0x000009c0


	//   ....[4]....
        /*0108*/ 	.word	0x000009f0


	//   ....[5]....
        /*010c*/ 	.word	0x00000b80


	//   ....[6]....
        /*0110*/ 	.word	0x00000c10


	//   ....[7]....
        /*0114*/ 	.word	0x00000c60


	//   ....[8]....
        /*0118*/ 	.word	0x00000ca0


	//   ....[9]....
        /*011c*/ 	.word	0x00000ce0


	//   ....[10]....
        /*0120*/ 	.word	0x00001940


	//   ....[11]....
        /*0124*/ 	.word	0x000019c0


	//   ....[12]....
        /*0128*/ 	.word	0x00001a10


	//   ....[13]....
        /*012c*/ 	.word	0x00001a50


	//   ....[14]....
        /*0130*/ 	.word	0x00001a80


	//   ....[15]....
        /*0134*/ 	.word	0x00002330


	//   ....[16]....
        /*0138*/ 	.word	0x00002390


	//   ....[17]....
        /*013c*/ 	.word	0x00002400


	//   ....[18]....
        /*0140*/ 	.word	0x00002450


	//   ....[19]....
        /*0144*/ 	.word	0x00002480


	//   ....[20]....
        /*0148*/ 	.word	0x00002610


	//   ....[21]....
        /*014c*/ 	.word	0x00002690


	//   ....[22]....
        /*0150*/ 	.word	0x000026d0


	//   ....[23]....
        /*0154*/ 	.word	0x00002720


	//   ....[24]....
        /*0158*/ 	.word	0x00002770


	//   ....[25]....
        /*015c*/ 	.word	0x00003550


	//   ....[26]....
        /*0160*/ 	.word	0x000035d0


	//   ....[27]....
        /*0164*/ 	.word	0x00003620


	//   ....[28]....
        /*0168*/ 	.word	0x00003660


	//   ....[29]....
        /*016c*/ 	.word	0x00003690


	//----- nvinfo : EIATTR_VRC_CTA_INIT_COUNT
	.align		4
.L_290:
        /*0170*/ 	.byte	0x02, 0x4a
	.zero		1
	.zero		1


	//----- nvinfo : EIATTR_EXIT_INSTR_OFFSETS
	.align		4
        /*0174*/ 	.byte	0x04, 0x1c
        /*0176*/ 	.short	(.L_292 - .L_291)


	//   ....[0]....
.L_291:
        /*0178*/ 	.word	0x00000080


	//   ....[1]....
        /*017c*/ 	.word	0x000000c0


	//   ....[2]....
        /*0180*/ 	.word	0x000037b0


	//   ....[3]....
        /*0184*/ 	.word	0x00003800


	//----- nvinfo : EIATTR_MAX_THREADS
	.align		4
.L_292:
        /*0188*/ 	.byte	0x04, 0x05
        /*018a*/ 	.short	(.L_294 - .L_293)
.L_293:
        /*018c*/ 	.word	0x00000100
        /*0190*/ 	.word	0x00000001
        /*0194*/ 	.word	0x00000001


	//----- nvinfo : EIATTR_CRS_STACK_SIZE
	.align		4
.L_294:
        /*0198*/ 	.byte	0x04, 0x1e
        /*019a*/ 	.short	(.L_296 - .L_295)
.L_295:
        /*019c*/ 	.word	0x00000000


	//----- nvinfo : EIATTR_CBANK_PARAM_SIZE
	.align		4
.L_296:
        /*01a0*/ 	.byte	0x03, 0x19
        /*01a2*/ 	.short	0x001d


	//----- nvinfo : EIATTR_PARAM_CBANK
	.align		4
        /*01a4*/ 	.byte	0x04, 0x0a
        /*01a6*/ 	.short	(.L_298 - .L_297)
	.align		4
.L_297:
        /*01a8*/ 	.word	index@(.nv.constant0._ZN3cub18CUB_300001_SM_10006detail6reduce28DeviceReduceSingleTileKernelINS2_10policy_hubIiyN4cuda3__47maximumIiEEE10Policy1000EPiSB_iS8_iiNS5_3std3__410__identityEEEvT0_T1_T2_T3_T4_T6_)
        /*01ac*/ 	.short	0x0380
        /*01ae*/ 	.short	0x001d


	//----- nvinfo : EIATTR_SW_WAR
	.align		4
.L_298:
        /*01b0*/ 	.byte	0x04, 0x36
        /*01b2*/ 	.short	(.L_300 - .L_299)
.L_299:
        /*01b4*/ 	.word	0x00000008
.L_300:


//--------------------- .nv.info._ZN3cub18CUB_300001_SM_10006detail6reduce18DeviceReduceKernelINS2_10policy_hubIiyN4cuda3__47maximumIiEEE10Policy1000EN6thrust24THRUST_300001_SM_1000_NS6detail15normal_iteratorINSC_10device_ptrIiEEEEyS8_iNS5_3std3__410__identityEEEvT0_PT3_T1_NS0_13GridEvenShareISO_EET2_T4_ --------------------------
	.section	.nv.info._ZN3cub18CUB_300001_SM_10006detail6reduce18DeviceReduceKernelINS2_10policy_hubIiyN4cuda3__47maximumIiEEE10Policy1000EN6thrust24THRUST_300001_SM_1000_NS6detail15normal_iteratorINSC_10device_ptrIiEEEEyS8_iNS5_3std3__410__identityEEEvT0_PT3_T1_NS0_13GridEvenShareISO_EET2_T4_,"",@"SHT_CUDA_INFO"
	.sectionflags	@""
	.align	4


	//----- nvinfo : EIATTR_CUDA_API_VERSION
	.align		4
        /*0000*/ 	.byte	0x04, 0x37
        /*0002*/ 	.short	(.L_302 - .L_301)
.L_301:
        /*0004*/ 	.word	0x00000082


	//----- nvinfo : EIATTR_KPARAM_INFO
	.align		4
.L_302:
        /*0008*/ 	.byte	0x04, 0x17
        /*000a*/ 	.short	(.L_304 - .L_303)
.L_303:
        /*000c*/ 	.word	0x00000000
        /*0010*/ 	.short	0x0005
        /*0012*/ 	.short	0x0061
        /*0014*/ 	.byte	0x00, 0xf0, 0x05, 0x00


	//----- nvinfo : EIATTR_KPARAM_INFO
	.align		4
.L_304:
        /*0018*/ 	.byte	0x04, 0x17
        /*001a*/ 	.short	(.L_306 - .L_305)
.L_305:
        /*001c*/ 	.word	0x00000000
        /*0020*/ 	.short	0x0004
        /*0022*/ 	.short	0x0060
        /*0024*/ 	.byte	0x00, 0xf0, 0x05, 0x00


	//----- nvinfo : EIATTR_KPARAM_INFO
	.align		4
.L_306:
        /*0028*/ 	.byte	0x04, 0x17
        /*002a*/ 	.short	(.L_308 - .L_307)
.L_307:
        /*002c*/ 	.word	0x00000000
        /*0030*/ 	.short	0x0003
        /*0032*/ 	.short	0x0018
        /*0034*/ 	.byte	0x00, 0xf0, 0x21, 0x01


	//----- nvinfo : EIATTR_KPARAM_INFO
	.align		4
.L_308:
        /*0038*/ 	.byte	0x04, 0x17
        /*003a*/ 	.short	(.L_310 - .L_309)
.L_309:
        /*003c*/ 	.word	0x00000000
        /*0040*/ 	.short	0x0002
        /*0042*/ 	.short	0x0010
        /*0044*/ 	.byte	0x00, 0xf0, 0x21, 0x00


	//----- nvinfo : EIATTR_KPARAM_INFO
	.align		4
.L_310:
        /*0048*/ 	.byte	0x04, 0x17
        /*004a*/ 	.short	(.L_312 - .L_311)
.L_311:
        /*004c*/ 	.word	0x00000000
        /*0050*/ 	.short	0x0001
        /*0052*/ 	.short	0x0008
        /*0054*/ 	.byte	0x00, 0xf5, 0x21, 0x00


	//----- nvinfo : EIATTR_KPARAM_INFO
	.align		4
.L_312:
        /*0058*/ 	.byte	0x04, 0x17
        /*005a*/ 	.short	(.L_314 - .L_313)
.L_313:
        /*005c*/ 	.word	0x00000000
        /*0060*/ 	.short	0x0000
        /*0062*/ 	.short	0x0000
        /*0064*/ 	.byte	0x00, 0xf0, 0x21, 0x00


	//----- nvinfo : EIATTR_SPARSE_MMA_MASK
	.align		4
.L_314:
        /*0068*/ 	.byte	0x03, 0x50
        /*006a*/ 	.short	0x0000


	//----- nvinfo : EIATTR_MAXREG_COUNT
	.align		4
        /*006c*/ 	.byte	0x03, 0x1b
        /*006e*/ 	.short	0x00ff


	//----- nvinfo : EIATTR_NUM_BARRIERS
	.align		4
        /*0070*/ 	.byte	0x02, 0x4c
        /*0072*/ 	.byte	0x01
	.zero		1


	//----- nvinfo : EIATTR_MERCURY_ISA_VERSION
	.align		4
        /*0074*/ 	.byte	0x03, 0x5f
        /*0076*/ 	.short	0x0101


	//----- nvinfo : EIATTR_COOP_GROUP_MASK_REGIDS
	.align		4
        /*0078*/ 	.byte	0x04, 0x29
        /*007a*/ 	.short	(.L_316 - .L_315)


	//   ....[0]....
.L_315:
        /*007c*/ 	.word	0xffffffff


	//   ....[1]....
        /*0080*/ 	.word	0xffffffff


	//   ....[2]....
        /*0084*/ 	.word	0xffffffff


	//   ....[3]....
        /*0088*/ 	.word	0xffffffff


	//   ....[4]....
        /*008c*/ 	.word	0xffffffff


	//   ....[5]....
        /*0090*/ 	.word	0xffffffff


	//   ....[6]....
        /*0094*/ 	.word	0xffffffff


	//   ....[7]....
        /*0098*/ 	.word	0xffffffff


	//   ....[8]....
        /*009c*/ 	.word	0xffffffff


	//   ....[9]....
        /*00a0*/ 	.word	0xffffffff


	//   ....[10]....
        /*00a4*/ 	.word	0xffffffff


	//   ....[11]....
        /*00a8*/ 	.word	0xffffffff


	//   ....[12]....
        /*00ac*/ 	.word	0xffffffff


	//   ....[13]....
        /*00b0*/ 	.word	0xffffffff


	//   ....[14]....
        /*00b4*/ 	.word	0xffffffff


	//----- nvinfo : EIATTR_COOP_GROUP_INSTR_OFFSETS
	.align		4
.L_316:
        /*00b8*/ 	.byte	0x04, 0x28
        /*00ba*/ 	.short	(.L_318 - .L_317)


	//   ....[0]....
.L_317:
        /*00bc*/ 	.word	0x000008f0


	//   ....[1]....
        /*00c0*/ 	.word	0x00000950


	//   ....[2]....
        /*00c4*/ 	.word	0x000009c0


	//   ....[3]....
        /*00c8*/ 	.word	0x00000a10


	//   ....[4]....
        /*00cc*/ 	.word	0x00000a40


	//   ....[5]....
        /*00d0*/ 	.word	0x00000bd0


	//   ....[6]....
        /*00d4*/ 	.word	0x00000c60


	//   ....[7]....
        /*00d8*/ 	.word	0x00000cb0


	//   ....[8]....
        /*00dc*/ 	.word	0x00000cf0


	//   ....[9]....
        /*00e0*/ 	.word	0x00000d30


	//   ....[10]....
        /*00e4*/ 	.word	0x00001d60


	//   ....[11]....
        /*00e8*/ 	.word	0x00001de0


	//   ....[12]....
        /*00ec*/ 	.word	0x00001e30


	//   ....[13]....
        /*00f0*/ 	.word	0x00001e70


	//   ....[14]....
        /*00f4*/ 	.word	0x00001ea0


	//----- nvinfo : EIATTR_VRC_CTA_INIT_COUNT
	.align		4
.L_318:
        /*00f8*/ 	.byte	0x02, 0x4a
	.zero		1
	.zero		1


	//----- nvinfo : EIATTR_EXIT_INSTR_OFFSETS
	.align		4
        /*00fc*/ 	.byte	0x04, 0x1c
        /*00fe*/ 	.short	(.L_320 - .L_319)


	//   ....[0]....
.L_319:
        /*0100*/ 	.word	0x00001fc0


	//   ....[1]....
        /*0104*/ 	.word	0x00002020


	//----- nvinfo : EIATTR_MAX_THREADS
	.align		4
.L_320:
        /*0108*/ 	.byte	0x04, 0x05
        /*010a*/ 	.short	(.L_322 - .L_321)
.L_321:
        /*010c*/ 	.word	0x00000100
        /*0110*/ 	.word	0x00000001
        /*0114*/ 	.word	0x00000001


	//----- nvinfo : EIATTR_CRS_STACK_SIZE
	.align		4
.L_322:
        /*0118*/ 	.byte	0x04, 0x1e
        /*011a*/ 	.short	(.L_324 - .L_323)
.L_323:
        /*011c*/ 	.word	0x00000000


	//----- nvinfo : EIATTR_CBANK_PARAM_SIZE
	.align		4
.L_324:
        /*0120*/ 	.byte	0x03, 0x19
        /*0122*/ 	.short	0x0062


	//----- nvinfo : EIATTR_PARAM_CBANK
	.align		4
        /*0124*/ 	.byte	0x04, 0x0a
        /*0126*/ 	.short	(.L_326 - .L_325)
	.align		4
.L_325:
        /*0128*/ 	.word	index@(.nv.constant0._ZN3cub18CUB_300001_SM_10006detail6reduce18DeviceReduceKernelINS2_10policy_hubIiyN4cuda3__47maximumIiEEE10Policy1000EN6thrust24THRUST_300001_SM_1000_NS6detail15normal_iteratorINSC_10device_ptrIiEEEEyS8_iNS5_3std3__410__identityEEEvT0_PT3_T1_NS0_13GridEvenShareISO_EET2_T4_)
        /*012c*/ 	.short	0x0380
        /*012e*/ 	.short	0x0062


	//----- nvinfo : EIATTR_SW_WAR
	.align		4
.L_326:
        /*0130*/ 	.byte	0x04, 0x36
        /*0132*/ 	.short	(.L_328 - .L_327)
.L_327:
        /*0134*/ 	.word	0x00000008
.L_328:


//--------------------- .nv.info._ZN3cub18CUB_300001_SM_10006detail6reduce28DeviceReduceSingleTileKernelINS2_10policy_hubIiyN4cuda3__47maximumIiEEE10Policy1000EN6thrust24THRUST_300001_SM_1000_NS6detail15normal_iteratorINSC_10device_ptrIiEEEEPiyS8_iiNS5_3std3__410__identityEEEvT0_T1_T2_T3_T4_T6_ --------------------------
	.section	.nv.info._ZN3cub18CUB_300001_SM_10006detail6reduce28DeviceReduceSingleTileKernelINS2_10policy_hubIiyN4cuda3__47maximumIiEEE10Policy1000EN6thrust24THRUST_300001_SM_1000_NS6detail15normal_iteratorINSC_10device_ptrIiEEEEPiyS8_iiNS5_3std3__410__identityEEEvT0_T1_T2_T3_T4_T6_,"",@"SHT_CUDA_INFO"
	.sectionflags	@""
	.align	4


	//----- nvinfo : EIATTR_CUDA_API_VERSION
	.align		4
        /*0000*/ 	.byte	0x04, 0x37
        /*0002*/ 	.short	(.L_330 - .L_329)
.L_329:
        /*0004*/ 	.word	0x00000082


	//----- nvinfo : EIATTR_KPARAM_INFO
	.align		4
.L_330:
        /*0008*/ 	.byte	0x04, 0x17
        /*000a*/ 	.short	(.L_332 - .L_331)
.L_331:
        /*000c*/ 	.word	0x00000000
        /*0010*/ 	.short	0x0005
        /*0012*/ 	.short	0x0020
        /*0014*/ 	.byte	0x00, 0xf0, 0x05, 0x00


	//----- nvinfo : EIATTR_KPARAM_INFO
	.align		4
.L_332:
        /*0018*/ 	.byte	0x04, 0x17
        /*001a*/ 	.short	(.L_334 - .L_333)
.L_333:
        /*001c*/ 	.word	0x00000000
        /*0020*/ 	.short	0x0004
        /*0022*/ 	.short	0x001c
        /*0024*/ 	.byte	0x00, 0xf0, 0x11, 0x00


	//----- nvinfo : EIATTR_KPARAM_INFO
	.align		4
.L_334:
        /*0028*/ 	.byte	0x04, 0x17
        /*002a*/ 	.short	(.L_336 - .L_335)
.L_335:
        /*002c*/ 	.word	0x00000000
        /*0030*/ 	.short	0x0003
        /*0032*/ 	.short	0x0018
        /*0034*/ 	.byte	0x00, 0xf0, 0x05, 0x00


	//----- nvinfo : EIATTR_KPARAM_INFO
	.align		4
.L_336:
        /*0038*/ 	.byte	0x04, 0x17
        /*003a*/ 	.short	(.L_338 - .L_337)
.L_337:
        /*003c*/ 	.word	0x00000000
        /*0040*/ 	.short	0x0002
        /*0042*/ 	.short	0x0010
        /*0044*/ 	.byte	0x00, 0xf0, 0x21, 0x00


	//----- nvinfo : EIATTR_KPARAM_INFO
	.align		4
.L_338:
        /*0048*/ 	.byte	0x04, 0x17
        /*004a*/ 	.short	(.L_340 - .L_339)
.L_339:
        /*004c*/ 	.word	0x00000000
        /*0050*/ 	.short	0x0001
        /*0052*/ 	.short	0x0008
        /*0054*/ 	.byte	0x00, 0xf5, 0x21, 0x00


	//----- nvinfo : EIATTR_KPARAM_INFO
	.align		4
.L_340:
        /*0058*/ 	.byte	0x04, 0x17
        /*005a*/ 	.short	(.L_342 - .L_341)
.L_341:
        /*005c*/ 	.word	0x00000000
        /*0060*/ 	.short	0x0000
        /*0062*/ 	.short	0x0000
        /*0064*/ 	.byte	0x00, 0xf0, 0x21, 0x00


	//----- nvinfo : EIATTR_SPARSE_MMA_MASK
	.align		4
.L_342:
        /*0068*/ 	.byte	0x03, 0x50
        /*006a*/ 	.short	0x0000


	//----- nvinfo : EIATTR_MAXREG_COUNT
	.align		4
        /*006c*/ 	.byte	0x03, 0x1b
        /*006e*/ 	.short	0x00ff


	//----- nvinfo : EIATTR_NUM_BARRIERS
	.align		4
        /*0070*/ 	.byte	0x02, 0x4c
        /*0072*/ 	.byte	0x01
	.zero		1


	//----- nvinfo : EIATTR_MERCURY_ISA_VERSION
	.align		4
        /*0074*/ 	.byte	0x03, 0x5f
        /*0076*/ 	.short	0x0101


	//----- nvinfo : EIATTR_COOP_GROUP_MASK_REGIDS
	.align		4
        /*0078*/ 	.byte	0x04, 0x29
        /*007a*/ 	.short	(.L_344 - .L_343)


	//   ....[0]....
.L_343:
        /*007c*/ 	.word	0xffffffff


	//   ....[1]....
        /*0080*/ 	.word	0xffffffff


	//   ....[2]....
        /*0084*/ 	.word	0xffffffff


	//   ....[3]....
        /*0088*/ 	.word	0xffffffff


	//   ....[4]....
        /*008c*/ 	.word	0xffffffff


	//   ....[5]....
        /*0090*/ 	.word	0xffffffff


	//   ....[6]....
        /*0094*/ 	.word	0xffffffff


	//   ....[7]....
        /*0098*/ 	.word	0xffffffff


	//   ....[8]....
        /*009c*/ 	.word	0xffffffff


	//   ....[9]....
        /*00a0*/ 	.word	0xffffffff


	//   ....[10]....
        /*00a4*/ 	.word	0xffffffff


	//   ....[11]....
        /*00a8*/ 	.word	0xffffffff


	//   ....[12]....
        /*00ac*/ 	.word	0xffffffff


	//   ....[13]....
        /*00b0*/ 	.word	0xffffffff


	//   ....[14]....
        /*00b4*/ 	.word	0xffffffff


	//----- nvinfo : EIATTR_COOP_GROUP_INSTR_OFFSETS
	.align		4
.L_344:
        /*00b8*/ 	.byte	0x04, 0x28
        /*00ba*/ 	.short	(.L_346 - .L_345)


	//   ....[0]....
.L_345:
        /*00bc*/ 	.word	0x00000860


	//   ....[1]....
        /*00c0*/ 	.word	0x000008c0


	//   ....[2]....
        /*00c4*/ 	.word	0x00000930


	//   ....[3]....
        /*00c8*/ 	.word	0x00000980


	//   ....[4]....
        /*00cc*/ 	.word	0x000009b0


	//   ....[5]....
        /*00d0*/ 	.word	0x00000b40


	//   ....[6]....
        /*00d4*/ 	.word	0x00000bd0


	//   ....[7]....
        /*00d8*/ 	.word	0x00000c20


	//   ....[8]....
        /*00dc*/ 	.word	0x00000c60


	//   ....[9]....
        /*00e0*/ 	.word	0x00000ca0


	//   ....[10]....
        /*00e4*/ 	.word	0x00001b00


	//   ....[11]....
        /*00e8*/ 	.word	0x00001b80


	//   ....[12]....
        /*00ec*/ 	.word	0x00001bd0


	//   ....[13]....
        /*00f0*/ 	.word	0x00001c10


	//   ....[14]....
        /*00f4*/ 	.word	0x00001c40


	//----- nvinfo : EIATTR_VRC_CTA_INIT_COUNT
	.align		4
.L_346:
        /*00f8*/ 	.byte	0x02, 0x4a
	.zero		1
	.zero		1


	//----- nvinfo : EIATTR_EXIT_INSTR_OFFSETS
	.align		4
        /*00fc*/ 	.byte	0x04, 0x1c
        /*00fe*/ 	.short	(.L_348 - .L_347)


	//   ....[0]....
.L_347:
        /*0100*/ 	.word	0x000000a0


	//   ....[1]....
        /*0104*/ 	.word	0x000000e0


	//   ....[2]....
        /*0108*/ 	.word	0x00001d50


	//   ....[3]....
        /*010c*/ 	.word	0x00001da0


	//----- nvinfo : EIATTR_MAX_THREADS
	.align		4
.L_348:
        /*0110*/ 	.byte	0x04, 0x05
        /*0112*/ 	.short	(.L_350 - .L_349)
.L_349:
        /*0114*/ 	.word	0x00000100
        /*0118*/ 	.word	0x00000001
        /*011c*/ 	.word	0x00000001


	//----- nvinfo : EIATTR_CRS_STACK_SIZE
	.align		4
.L_350:
        /*0120*/ 	.byte	0x04, 0x1e
        /*0122*/ 	.short	(.L_352 - .L_351)
.L_351:
        /*0124*/ 	.word	0x00000000


	//----- nvinfo : EIATTR_CBANK_PARAM_SIZE
	.align		4
.L_352:
        /*0128*/ 	.byte	0x03, 0x19
        /*012a*/ 	.short	0x0021


	//----- nvinfo : EIATTR_PARAM_CBANK
	.align		4
        /*012c*/ 	.byte	0x04, 0x0a
        /*012e*/ 	.short	(.L_354 - .L_353)
	.align		4
.L_353:
        /*0130*/ 	.word	index@(.nv.constant0._ZN3cub18CUB_300001_SM_10006detail6reduce28DeviceReduceSingleTileKernelINS2_10policy_hubIiyN4cuda3__47maximumIiEEE10Policy1000EN6thrust24THRUST_300001_SM_1000_NS6detail15normal_iteratorINSC_10device_ptrIiEEEEPiyS8_iiNS5_3std3__410__identityEEEvT0_T1_T2_T3_T4_T6_)
        /*0134*/ 	.short	0x0380
        /*0136*/ 	.short	0x0021


	//----- nvinfo : EIATTR_SW_WAR
	.align		4
.L_354:
        /*0138*/ 	.byte	0x04, 0x36
        /*013a*/ 	.short	(.L_356 - .L_355)
.L_355:
        /*013c*/ 	.word	0x00000008
.L_356:


//--------------------- .nv.info._ZN3cub18CUB_300001_SM_10006detail6reduce28DeviceReduceSingleTileKernelINS2_10policy_hubIijN4cuda3__47maximumIiEEE10Policy1000EPiSB_iS8_iiNS5_3std3__410__identityEEEvT0_T1_T2_T3_T4_T6_ --------------------------
	.section	.nv.info._ZN3cub18CUB_300001_SM_10006detail6reduce28DeviceReduceSingleTileKernelINS2_10policy_hubIijN4cuda3__47maximumIiEEE10Policy1000EPiSB_iS8_iiNS5_3std3__410__identityEEEvT0_T1_T2_T3_T4_T6_,"",@"SHT_CUDA_INFO"
	.sectionflags	@""
	.align	4


	//----- nvinfo : EIATTR_CUDA_API_VERSION
	.align		4
        /*0000*/ 	.byte	0x04, 0x37
        /*0002*/ 	.short	(.L_358 - .L_357)
.L_357:
        /*0004*/ 	.word	0x00000082


	//----- nvinfo : EIATTR_KPARAM_INFO
	.align		4
.L_358:
        /*0008*/ 	.byte	0x04, 0x17
        /*000a*/ 	.short	(.L_360 - .L_359)
.L_359:
        /*000c*/ 	.word	0x00000000
        /*0010*/ 	.short	0x0005
        /*0012*/ 	.short	0x001c
        /*0014*/ 	.byte	0x00, 0xf0, 0x05, 0x00


	//----- nvinfo : EIATTR_KPARAM_INFO
	.align		4
.L_360:
        /*0018*/ 	.byte	0x04, 0x17
        /*001a*/ 	.short	(.L_362 - .L_361)
.L_361:
        /*001c*/ 	.word	0x00000000
        /*0020*/ 	.short	0x0004
        /*0022*/ 	.short	0x0018
        /*0024*/ 	.byte	0x00, 0xf0, 0x11, 0x00


	//----- nvinfo : EIATTR_KPARAM_INFO
	.align		4
.L_362:
        /*0028*/ 	.byte	0x04, 0x17
        /*002a*/ 	.short	(.L_364 - .L_363)
.L_363:
        /*002c*/ 	.word	0x00000000
        /*0030*/ 	.short	0x0003
        /*0032*/ 	.short	0x0014
        /*0034*/ 	.byte	0x00, 0xf0, 0x05, 0x00


	//----- nvinfo : EIATTR_KPARAM_INFO
	.align		4
.L_364:
        /*0038*/ 	.byte	0x04, 0x17
        /*003a*/ 	.short	(.L_366 - .L_365)
.L_365:
        /*003c*/ 	.word	0x00000000
        /*0040*/ 	.short	0x0002
        /*0042*/ 	.short	0x0010
        /*0044*/ 	.byte	0x00, 0xf0, 0x11, 0x00


	//----- nvinfo : EIATTR_KPARAM_INFO
	.align		4
.L_366:
        /*0048*/ 	.byte	0x04, 0x17
        /*004a*/ 	.short	(.L_368 - .L_367)
.L_367:
        /*004c*/ 	.word	0x00000000
        /*0050*/ 	.short	0x0001
        /*0052*/ 	.short	0x0008
        /*0054*/ 	.byte	0x00, 0xf5, 0x21, 0x00


	//----- nvinfo : EIATTR_KPARAM_INFO
	.align		4
.L_368:
        /*0058*/ 	.byte	0x04, 0x17
        /*005a*/ 	.short	(.L_370 - .L_369)
.L_369:
        /*005c*/ 	.word	0x00000000
        /*0060*/ 	.short	0x0000
        /*0062*/ 	.short	0x0000
        /*0064*/ 	.byte	0x00, 0xf5, 0x21, 0x00


	//----- nvinfo : EIATTR_SPARSE_MMA_MASK
	.align		4
.L_370:
        /*0068*/ 	.byte	0x03, 0x50
        /*006a*/ 	.short	0x0000


	//----- nvinfo : EIATTR_MAXREG_COUNT
	.align		4
        /*006c*/ 	.byte	0x03, 0x1b
        /*006e*/ 	.short	0x00ff


	//----- nvinfo : EIATTR_NUM_BARRIERS
	.align		4
        /*0070*/ 	.byte	0x02, 0x4c
        /*0072*/ 	.byte	0x01
	.zero		1


	//----- nvinfo : EIATTR_MERCURY_ISA_VERSION
	.align		4
        /*0074*/ 	.byte	0x03, 0x5f
        /*0076*/ 	.short	0x0101


	//----- nvinfo : EIATTR_COOP_GROUP_MASK_REGIDS
	.align		4
        /*0078*/ 	.byte	0x04, 0x29
        /*007a*/ 	.short	(.L_372 - .L_371)


	//   ....[0]....
.L_371:
        /*007c*/ 	.word	0xffffffff


	//   ....[1]....
        /*0080*/ 	.word	0xffffffff


	//   ....[2]....
        /*0084*/ 	.word	0xffffffff


	//   ....[3]....
        /*0088*/ 	.word	0xffffffff


	//   ....[4]....
        /*008c*/ 	.word	0xffffffff


	//   ....[5]....
        /*0090*/ 	.word	0xffffffff


	//   ....[6]....
        /*0094*/ 	.word	0xffffffff


	//   ....[7]....
        /*0098*/ 	.word	0xffffffff


	//   ....[8]....
        /*009c*/ 	.word	0xffffffff


	//   ....[9]....
        /*00a0*/ 	.word	0xffffffff


	//   ....[10]....
        /*00a4*/ 	.word	0xffffffff


	//   ....[11]....
        /*00a8*/ 	.word	0xffffffff


	//   ....[12]....
        /*00ac*/ 	.word	0xffffffff


	//   ....[13]....
        /*00b0*/ 	.word	0xffffffff


	//   ....[14]....
        /*00b4*/ 	.word	0xffffffff


	//   ....[15]....
        /*00b8*/ 	.word	0xffffffff


	//   ....[16]....
        /*00bc*/ 	.word	0xffffffff


	//   ....[17]....
        /*00c0*/ 	.word	0xffffffff


	//   ....[18]....
        /*00c4*/ 	.word	0xffffffff


	//   ....[19]....
        /*00c8*/ 	.word	0xffffffff


	//   ....[20]....
        /*00cc*/ 	.word	0xffffffff


	//   ....[21]....
        /*00d0*/ 	.word	0xffffffff


	//   ....[22]....
        /*00d4*/ 	.word	0xffffffff


	//   ....[23]....
        /*00d8*/ 	.word	0xffffffff


	//   ....[24]....
        /*00dc*/ 	.word	0xffffffff


	//   ....[25]....
        /*00e0*/ 	.word	0xffffffff


	//   ....[26]....
        /*00e4*/ 	.word	0xffffffff


	//   ....[27]....
        /*00e8*/ 	.word	0xffffffff


	//   ....[28]....
        /*00ec*/ 	.word	0xffffffff


	//   ....[29]....
        /*00f0*/ 	.word	0xffffffff


	//----- nvinfo : EIATTR_COOP_GROUP_INSTR_OFFSETS
	.align		4
.L_372:
        /*00f4*/ 	.byte	0x04, 0x28
        /*00f6*/ 	.short	(.L_374 - .L_373)


	//   ....[0]....
.L_373:
        /*00f8*/ 	.word	0x000008a0


	//   ....[1]....
        /*00fc*/ 	.word	0x00000900


	//   ....[2]....
        /*0100*/ 	.word	0x00000970


	//   ....[3]....
        /*0104*/ 	.word	0x000009c0


	//   ....[4]....
        /*0108*/ 	.word	0x000009f0


	//   ....[5]....
        /*010c*/ 	.word	0x00000b80


	//   ....[6]....
        /*0110*/ 	.word	0x00000c10


	//   ....[7]....
        /*0114*/ 	.word	0x00000c60


	//   ....[8]....
        /*0118*/ 	.word	0x00000ca0


	//   ....[9]....
        /*011c*/ 	.word	0x00000ce0


	//   ....[10]....
        /*0120*/ 	.word	0x00001940


	//   ....[11]....
        /*0124*/ 	.word	0x000019c0


	//   ....[12]....
        /*0128*/ 	.word	0x00001a10


	//   ....[13]....
        /*012c*/ 	.word	0x00001a50


	//   ....[14]....
        /*0130*/ 	.word	0x00001a80


	//   ....[15]....
        /*0134*/ 	.word	0x00002330


	//   ....[16]....
        /*0138*/ 	.word	0x00002390


	//   ....[17]....
        /*013c*/ 	.word	0x00002400


	//   ....[18]....
        /*0140*/ 	.word	0x00002450


	//   ....[19]....
        /*0144*/ 	.word	0x00002480


	//   ....[20]....
        /*0148*/ 	.word	0x00002610


	//   ....[21]....
        /*014c*/ 	.word	0x00002690


	//   ....[22]....
        /*0150*/ 	.word	0x000026d0


	//   ....[23]....
        /*0154*/ 	.word	0x00002720


	//   ....[24]....
        /*0158*/ 	.word	0x00002770


	//   ....[25]....
        /*015c*/ 	.word	0x00003550


	//   ....[26]....
        /*0160*/ 	.word	0x000035d0


	//   ....[27]....
        /*0164*/ 	.word	0x00003620


	//   ....[28]....
        /*0168*/ 	.word	0x00003660


	//   ....[29]....
        /*016c*/ 	.word	0x00003690


	//----- nvinfo : EIATTR_VRC_CTA_INIT_COUNT
	.align		4
.L_374:
        /*0170*/ 	.byte	0x02, 0x4a
	.zero		1
	.zero		1


	//----- nvinfo : EIATTR_EXIT_INSTR_OFFSETS
	.align		4
        /*0174*/ 	.byte	0x04, 0x1c
        /*0176*/ 	.short	(.L_376 - .L_375)


	//   ....[0]....
.L_375:
        /*0178*/ 	.word	0x00000080


	//   ....[1]....
        /*017c*/ 	.word	0x000000c0


	//   ....[2]....
        /*0180*/ 	.word	0x000037b0


	//   ....[3]....
        /*0184*/ 	.word	0x00003800


	//----- nvinfo : EIATTR_MAX_THREADS
	.align		4
.L_376:
        /*0188*/ 	.byte	0x04, 0x05
        /*018a*/ 	.short	(.L_378 - .L_377)
.L_377:
        /*018c*/ 	.word	0x00000100
        /*0190*/ 	.word	0x00000001
        /*0194*/ 	.word	0x00000001


	//----- nvinfo : EIATTR_CRS_STACK_SIZE
	.align		4
.L_378:
        /*0198*/ 	.byte	0x04, 0x1e
        /*019a*/ 	.short	(.L_380 - .L_379)
.L_379:
        /*019c*/ 	.word	0x00000000


	//----- nvinfo : EIATTR_CBANK_PARAM_SIZE
	.align		4
.L_380:
        /*01a0*/ 	.byte	0x03, 0x19
        /*01a2*/ 	.short	0x001d


	//----- nvinfo : EIATTR_PARAM_CBANK
	.align		4
        /*01a4*/ 	.byte	0x04, 0x0a
        /*01a6*/ 	.short	(.L_382 - .L_381)
	.align		4
.L_381:
        /*01a8*/ 	.word	index@(.nv.constant0._ZN3cub18CUB_300001_SM_10006detail6reduce28DeviceReduceSingleTileKernelINS2_10policy_hubIijN4cuda3__47maximumIiEEE10Policy1000EPiSB_iS8_iiNS5_3std3__410__identityEEEvT0_T1_T2_T3_T4_T6_)
        /*01ac*/ 	.short	0x0380
        /*01ae*/ 	.short	0x001d


	//----- nvinfo : EIATTR_SW_WAR
	.align		4
.L_382:
        /*01b0*/ 	.byte	0x04, 0x36
        /*01b2*/ 	.short	(.L_384 - .L_383)
.L_383:
        /*01b4*/ 	.word	0x00000008
.L_384:


//--------------------- .nv.info._ZN3cub18CUB_300001_SM_10006detail6reduce18DeviceReduceKernelINS2_10policy_hubIijN4cuda3__47maximumIiEEE10Policy1000EN6thrust24THRUST_300001_SM_1000_NS6detail15normal_iteratorINSC_10device_ptrIiEEEEjS8_iNS5_3std3__410__identityEEEvT0_PT3_T1_NS0_13GridEvenShareISO_EET2_T4_ --------------------------
	.section	.nv.info._ZN3cub18CUB_300001_SM_10006detail6reduce18DeviceReduceKernelINS2_10policy_hubIijN4cuda3__47maximumIiEEE10Policy1000EN6thrust24THRUST_300001_SM_1000_NS6detail15normal_iteratorINSC_10device_ptrIiEEEEjS8_iNS5_3std3__410__identityEEEvT0_PT3_T1_NS0_13GridEvenShareISO_EET2_T4_,"",@"SHT_CUDA_INFO"
	.sectionflags	@""
	.align	4


	//----- nvinfo : EIATTR_CUDA_API_VERSION
	.align		4
        /*0000*/ 	.byte	0x04, 0x37
        /*0002*/ 	.short	(.L_386 - .L_385)
.L_385:
        /*0004*/ 	.word	0x00000082


	//----- nvinfo : EIATTR_KPARAM_INFO
	.align		4
.L_386:
        /*0008*/ 	.byte	0x04, 0x17
        /*000a*/ 	.short	(.L_388 - .L_387)
.L_387:
        /*000c*/ 	.word	0x00000000
        /*0010*/ 	.short	0x0005
        /*0012*/ 	.short	0x003d
        /*0014*/ 	.byte	0x00, 0xf0, 0x05, 0x00


	//----- nvinfo : EIATTR_KPARAM_INFO
	.align		4
.L_388:
        /*0018*/ 	.byte	0x04, 0x17
        /*001a*/ 	.short	(.L_390 - .L_389)
.L_389:
        /*001c*/ 	.word	0x00000000
        /*0020*/ 	.short	0x0004
        /*0022*/ 	.short	0x003c
        /*0024*/ 	.byte	0x00, 0xf0, 0x05, 0x00


	//----- nvinfo : EIATTR_KPARAM_INFO
	.align		4
.L_390:
        /*0028*/ 	.byte	0x04, 0x17
        /*002a*/ 	.short	(.L_392 - .L_391)
.L_391:
        /*002c*/ 	.word	0x00000000
        /*0030*/ 	.short	0x0003
        /*0032*/ 	.short	0x0014
        /*0034*/ 	.byte	0x00, 0xf0, 0xa1, 0x00


	//----- nvinfo : EIATTR_KPARAM_INFO
	.align		4
.L_392:
        /*0038*/ 	.byte	0x04, 0x17
        /*003a*/ 	.short	(.L_394 - .L_393)
.L_393:
        /*003c*/ 	.word	0x00000000
        /*0040*/ 	.short	0x0002
        /*0042*/ 	.short	0x0010
        /*0044*/ 	.byte	0x00, 0xf0, 0x11, 0x00


	//----- nvinfo : EIATTR_KPARAM_INFO
	.align		4
.L_394:
        /*0048*/ 	.byte	0x04, 0x17
        /*004a*/ 	.short	(.L_396 - .L_395)
.L_395:
        /*004c*/ 	.word	0x00000000
        /*0050*/ 	.short	0x0001
        /*0052*/ 	.short	0x0008
        /*0054*/ 	.byte	0x00, 0xf5, 0x21, 0x00


	//----- nvinfo : EIATTR_KPARAM_INFO
	.align		4
.L_396:
        /*0058*/ 	.byte	0x04, 0x17
        /*005a*/ 	.short	(.L_398 - .L_397)
.L_397:
        /*005c*/ 	.word	0x00000000
        /*0060*/ 	.short	0x0000
        /*0062*/ 	.short	0x0000
        /*0064*/ 	.byte	0x00, 0xf0, 0x21, 0x00


	//----- nvinfo : EIATTR_SPARSE_MMA_MASK
	.align		4
.L_398:
        /*0068*/ 	.byte	0x03, 0x50
        /*006a*/ 	.short	0x0000


	//----- nvinfo : EIATTR_MAXREG_COUNT
	.align		4
        /*006c*/ 	.byte	0x03, 0x1b
        /*006e*/ 	.short	0x00ff


	//----- nvinfo : EIATTR_NUM_BARRIERS
	.align		4
        /*0070*/ 	.byte	0x02, 0x4c
        /*0072*/ 	.byte	0x01
	.zero		1


	//----- nvinfo : EIATTR_MERCURY_ISA_VERSION
	.align		4
        /*0074*/ 	.byte	0x03, 0x5f
        /*0076*/ 	.short	0x0101


	//----- nvinfo : EIATTR_COOP_GROUP_MASK_REGIDS
	.align		4
        /*0078*/ 	.byte	0x04, 0x29
        /*007a*/ 	.short	(.L_400 - .L_399)


	//   ....[0]....
.L_399:
        /*007c*/ 	.word	0xffffffff


	//   ....[1]....
        /*0080*/ 	.word	0xffffffff


	//   ....[2]....
        /*0084*/ 	.word	0xffffffff


	//   ....[3]....
        /*0088*/ 	.word	0xffffffff


	//   ....[4]....
        /*008c*/ 	.word	0xffffffff


	//   ....[5]....
        /*0090*/ 	.word	0xffffffff


	//   ....[6]....
        /*0094*/ 	.word	0xffffffff


	//   ....[7]....
        /*0098*/ 	.word	0xffffffff


	//   ....[8]....
        /*009c*/ 	.word	0xffffffff


	//   ....[9]....
        /*00a0*/ 	.word	0xffffffff


	//   ....[10]....
        /*00a4*/ 	.word	0xffffffff


	//   ....[11]....
        /*00a8*/ 	.word	0xffffffff


	//   ....[12]....
        /*00ac*/ 	.word	0xffffffff


	//   ....[13]....
        /*00b0*/ 	.word	0xffffffff


	//   ....[14]....
        /*00b4*/ 	.word	0xffffffff


	//----- nvinfo : EIATTR_COOP_GROUP_INSTR_OFFSETS
	.align		4
.L_400:
        /*00b8*/ 	.byte	0x04, 0x28
        /*00ba*/ 	.short	(.L_402 - .L_401)


	//   ....[0]....
.L_401:
        /*00bc*/ 	.word	0x00000b10


	//   ....[1]....
        /*00c0*/ 	.word	0x00000b70


	//   ....[2]....
        /*00c4*/ 	.word	0x00000be0


	//   ....[3]....
        /*00c8*/ 	.word	0x00000c30


	//   ....[4]....
        /*00cc*/ 	.word	0x00000c60


	//   ....[5]....
        /*00d0*/ 	.word	0x00000df0


	//   ....[6]....
        /*00d4*/ 	.word	0x00000e80


	//   ....[7]....
        /*00d8*/ 	.word	0x00000ed0


	//   ....[8]....
        /*00dc*/ 	.word	0x00000f10


	//   ....[9]....
        /*00e0*/ 	.word	0x00000f50


	//   ....[10]....
        /*00e4*/ 	.word	0x00002060


	//   ....[11]....
        /*00e8*/ 	.word	0x000020f0


	//   ....[12]....
        /*00ec*/ 	.word	0x00002140


	//   ....[13]....
        /*00f0*/ 	.word	0x00002180


	//   ....[14]....
        /*00f4*/ 	.word	0x000021b0


	//----- nvinfo : EIATTR_VRC_CTA_INIT_COUNT
	.align		4
.L_402:
        /*00f8*/ 	.byte	0x02, 0x4a
	.zero		1
	.zero		1


	//----- nvinfo : EIATTR_EXIT_INSTR_OFFSETS
	.align		4
        /*00fc*/ 	.byte	0x04, 0x1c
        /*00fe*/ 	.short	(.L_404 - .L_403)


	//   ....[0]....
.L_403:
        /*0100*/ 	.word	0x000022d0


	//   ....[1]....
        /*0104*/ 	.word	0x00002310


	//----- nvinfo : EIATTR_MAX_THREADS
	.align		4
.L_404:
        /*0108*/ 	.byte	0x04, 0x05
        /*010a*/ 	.short	(.L_406 - .L_405)
.L_405:
        /*010c*/ 	.word	0x00000100
        /*0110*/ 	.word	0x00000001
        /*0114*/ 	.word	0x00000001


	//----- nvinfo : EIATTR_CRS_STACK_SIZE
	.align		4
.L_406:
        /*0118*/ 	.byte	0x04, 0x1e
        /*011a*/ 	.short	(.L_408 - .L_407)
.L_407:
        /*011c*/ 	.word	0x00000000


	//----- nvinfo : EIATTR_CBANK_PARAM_SIZE
	.align		4
.L_408:
        /*0120*/ 	.byte	0x03, 0x19
        /*0122*/ 	.short	0x003e


	//----- nvinfo : EIATTR_PARAM_CBANK
	.align		4
        /*0124*/ 	.byte	0x04, 0x0a
        /*0126*/ 	.short	(.L_410 - .L_409)
	.align		4
.L_409:
        /*0128*/ 	.word	index@(.nv.constant0._ZN3cub18CUB_300001_SM_10006detail6reduce18DeviceReduceKernelINS2_10policy_hubIijN4cuda3__47maximumIiEEE10Policy1000EN6thrust24THRUST_300001_SM_1000_NS6detail15normal_iteratorINSC_10device_ptrIiEEEEjS8_iNS5_3std3__410__identityEEEvT0_PT3_T1_NS0_13GridEvenShareISO_EET2_T4_)
        /*012c*/ 	.short	0x0380
        /*012e*/ 	.short	0x003e


	//----- nvinfo : EIATTR_SW_WAR
	.align		4
.L_410:
        /*0130*/ 	.byte	0x04, 0x36
        /*0132*/ 	.short	(.L_412 - .L_411)
.L_411:
        /*0134*/ 	.word	0x00000008
.L_412:


//--------------------- .nv.info._ZN3cub18CUB_300001_SM_10006detail6reduce28DeviceReduceSingleTileKernelINS2_10policy_hubIijN4cuda3__47maximumIiEEE10Policy1000EN6thrust24THRUST_300001_SM_1000_NS6detail15normal_iteratorINSC_10device_ptrIiEEEEPijS8_iiNS5_3std3__410__identityEEEvT0_T1_T2_T3_T4_T6_ --------------------------
	.section	.nv.info._ZN3cub18CUB_300001_SM_10006detail6reduce28DeviceReduceSingleTileKernelINS2_10policy_hubIijN4cuda3__47maximumIiEEE10Policy1000EN6thrust24THRUST_300001_SM_1000_NS6detail15normal_iteratorINSC_10device_ptrIiEEEEPijS8_iiNS5_3std3__410__identityEEEvT0_T1_T2_T3_T4_T6_,"",@"SHT_CUDA_INFO"
	.sectionflags	@""
	.align	4


	//----- nvinfo : EIATTR_CUDA_API_VERSION
	.align		4
        /*0000*/ 	.byte	0x04, 0x37
        /*0002*/ 	.short	(.L_414 - .L_413)
.L_413:
        /*0004*/ 	.word	0x00000082


	//----- nvinfo : EIATTR_KPARAM_INFO
	.align		4
.L_414:
        /*0008*/ 	.byte	0x04, 0x17
        /*000a*/ 	.short	(.L_416 - .L_415)
.L_415:
        /*000c*/ 	.word	0x00000000
        /*0010*/ 	.short	0x0005
        /*0012*/ 	.short	0x001c
        /*0014*/ 	.byte	0x00, 0xf0, 0x05, 0x00


	//----- nvinfo : EIATTR_KPARAM_INFO
	.align		4
.L_416:
        /*0018*/ 	.byte	0x04, 0x17
        /*001a*/ 	.short	(.L_418 - .L_417)
.L_417:
        /*001c*/ 	.word	0x00000000
        /*0020*/ 	.short	0x0004
        /*0022*/ 	.short	0x0018
        /*0024*/ 	.byte	0x00, 0xf0, 0x11, 0x00


	//----- nvinfo : EIATTR_KPARAM_INFO
	.align		4
.L_418:
        /*0028*/ 	.byte	0x04, 0x17
        /*002a*/ 	.short	(.L_420 - .L_419)
.L_419:
        /*002c*/ 	.word	0x00000000
        /*0030*/ 	.short	0x0003
        /*0032*/ 	.short	0x0014
        /*0034*/ 	.byte	0x00, 0xf0, 0x05, 0x00


	//----- nvinfo : EIATTR_KPARAM_INFO
	.align		4
.L_420:
        /*0038*/ 	.byte	0x04, 0x17
        /*003a*/ 	.short	(.L_422 - .L_421)
.L_421:
        /*003c*/ 	.word	0x00000000
        /*0040*/ 	.short	0x0002
        /*0042*/ 	.short	0x0010
        /*0044*/ 	.byte	0x00, 0xf0, 0x11, 0x00


	//----- nvinfo : EIATTR_KPARAM_INFO
	.align		4
.L_422:
        /*0048*/ 	.byte	0x04, 0x17
        /*004a*/ 	.short	(.L_424 - .L_423)
.L_423:
        /*004c*/ 	.word	0x00000000
        /*0050*/ 	.short	0x0001
        /*0052*/ 	.short	0x0008
        /*0054*/ 	.byte	0x00, 0xf5, 0x21, 0x00


	//----- nvinfo : EIATTR_KPARAM_INFO
	.align		4
.L_424:
        /*0058*/ 	.byte	0x04, 0x17
        /*005a*/ 	.short	(.L_426 - .L_425)
.L_425:
        /*005c*/ 	.word	0x00000000
        /*0060*/ 	.short	0x0000
        /*0062*/ 	.short	0x0000
        /*0064*/ 	.byte	0x00, 0xf0, 0x21, 0x00


	//----- nvinfo : EIATTR_SPARSE_MMA_MASK
	.align		4
.L_426:
        /*0068*/ 	.byte	0x03, 0x50
        /*006a*/ 	.short	0x0000


	//----- nvinfo : EIATTR_MAXREG_COUNT
	.align		4
        /*006c*/ 	.byte	0x03, 0x1b
        /*006e*/ 	.short	0x00ff


	//----- nvinfo : EIATTR_NUM_BARRIERS
	.align		4
        /*0070*/ 	.byte	0x02, 0x4c
        /*0072*/ 	.byte	0x01
	.zero		1


	//----- nvinfo : EIATTR_MERCURY_ISA_VERSION
	.align		4
        /*0074*/ 	.byte	0x03, 0x5f
        /*0076*/ 	.short	0x0101


	//----- nvinfo : EIATTR_COOP_GROUP_MASK_REGIDS
	.align		4
        /*0078*/ 	.byte	0x04, 0x29
        /*007a*/ 	.short	(.L_428 - .L_427)


	//   ....[0]....
.L_427:
        /*007c*/ 	.word	0xffffffff


	//   ....[1]....
        /*0080*/ 	.word	0xffffffff


	//   ....[2]....
        /*0084*/ 	.word	0xffffffff


	//   ....[3]....
        /*0088*/ 	.word	0xffffffff


	//   ....[4]....
        /*008c*/ 	.word	0xffffffff


	//   ....[5]....
        /*0090*/ 	.word	0xffffffff


	//   ....[6]....
        /*0094*/ 	.word	0xffffffff


	//   ....[7]....
        /*0098*/ 	.word	0xffffffff


	//   ....[8]....
        /*009c*/ 	.word	0xffffffff


	//   ....[9]....
        /*00a0*/ 	.word	0xffffffff


	//   ....[10]....
        /*00a4*/ 	.word	0xffffffff


	//   ....[11]....
        /*00a8*/ 	.word	0xffffffff


	//   ....[12]....
        /*00ac*/ 	.word	0xffffffff


	//   ....[13]....
        /*00b0*/ 	.word	0xffffffff


	//   ....[14]....
        /*00b4*/ 	.word	0xffffffff


	//----- nvinfo : EIATTR_COOP_GROUP_INSTR_OFFSETS
	.align		4
.L_428:
        /*00b8*/ 	.byte	0x04, 0x28
        /*00ba*/ 	.short	(.L_430 - .L_429)


	//   ....[0]....
.L_429:
        /*00bc*/ 	.word	0x00000840


	//   ....[1]....
        /*00c0*/ 	.word	0x000008a0


	//   ....[2]....
        /*00c4*/ 	.word	0x00000910


	//   ....[3]....
        /*00c8*/ 	.word	0x00000960


	//   ....[4]....
        /*00cc*/ 	.word	0x00000990


	//   ....[5]....
        /*00d0*/ 	.word	0x00000b20


	//   ....[6]....
        /*00d4*/ 	.word	0x00000bb0


	//   ....[7]....
        /*00d8*/ 	.word	0x00000c00


	//   ....[8]....
        /*00dc*/ 	.word	0x00000c40


	//   ....[9]....
        /*00e0*/ 	.word	0x00000c80


	//   ....[10]....
        /*00e4*/ 	.word	0x00001c30


	//   ....[11]....
        /*00e8*/ 	.word	0x00001cb0


	//   ....[12]....
        /*00ec*/ 	.word	0x00001d00


	//   ....[13]....
        /*00f0*/ 	.word	0x00001d40


	//   ....[14]....
        /*00f4*/ 	.word	0x00001d70


	//----- nvinfo : EIATTR_VRC_CTA_INIT_COUNT
	.align		4
.L_430:
        /*00f8*/ 	.byte	0x02, 0x4a
	.zero		1
	.zero		1


	//----- nvinfo : EIATTR_EXIT_INSTR_OFFSETS
	.align		4
        /*00fc*/ 	.byte	0x04, 0x1c
        /*00fe*/ 	.short	(.L_432 - .L_431)


	//   ....[0]....
.L_431:
        /*0100*/ 	.word	0x00000080


	//   ....[1]....
        /*0104*/ 	.word	0x000000c0


	//   ....[2]....
        /*0108*/ 	.word	0x00001e90


	//   ....[3]....
        /*010c*/ 	.word	0x00001ee0


	//----- nvinfo : EIATTR_MAX_THREADS
	.align		4
.L_432:
        /*0110*/ 	.byte	0x04, 0x05
        /*0112*/ 	.short	(.L_434 - .L_433)
.L_433:
        /*0114*/ 	.word	0x00000100
        /*0118*/ 	.word	0x00000001
        /*011c*/ 	.word	0x00000001


	//----- nvinfo : EIATTR_CRS_STACK_SIZE
	.align		4
.L_434:
        /*0120*/ 	.byte	0x04, 0x1e
        /*0122*/ 	.short	(.L_436 - .L_435)
.L_435:
        /*0124*/ 	.word	0x00000000


	//----- nvinfo : EIATTR_CBANK_PARAM_SIZE
	.align		4
.L_436:
        /*0128*/ 	.byte	0x03, 0x19
        /*012a*/ 	.short	0x001d


	//----- nvinfo : EIATTR_PARAM_CBANK
	.align		4
        /*012c*/ 	.byte	0x04, 0x0a
        /*012e*/ 	.short	(.L_438 - .L_437)
	.align		4
.L_437:
        /*0130*/ 	.word	index@(.nv.constant0._ZN3cub18CUB_300001_SM_10006detail6reduce28DeviceReduceSingleTileKernelINS2_10policy_hubIijN4cuda3__47maximumIiEEE10Policy1000EN6thrust24THRUST_300001_SM_1000_NS6detail15normal_iteratorINSC_10device_ptrIiEEEEPijS8_iiNS5_3std3__410__identityEEEvT0_T1_T2_T3_T4_T6_)
        /*0134*/ 	.short	0x0380
        /*0136*/ 	.short	0x001d


	//----- nvinfo : EIATTR_SW_WAR
	.align		4
.L_438:
        /*0138*/ 	.byte	0x04, 0x36
        /*013a*/ 	.short	(.L_440 - .L_439)
.L_439:
        /*013c*/ 	.word	0x00000008
.L_440:


//--------------------- .nv.info._ZN3cub18CUB_300001_SM_10006detail8for_each13static_kernelINS2_12policy_hub_t12policy_500_tElN6thrust24THRUST_300001_SM_1000_NS8cuda_cub6__fill7functorINS7_6detail15normal_iteratorINS7_10device_ptrIiEEEEiEEEEvT0_T1_ --------------------------
	.section	.nv.info._ZN3cub18CUB_300001_SM_10006detail8for_each13static_kernelINS2_12policy_hub_t12policy_500_tElN6thrust24THRUST_300001_SM_1000_NS8cuda_cub6__fill7functorINS7_6detail15normal_iteratorINS7_10device_ptrIiEEEEiEEEEvT0_T1_,"",@"SHT_CUDA_INFO"
	.sectionflags	@""
	.align	4


	//----- nvinfo : EIATTR_CUDA_API_VERSION
	.align		4
        /*0000*/ 	.byte	0x04, 0x37
        /*0002*/ 	.short	(.L_442 - .L_441)
.L_441:
        /*0004*/ 	.word	0x00000082


	//----- nvinfo : EIATTR_KPARAM_INFO
	.align		4
.L_442:
        /*0008*/ 	.byte	0x04, 0x17
        /*000a*/ 	.short	(.L_444 - .L_443)
.L_443:
        /*000c*/ 	.word	0x00000000
        /*0010*/ 	.short	0x0001
        /*0012*/ 	.short	0x0008
        /*0014*/ 	.byte	0x00, 0xf0, 0x41, 0x00


	//----- nvinfo : EIATTR_KPARAM_INFO
	.align		4
.L_444:
        /*0018*/ 	.byte	0x04, 0x17
        /*001a*/ 	.short	(.L_446 - .L_445)
.L_445:
        /*001c*/ 	.word	0x00000000
        /*0020*/ 	.short	0x0000
        /*0022*/ 	.short	0x0000
        /*0024*/ 	.byte	0x00, 0xf0, 0x21, 0x00


	//----- nvinfo : EIATTR_SPARSE_MMA_MASK
	.align		4
.L_446:
        /*0028*/ 	.byte	0x03, 0x50
        /*002a*/ 	.short	0x0000


	//----- nvinfo : EIATTR_MAXREG_COUNT
	.align		4
        /*002c*/ 	.byte	0x03, 0x1b
        /*002e*/ 	.short	0x00ff


	//----- nvinfo : EIATTR_MERCURY_ISA_VERSION
	.align		4
        /*0030*/ 	.byte	0x03, 0x5f
        /*0032*/ 	.short	0x0101


	//----- nvinfo : EIATTR_VRC_CTA_INIT_COUNT
	.align		4
        /*0034*/ 	.byte	0x02, 0x4a
	.zero		1
	.zero		1


	//----- nvinfo : EIATTR_EXIT_INSTR_OFFSETS
	.align		4
        /*0038*/ 	.byte	0x04, 0x1c
        /*003a*/ 	.short	(.L_448 - .L_447)


	//   ....[0]....
.L_447:
        /*003c*/ 	.word	0x00000130


	//   ....[1]....
        /*0040*/ 	.word	0x00000240


	//   ....[2]....
        /*0044*/ 	.word	0x00000270


	//----- nvinfo : EIATTR_MAX_THREADS
	.align		4
.L_448:
        /*0048*/ 	.byte	0x04, 0x05
        /*004a*/ 	.short	(.L_450 - .L_449)
.L_449:
        /*004c*/ 	.word	0x00000100
        /*0050*/ 	.word	0x00000001
        /*0054*/ 	.word	0x00000001


	//----- nvinfo : EIATTR_CBANK_PARAM_SIZE
	.align		4
.L_450:
        /*0058*/ 	.byte	0x03, 0x19
        /*005a*/ 	.short	0x0018


	//----- nvinfo : EIATTR_PARAM_CBANK
	.align		4
        /*005c*/ 	.byte	0x04, 0x0a
        /*005e*/ 	.short	(.L_452 - .L_451)
	.align		4
.L_451:
        /*0060*/ 	.word	index@(.nv.constant0._ZN3cub18CUB_300001_SM_10006detail8for_each13static_kernelINS2_12policy_hub_t12policy_500_tElN6thrust24THRUST_300001_SM_1000_NS8cuda_cub6__fill7functorINS7_6detail15normal_iteratorINS7_10device_ptrIiEEEEiEEEEvT0_T1_)
        /*0064*/ 	.short	0x0380
        /*0066*/ 	.short	0x0018


	//----- nvinfo : EIATTR_SW_WAR
	.align		4
.L_452:
        /*0068*/ 	.byte	0x04, 0x36
        /*006a*/ 	.short	(.L_454 - .L_453)
.L_453:
        /*006c*/ 	.word	0x00000008
.L_454:


//--------------------- .nv.info._ZN3cub18CUB_300001_SM_10006detail8for_each13static_kernelINS2_12policy_hub_t12policy_500_tEmN6thrust24THRUST_300001_SM_1000_NS8cuda_cub20__uninitialized_fill7functorINS7_10device_ptrIiEEiEEEEvT0_T1_ --------------------------
	.section	.nv.info._ZN3cub18CUB_300001_SM_10006detail8for_each13static_kernelINS2_12policy_hub_t12policy_500_tEmN6thrust24THRUST_300001_SM_1000_NS8cuda_cub20__uninitialized_fill7functorINS7_10device_ptrIiEEiEEEEvT0_T1_,"",@"SHT_CUDA_INFO"
	.sectionflags	@""
	.align	4


	//----- nvinfo : EIATTR_CUDA_API_VERSION
	.align		4
        /*0000*/ 	.byte	0x04, 0x37
        /*0002*/ 	.short	(.L_456 - .L_455)
.L_455:
        /*0004*/ 	.word	0x00000082


	//----- nvinfo : EIATTR_KPARAM_INFO
	.align		4
.L_456:
        /*0008*/ 	.byte	0x04, 0x17
        /*000a*/ 	.short	(.L_458 - .L_457)
.L_457:
        /*000c*/ 	.word	0x00000000
        /*0010*/ 	.short	0x0001
        /*0012*/ 	.short	0x0008
        /*0014*/ 	.byte	0x00, 0xf0, 0x41, 0x00


	//----- nvinfo : EIATTR_KPARAM_INFO
	.align		4
.L_458:
        /*0018*/ 	.byte	0x04, 0x17
        /*001a*/ 	.short	(.L_460 - .L_459)
.L_459:
        /*001c*/ 	.word	0x00000000
        /*0020*/ 	.short	0x0000
        /*0022*/ 	.short	0x0000
        /*0024*/ 	.byte	0x00, 0xf0, 0x21, 0x00


	//----- nvinfo : EIATTR_SPARSE_MMA_MASK
	.align		4
.L_460:
        /*0028*/ 	.byte	0x03, 0x50
        /*002a*/ 	.short	0x0000


	//----- nvinfo : EIATTR_MAXREG_COUNT
	.align		4
        /*002c*/ 	.byte	0x03, 0x1b
        /*002e*/ 	.short	0x00ff


	//----- nvinfo : EIATTR_MERCURY_ISA_VERSION
	.align		4
        /*0030*/ 	.byte	0x03, 0x5f
        /*0032*/ 	.short	0x0101


	//----- nvinfo : EIATTR_VRC_CTA_INIT_COUNT
	.align		4
        /*0034*/ 	.byte	0x02, 0x4a
	.zero		1
	.zero		1


	//----- nvinfo : EIATTR_EXIT_INSTR_OFFSETS
	.align		4
        /*0038*/ 	.byte	0x04, 0x1c
        /*003a*/ 	.short	(.L_462 - .L_461)


	//   ....[0]....
.L_461:
        /*003c*/ 	.word	0x00000130


	//   ....[1]....
        /*0040*/ 	.word	0x00000230


	//   ....[2]....
        /*0044*/ 	.word	0x00000260


	//----- nvinfo : EIATTR_MAX_THREADS
	.align		4
.L_462:
        /*0048*/ 	.byte	0x04, 0x05
        /*004a*/ 	.short	(.L_464 - .L_463)
.L_463:
        /*004c*/ 	.word	0x00000100
        /*0050*/ 	.word	0x00000001
        /*0054*/ 	.word	0x00000001


	//----- nvinfo : EIATTR_CBANK_PARAM_SIZE
	.align		4
.L_464:
        /*0058*/ 	.byte	0x03, 0x19
        /*005a*/ 	.short	0x0018


	//----- nvinfo : EIATTR_PARAM_CBANK
	.align		4
        /*005c*/ 	.byte	0x04, 0x0a
        /*005e*/ 	.short	(.L_466 - .L_465)
	.align		4
.L_465:
        /*0060*/ 	.word	index@(.nv.constant0._ZN3cub18CUB_300001_SM_10006detail8for_each13static_kernelINS2_12policy_hub_t12policy_500_tEmN6thrust24THRUST_300001_SM_1000_NS8cuda_cub20__uninitialized_fill7functorINS7_10device_ptrIiEEiEEEEvT0_T1_)
        /*0064*/ 	.short	0x0380
        /*0066*/ 	.short	0x0018


	//----- nvinfo : EIATTR_SW_WAR
	.align		4
.L_466:
        /*0068*/ 	.byte	0x04, 0x36
        /*006a*/ 	.short	(.L_468 - .L_467)
.L_467:
        /*006c*/ 	.word	0x00000008
.L_468:


//--------------------- .nv.info._ZN3cub18CUB_300001_SM_10006detail11EmptyKernelIvEEvv --------------------------
	.section	.nv.info._ZN3cub18CUB_300001_SM_10006detail11EmptyKernelIvEEvv,"",@"SHT_CUDA_INFO"
	.sectionflags	@""
	.align	4


	//----- nvinfo : EIATTR_CUDA_API_VERSION
	.align		4
        /*0000*/ 	.byte	0x04, 0x37
        /*0002*/ 	.short	(.L_470 - .L_469)
.L_469:
        /*0004*/ 	.word	0x00000082


	//----- nvinfo : EIATTR_SPARSE_MMA_MASK
	.align		4
.L_470:
        /*0008*/ 	.byte	0x03, 0x50
        /*000a*/ 	.short	0x0000


	//----- nvinfo : EIATTR_MAXREG_COUNT
	.align		4
        /*000c*/ 	.byte	0x03, 0x1b
        /*000e*/ 	.short	0x00ff


	//----- nvinfo : EIATTR_MERCURY_ISA_VERSION
	.align		4
        /*0010*/ 	.byte	0x03, 0x5f
        /*0012*/ 	.short	0x0101


	//----- nvinfo : EIATTR_VRC_CTA_INIT_COUNT
	.align		4
        /*0014*/ 	.byte	0x02, 0x4a
	.zero		1
	.zero		1


	//----- nvinfo : EIATTR_EXIT_INSTR_OFFSETS
	.align		4
        /*0018*/ 	.byte	0x04, 0x1c
        /*001a*/ 	.short	(.L_472 - .L_471)


	//   ....[0]....
.L_471:
        /*001c*/ 	.word	0x00000010


	//----- nvinfo : EIATTR_SW_WAR
	.align		4
.L_472:
        /*0020*/ 	.byte	0x04, 0x36
        /*0022*/ 	.short	(.L_474 - .L_473)
.L_473:
        /*0024*/ 	.word	0x00000008
.L_474:


//--------------------- .nv.info._Z6kernelPiS_i   --------------------------
	.section	.nv.info._Z6kernelPiS_i,"",@"SHT_CUDA_INFO"
	.sectionflags	@""
	.align	4


	//----- nvinfo : EIATTR_CUDA_API_VERSION
	.align		4
        /*0000*/ 	.byte	0x04, 0x37
        /*0002*/ 	.short	(.L_476 - .L_475)
.L_475:
        /*0004*/ 	.word	0x00000082


	//----- nvinfo : EIATTR_KPARAM_INFO
	.align		4
.L_476:
        /*0008*/ 	.byte	0x04, 0x17
        /*000a*/ 	.short	(.L_478 - .L_477)
.L_477:
        /*000c*/ 	.word	0x00000000
        /*0010*/ 	.short	0x0002
        /*0012*/ 	.short	0x0010
        /*0014*/ 	.byte	0x00, 0xf0, 0x11, 0x00


	//----- nvinfo : EIATTR_KPARAM_INFO
	.align		4
.L_478:
        /*0018*/ 	.byte	0x04, 0x17
        /*001a*/ 	.short	(.L_480 - .L_479)
.L_479:
        /*001c*/ 	.word	0x00000000
        /*0020*/ 	.short	0x0001
        /*0022*/ 	.short	0x0008
        /*0024*/ 	.byte	0x00, 0xf5, 0x21, 0x00


	//----- nvinfo : EIATTR_KPARAM_INFO
	.align		4
.L_480:
        /*0028*/ 	.byte	0x04, 0x17
        /*002a*/ 	.short	(.L_482 - .L_481)
.L_481:
        /*002c*/ 	.word	0x00000000
        /*0030*/ 	.short	0x0000
        /*0032*/ 	.short	0x0000
        /*0034*/ 	.byte	0x00, 0xf5, 0x21, 0x00


	//----- nvinfo : EIATTR_SPARSE_MMA_MASK
	.align		4
.L_482:
        /*0038*/ 	.byte	0x03, 0x50
        /*003a*/ 	.short	0x0000


	//----- nvinfo : EIATTR_MAXREG_COUNT
	.align		4
        /*003c*/ 	.byte	0x03, 0x1b
        /*003e*/ 	.short	0x00ff


	//----- nvinfo : EIATTR_MERCURY_ISA_VERSION
	.align		4
        /*0040*/ 	.byte	0x03, 0x5f
        /*0042*/ 	.short	0x0101


	//----- nvinfo : EIATTR_VRC_CTA_INIT_COUNT
	.align		4
        /*0044*/ 	.byte	0x02, 0x4a
	.zero		1
	.zero		1


	//----- nvinfo : EIATTR_EXIT_INSTR_OFFSETS
	.align		4
        /*0048*/ 	.byte	0x04, 0x1c
        /*004a*/ 	.short	(.L_484 - .L_483)


	//   ....[0]....
.L_483:
        /*004c*/ 	.word	0x00000070


	//   ....[1]....
        /*0050*/ 	.word	0x00000110


	//----- nvinfo : EIATTR_CBANK_PARAM_SIZE
	.align		4
.L_484:
        /*0054*/ 	.byte	0x03, 0x19
        /*0056*/ 	.short	0x0014


	//----- nvinfo : EIATTR_PARAM_CBANK
	.align		4
        /*0058*/ 	.byte	0x04, 0x0a
        /*005a*/ 	.short	(.L_486 - .L_485)
	.align		4
.L_485:
        /*005c*/ 	.word	index@(.nv.constant0._Z6kernelPiS_i)
        /*0060*/ 	.short	0x0380
        /*0062*/ 	.short	0x0014


	//----- nvinfo : EIATTR_SW_WAR
	.align		4
.L_486:
        /*0064*/ 	.byte	0x04, 0x36
        /*0066*/ 	.short	(.L_488 - .L_487)
.L_487:
        /*0068*/ 	.word	0x00000008
.L_488:


//--------------------- .nv.callgraph             --------------------------
	.section	.nv.callgraph,"",@"SHT_CUDA_CALLGRAPH"
	.align	4
	.sectionentsize	8
	.align		4
        /*0000*/ 	.word	0x00000000
	.align		4
        /*0004*/ 	.word	0xffffffff
	.align		4
        /*0008*/ 	.word	0x00000000
	.align		4
        /*000c*/ 	.word	0xfffffffe
	.align		4
        /*0010*/ 	.word	0x00000000
	.align		4
        /*0014*/ 	.word	0xfffffffd
	.align		4
        /*0018*/ 	.word	0x00000000
	.align		4
        /*001c*/ 	.word	0xfffffffc


//--------------------- .nv.constant4             --------------------------
	.section	.nv.constant4,"a",@progbits
	.align	8
	.align		8
.nv.constant4:
        /*0000*/ 	.dword	_ZN34_INTERNAL_69d93954_4_k_cu_88d890224cuda3std3__45__cpo5beginE
	.align		8
        /*0008*/ 	.dword	_ZN34_INTERNAL_69d93954_4_k_cu_88d890224cuda3std3__45__cpo3endE
	.align		8
        /*0010*/ 	.dword	_ZN34_INTERNAL_69d93954_4_k_cu_88d890224cuda3std3__45__cpo6cbeginE
	.align		8
        /*0018*/ 	.dword	_ZN34_INTERNAL_69d93954_4_k_cu_88d890224cuda3std3__45__cpo4cendE
	.align		8
        /*0020*/ 	.dword	_ZN34_INTERNAL_69d93954_4_k_cu_88d890224cuda3std3__45__cpo6rbeginE
	.align		8
        /*0028*/ 	.dword	_ZN34_INTERNAL_69d93954_4_k_cu_88d890224cuda3std3__45__cpo4rendE
	.align		8
        /*0030*/ 	.dword	_ZN34_INTERNAL_69d93954_4_k_cu_88d890224cuda3std3__45__cpo7crbeginE
	.align		8
        /*0038*/ 	.dword	_ZN34_INTERNAL_69d93954_4_k_cu_88d890224cuda3std3__45__cpo5crendE
	.align		8
        /*0040*/ 	.dword	_ZN34_INTERNAL_69d93954_4_k_cu_88d890224cuda3std3__436_GLOBAL__N__69d93954_4_k_cu_88d890226ignoreE
	.align		8
        /*0048*/ 	.dword	_ZN34_INTERNAL_69d93954_4_k_cu_88d890224cuda3std3__419piecewise_constructE
	.align		8
        /*0050*/ 	.dword	_ZN34_INTERNAL_69d93954_4_k_cu_88d890224cuda3std3__48in_placeE
	.align		8
        /*0058*/ 	.dword	_ZN34_INTERNAL_69d93954_4_k_cu_88d890224cuda3std3__420unreachable_sentinelE
	.align		8
        /*0060*/ 	.dword	_ZN34_INTERNAL_69d93954_4_k_cu_88d890224cuda3std3__47nulloptE
	.align		8
        /*0068*/ 	.dword	_ZN34_INTERNAL_69d93954_4_k_cu_88d890224cuda3std3__48unexpectE
	.align		8
        /*0070*/ 	.dword	_ZN34_INTERNAL_69d93954_4_k_cu_88d890224cuda3std6ranges3__45__cpo4swapE
	.align		8
        /*0078*/ 	.dword	_ZN34_INTERNAL_69d93954_4_k_cu_88d890224cuda3std6ranges3__45__cpo9iter_moveE
	.align		8
        /*0080*/ 	.dword	_ZN34_INTERNAL_69d93954_4_k_cu_88d890224cuda3std6ranges3__45__cpo5beginE
	.align		8
        /*0088*/ 	.dword	_ZN34_INTERNAL_69d93954_4_k_cu_88d890224cuda3std6ranges3__45__cpo3endE
	.align		8
        /*0090*/ 	.dword	_ZN34_INTERNAL_69d93954_4_k_cu_88d890224cuda3std6ranges3__45__cpo6cbeginE
	.align		8
        /*0098*/ 	.dword	_ZN34_INTERNAL_69d93954_4_k_cu_88d890224cuda3std6ranges3__45__cpo4cendE
	.align		8
        /*00a0*/ 	.dword	_ZN34_INTERNAL_69d93954_4_k_cu_88d890224cuda3std6ranges3__45__cpo7advanceE
	.align		8
        /*00a8*/ 	.dword	_ZN34_INTERNAL_69d93954_4_k_cu_88d890224cuda3std6ranges3__45__cpo9iter_swapE
	.align		8
        /*00b0*/ 	.dword	_ZN34_INTERNAL_69d93954_4_k_cu_88d890224cuda3std6ranges3__45__cpo4nextE
	.align		8
        /*00b8*/ 	.dword	_ZN34_INTERNAL_69d93954_4_k_cu_88d890224cuda3std6ranges3__45__cpo4prevE
	.align		8
        /*00c0*/ 	.dword	_ZN34_INTERNAL_69d93954_4_k_cu_88d890224cuda3std6ranges3__45__cpo4dataE
	.align		8
        /*00c8*/ 	.dword	_ZN34_INTERNAL_69d93954_4_k_cu_88d890224cuda3std6ranges3__45__cpo5cdataE
	.align		8
        /*00d0*/ 	.dword	_ZN34_INTERNAL_69d93954_4_k_cu_88d890224cuda3std6ranges3__45__cpo4sizeE
	.align		8
        /*00d8*/ 	.dword	_ZN34_INTERNAL_69d93954_4_k_cu_88d890224cuda3std6ranges3__45__cpo5ssizeE
	.align		8
        /*00e0*/ 	.dword	_ZN34_INTERNAL_69d93954_4_k_cu_88d890224cuda3std6ranges3__45__cpo8distanceE
	.align		8
        /*00e8*/ 	.dword	_ZN34_INTERNAL_69d93954_4_k_cu_88d890226thrust24THRUST_300001_SM_1000_NS8cuda_cub3parE
	.align		8
        /*00f0*/ 	.dword	_ZN34_INTERNAL_69d93954_4_k_cu_88d890226thrust24THRUST_300001_SM_1000_NS8cuda_cub10par_nosyncE
	.align		8
        /*00f8*/ 	.dword	_ZN34_INTERNAL_69d93954_4_k_cu_88d890226thrust24THRUST_300001_SM_1000_NS6system6detail10sequential3seqE
	.align		8
        /*0100*/ 	.dword	_ZN34_INTERNAL_69d93954_4_k_cu_88d890226thrust24THRUST_300001_SM_1000_NS6system3cpp3parE
	.align		8
        /*0108*/ 	.dword	_ZN34_INTERNAL_69d93954_4_k_cu_88d890226thrust24THRUST_300001_SM_1000_NS12placeholders2_1E
	.align		8
        /*0110*/ 	.dword	_ZN34_INTERNAL_69d93954_4_k_cu_88d890226thrust24THRUST_300001_SM_1000_NS12placeholders2_2E
	.align		8
        /*0118*/ 	.dword	_ZN34_INTERNAL_69d93954_4_k_cu_88d890226thrust24THRUST_300001_SM_1000_NS12placeholders2_3E
	.align		8
        /*0120*/ 	.dword	_ZN34_INTERNAL_69d93954_4_k_cu_88d890226thrust24THRUST_300001_SM_1000_NS12placeholders2_4E
	.align		8
        /*0128*/ 	.dword	_ZN34_INTERNAL_69d93954_4_k_cu_88d890226thrust24THRUST_300001_SM_1000_NS12placeholders2_5E
	.align		8
        /*0130*/ 	.dword	_ZN34_INTERNAL_69d93954_4_k_cu_88d890226thrust24THRUST_300001_SM_1000_NS12placeholders2_6E
	.align		8
        /*0138*/ 	.dword	_ZN34_INTERNAL_69d93954_4_k_cu_88d890226thrust24THRUST_300001_SM_1000_NS12placeholders2_7E
	.align		8
        /*0140*/ 	.dword	_ZN34_INTERNAL_69d93954_4_k_cu_88d890226thrust24THRUST_300001_SM_1000_NS12placeholders2_8E
	.align		8
        /*0148*/ 	.dword	_ZN34_INTERNAL_69d93954_4_k_cu_88d890226thrust24THRUST_300001_SM_1000_NS12placeholders2_9E
	.align		8
        /*0150*/ 	.dword	_ZN34_INTERNAL_69d93954_4_k_cu_88d890226thrust24THRUST_300001_SM_1000_NS12placeholders3_10E
	.align		8
        /*0158*/ 	.dword	_ZN34_INTERNAL_69d93954_4_k_cu_88d890226thrust24THRUST_300001_SM_1000_NS3seqE
	.align		8
        /*0160*/ 	.dword	_ZN34_INTERNAL_69d93954_4_k_cu_88d890226thrust24THRUST_300001_SM_1000_NS6deviceE


//--------------------- .text._ZN3cub18CUB_300001_SM_10006detail4scan16DeviceScanKernelINS2_10policy_hubIiiimN4cuda3__47minimumIiEEE10Policy1000EN6thrust24THRUST_300001_SM_1000_NS6detail15normal_iteratorINSC_10device_ptrIiEEEESH_NS0_13ScanTileStateIiLb1EEES8_NS1_10InputValueIiPiEEmiLb0EiEEvT0_T1_T2_iT3_T4_T5_ --------------------------
	.section	.text._ZN3cub18CUB_300001_SM_10006detail4scan16DeviceScanKernelINS2_10policy_hubIiiimN4cuda3__47minimumIiEEE10Policy1000EN6thrust24THRUST_300001_SM_1000_NS6detail15normal_iteratorINSC_10device_ptrIiEEEESH_NS0_13ScanTileStateIiLb1EEES8_NS1_10InputValueIiPiEEmiLb0EiEEvT0_T1_T2_iT3_T4_T5_,"ax",@progbits
	.align	128
        .global         _ZN3cub18CUB_300001_SM_10006detail4scan16DeviceScanKernelINS2_10policy_hubIiiimN4cuda3__47minimumIiEEE10Policy1000EN6thrust24THRUST_300001_SM_1000_NS6detail15normal_iteratorINSC_10device_ptrIiEEEESH_NS0_13ScanTileStateIiLb1EEES8_NS1_10InputValueIiPiEEmiLb0EiEEvT0_T1_T2_iT3_T4_T5_
        .type           _ZN3cub18CUB_300001_SM_10006detail4scan16DeviceScanKernelINS2_10policy_hubIiiimN4cuda3__47minimumIiEEE10Policy1000EN6thrust24THRUST_300001_SM_1000_NS6detail15normal_iteratorINSC_10device_ptrIiEEEESH_NS0_13ScanTileStateIiLb1EEES8_NS1_10InputValueIiPiEEmiLb0EiEEvT0_T1_T2_iT3_T4_T5_,@function
        .size           _ZN3cub18CUB_300001_SM_10006detail4scan16DeviceScanKernelINS2_10policy_hubIiiimN4cuda3__47minimumIiEEE10Policy1000EN6thrust24THRUST_300001_SM_1000_NS6detail15normal_iteratorINSC_10device_ptrIiEEEESH_NS0_13ScanTileStateIiLb1EEES8_NS1_10InputValueIiPiEEmiLb0EiEEvT0_T1_T2_iT3_T4_T5_,(.L_x_638 - _ZN3cub18CUB_300001_SM_10006detail4scan16DeviceScanKernelINS2_10policy_hubIiiimN4cuda3__47minimumIiEEE10Policy1000EN6thrust24THRUST_300001_SM_1000_NS6detail15normal_iteratorINSC_10device_ptrIiEEEESH_NS0_13ScanTileStateIiLb1EEES8_NS1_10InputValueIiPiEEmiLb0EiEEvT0_T1_T2_iT3_T4_T5_)
        .other          _ZN3cub18CUB_300001_SM_10006detail4scan16DeviceScanKernelINS2_10policy_hubIiiimN4cuda3__47minimumIiEEE10Policy1000EN6thrust24THRUST_300001_SM_1000_NS6detail15normal_iteratorINSC_10device_ptrIiEEEESH_NS0_13ScanTileStateIiLb1EEES8_NS1_10InputValueIiPiEEmiLb0EiEEvT0_T1_T2_iT3_T4_T5_,@"STO_CUDA_ENTRY STV_DEFAULT"
_ZN3cub18CUB_300001_SM_10006detail4scan16DeviceScanKernelINS2_10policy_hubIiiimN4cuda3__47minimumIiEEE10Policy1000EN6thrust24THRUST_300001_SM_1000_NS6detail15normal_iteratorINSC_10device_ptrIiEEEESH_NS0_13ScanTileStateIiLb1EEES8_NS1_10InputValueIiPiEEmiLb0EiEEvT0_T1_T2_iT3_T4_T5_:
.text._ZN3cub18CUB_300001_SM_10006detail4scan16DeviceScanKernelINS2_10policy_hubIiiimN4cuda3__47minimumIiEEE10Policy1000EN6thrust24THRUST_300001_SM_1000_NS6detail15normal_iteratorINSC_10device_ptrIiEEEESH_NS0_13ScanTileStateIiLb1EEES8_NS1_10InputValueIiPiEEmiLb0EiEEvT0_T1_T2_iT3_T4_T5_:
[----:B------:R-:W-:Y:S01]  /*0000*/  LDC R1, c[0x0][0x37c] ;  /* 0x0000df00ff017b82 */ /* 0x000fe20000000800 */
[----:B------:R-:W0:Y:S01]  /*0010*/  LDCU UR4, c[0x0][0x3a0] ;  /* 0x00007400ff0477ac */ /* 0x000e220008000800 */
[----:B------:R-:W1:Y:S06]  /*0020*/  LDCU.64 UR12, c[0x0][0x358] ;  /* 0x00006b00ff0c77ac */ /* 0x000e6c0008000a00 */
[----:B------:R-:W2:Y:S01]  /*0030*/  S2UR UR5, SR_CTAID.X ;  /* 0x00000000000579c3 */ /* 0x000ea20000002500 */
[----:B------:R-:W2:Y:S01]  /*0040*/  LDCU UR9, c[0x0][0x398] ;  /* 0x00007300ff0977ac */ /* 0x000ea20008000800 */
[----:B------:R-:W3:Y:S01]  /*0050*/  LDCU.64 UR6, c[0x0][0x3b0] ;  /* 0x00007600ff0677ac */ /* 0x000ee20008000a00 */
[----:B0-----:R-:W-:-:S06]  /*0060*/  UPRMT UR4, UR4, 0x7770, URZ ;  /* 0x0000777004047896 */ /* 0x001fcc00080000ff */
[----:B------:R-:W-:-:S13]  /*0070*/  ISETP.NE.AND P0, PT, RZ, UR4, PT ;  /* 0x00000004ff007c0c */ /* 0x000fda000bf05270 */
[----:B------:R-:W1:Y:S02]  /*0080*/  @P0 LDC.64 R2, c[0x0][0x3a8] ;  /* 0x0000ea00ff020b82 */ /* 0x000e640000000a00 */
[----:B-1----:R0:W5:Y:S01]  /*0090*/  @P0 LDG.E R39, desc[UR12][R2.64] ;  /* 0x0000000c02270981 */ /* 0x002162000c1e1900 */
[----:B--2---:R-:W-:-:S04]  /*00a0*/  UIADD3 UR8, UPT, UPT, UR5, UR9, URZ ;  /* 0x0000000905087290 */ /* 0x004fc8000fffe0ff */
[----:B------:R-:W-:-:S04]  /*00b0*/  UIMAD.WIDE UR10, UR8, 0xc00, URZ ;  /* 0x00000c00080a78a5 */ /* 0x000fc8000f8e02ff */
[----:B---3--:R-:W-:-:S04]  /*00c0*/  UIADD3 UR6, UP0, UPT, -UR10, UR6, URZ ;  /* 0x000000060a067290 */ /* 0x008fc8000ff1e1ff */
[----:B------:R-:W-:Y:S02]  /*00d0*/  UIADD3.X UR4, UPT, UPT, ~UR11, UR7, URZ, UP0, !UPT ;  /* 0x000000070b047290 */ /* 0x000fe400087fe5ff */
[----:B------:R-:W-:-:S04]  /*00e0*/  UISETP.GE.U32.AND UP0, UPT, UR6, 0xc01, UPT ;  /* 0x00000c010600788c */ /* 0x000fc8000bf06070 */
[----:B------:R-:W-:Y:S01]  /*00f0*/  UISETP.GE.U32.AND.EX UP0, UPT, UR4, URZ, UPT, UP0 ;  /* 0x000000ff0400728c */ /* 0x000fe2000bf06100 */
[----:B------:R-:W1:Y:S08]  /*0100*/  @!P0 LDC R39, c[0x0][0x3a8] ;  /* 0x0000ea00ff278b82 */ /* 0x000e700000000800 */
[----:B0-----:R-:W-:Y:S05]  /*0110*/  BRA.U !UP0, `(.L_x_0) ;  /* 0x0000001908b47547 */ /* 0x001fea000b800000 */
[----:B------:R-:W0:Y:S01]  /*0120*/  S2R R37, SR_TID.X ;  /* 0x0000000000257919 */ /* 0x000e220000002100 */
[----:B------:R-:W2:Y:S01]  /*0130*/  LDCU.64 UR4, c[0x0][0x380] ;  /* 0x00007000ff0477ac */ /* 0x000ea20008000a00 */
[C---:B0-----:R-:W-:Y:S02]  /*0140*/  LOP3.LUT R0, R37.reuse, 0x1f, RZ, 0xc0, !PT ;  /* 0x0000001f25007812 */ /* 0x041fe400078ec0ff */
[----:B------:R-:W-:-:S05]  /*0150*/  LOP3.LUT R3, R37, 0x3e0, RZ, 0xc0, !PT ;  /* 0x000003e025037812 */ /* 0x000fca00078ec0ff */
[----:B------:R-:W-:-:S05]  /*0160*/  IMAD R0, R3, 0x18, R0 ;  /* 0x0000001803007824 */ /* 0x000fca00078e0200 */
[----:B------:R-:W-:-:S05]  /*0170*/  IADD3 R0, P0, PT, R0, UR10, RZ ;  /* 0x0000000a00007c10 */ /* 0x000fca000ff1e0ff */
[----:B------:R-:W-:Y:S02]  /*0180*/  IMAD.X R5, RZ, RZ, UR11, P0 ;  /* 0x0000000bff057e24 */ /* 0x000fe400080e06ff */
[----:B------:R-:W-:-:S03]  /*0190*/  IMAD.SHL.U32 R3, R0, 0x4, RZ ;  /* 0x0000000400037824 */ /* 0x000fc600078e00ff */
[----:B------:R-:W-:Y:S02]  /*01a0*/  SHF.L.U64.HI R2, R0, 0x2, R5 ;  /* 0x0000000200027819 */ /* 0x000fe40000010205 */
[----:B--2---:R-:W-:-:S04]  /*01b0*/  IADD3 R4, P0, PT, R3, UR4, RZ ;  /* 0x0000000403047c10 */ /* 0x004fc8000ff1e0ff */
[----:B------:R-:W-:-:S05]  /*01c0*/  IADD3.X R5, PT, PT, R2, UR5, RZ, P0, !PT ;  /* 0x0000000502057c10 */ /* 0x000fca00087fe4ff */
[----:B------:R-:W2:Y:S04]  /*01d0*/  LDG.E R7, desc[UR12][R4.64] ;  /* 0x0000000c04077981 */ /* 0x000ea8000c1e1900 */
[----:B------:R-:W3:Y:S04]  /*01e0*/  LDG.E R9, desc[UR12][R4.64+0x80] ;  /* 0x0000800c04097981 */ /* 0x000ee8000c1e1900 */
[----:B------:R-:W4:Y:S04]  /*01f0*/  LDG.E R11, desc[UR12][R4.64+0x100] ;  /* 0x0001000c040b7981 */ /* 0x000f28000c1e1900 */
        /* <DEDUP_REMOVED lines=20> */
[----:B------:R-:W4:Y:S01]  /*0340*/  LDG.E R30, desc[UR12][R4.64+0xb80] ;  /* 0x000b800c041e7981 */ /* 0x000f22000c1e1900 */
[----:B------:R-:W0:Y:S01]  /*0350*/  S2UR UR5, SR_CgaCtaId ;  /* 0x00000000000579c3 */ /* 0x000e220000008800 */
[----:B------:R-:W-:Y:S01]  /*0360*/  SHF.R.U32.HI R28, RZ, 0x5, R37 ;  /* 0x00000005ff1c7819 */ /* 0x000fe20000011625 */
[----:B------:R-:W-:Y:S01]  /*0370*/  UMOV UR4, 0x400 ;  /* 0x0000040000047882 */ /* 0x000fe20000000000 */
[----:B------:R-:W1:Y:S01]  /*0380*/  S2R R31, SR_LANEID ;  /* 0x00000000001f7919 */ /* 0x000e620000000000 */
[----:B------:R-:W-:Y:S01]  /*0390*/  UISETP.NE.AND UP0, UPT, UR8, URZ, UPT ;  /* 0x000000ff0800728c */ /* 0x000fe2000bf05270 */
[----:B------:R-:W-:Y:S01]  /*03a0*/  BSSY.RECONVERGENT B0, `(.L_x_1) ;  /* 0x0000148000007945 */ /* 0x000fe20003800200 */
[----:B0-----:R-:W-:Y:S01]  /*03b0*/  ULEA UR4, UR5, UR4, 0x18 ;  /* 0x0000000405047291 */ /* 0x001fe2000f8ec0ff */
[----:B-1----:R-:W-:-:S05]  /*03c0*/  IMAD R36, R28, 0x300, R31 ;  /* 0x000003001c247824 */ /* 0x002fca00078e021f */
[----:B------:R-:W-:-:S05]  /*03d0*/  LEA R36, R36, UR4, 0x2 ;  /* 0x0000000424247c11 */ /* 0x000fca000f8e10ff */
[----:B------:R-:W-:Y:S01]  /*03e0*/  IMAD R0, R31, 0x5c, R36 ;  /* 0x0000005c1f007824 */ /* 0x000fe200078e0224 */
[----:B--2---:R0:W-:Y:S04]  /*03f0*/  STS [R36], R7 ;  /* 0x0000000724007388 */ /* 0x0041e80000000800 */
[----:B---3--:R0:W-:Y:S04]  /*0400*/  STS [R36+0x80], R9 ;  /* 0x0000800924007388 */ /* 0x0081e80000000800 */
[----:B----4-:R0:W-:Y:S04]  /*0410*/  STS [R36+0x100], R11 ;  /* 0x0001000b24007388 */ /* 0x0101e80000000800 */
[----:B------:R0:W-:Y:S04]  /*0420*/  STS [R36+0x180], R13 ;  /* 0x0001800d24007388 */ /* 0x0001e80000000800 */
        /* <DEDUP_REMOVED lines=19> */
[----:B------:R0:W-:Y:S01]  /*0560*/  STS [R36+0xb80], R30 ;  /* 0x000b801e24007388 */ /* 0x0001e20000000800 */
[----:B------:R-:W-:-:S03]  /*0570*/  NOP ;  /* 0x0000000000007918 */ /* 0x000fc60000000000 */
[----:B------:R0:W1:Y:S04]  /*0580*/  LDS.128 R32, [R0] ;  /* 0x0000000000207984 */ /* 0x0000680000000c00 */
[----:B------:R0:W2:Y:S04]  /*0590*/  LDS.128 R24, [R0+0x10] ;  /* 0x0000100000187984 */ /* 0x0000a80000000c00 */
[----:B------:R0:W3:Y:S04]  /*05a0*/  LDS.128 R20, [R0+0x20] ;  /* 0x0000200000147984 */ /* 0x0000e80000000c00 */
[----:B------:R0:W4:Y:S04]  /*05b0*/  LDS.128 R12, [R0+0x30] ;  /* 0x00003000000c7984 */ /* 0x0001280000000c00 */
[----:B------:R0:W0:Y:S04]  /*05c0*/  LDS.128 R8, [R0+0x40] ;  /* 0x0000400000087984 */ /* 0x0000280000000c00 */
[----:B------:R0:W0:Y:S01]  /*05d0*/  LDS.128 R4, [R0+0x50] ;  /* 0x0000500000047984 */ /* 0x0000220000000c00 */
[----:B------:R-:W-:Y:S06]  /*05e0*/  BAR.SYNC.DEFER_BLOCKING 0x0 ;  /* 0x0000000000007b1d */ /* 0x000fec0000010000 */
[----:B------:R-:W-:Y:S05]  /*05f0*/  BRA.U UP0, `(.L_x_2) ;  /* 0x0000000500307547 */ /* 0x000fea000b800000 */
[----:B0-----:R-:W-:Y:S02]  /*0600*/  VIMNMX3 R41, R5, R6, R7, PT ;  /* 0x000000060529720f */ /* 0x001fe40003800107 */
[----:B-1----:R-:W-:Y:S02]  /*0610*/  VIMNMX3 R7, R32, R33, R34, PT ;  /* 0x000000212007720f */ /* 0x002fe40003800122 */
[----:B--2---:R-:W-:Y:S02]  /*0620*/  VIMNMX3 R16, R35, R24, R25, PT ;  /* 0x000000182310720f */ /* 0x004fe40003800119 */
[----:B---3--:R-:W-:Y:S02]  /*0630*/  VIMNMX3 R17, R26, R27, R20, PT ;  /* 0x0000001b1a11720f */ /* 0x008fe40003800114 */
[----:B------:R-:W-:Y:S02]  /*0640*/  VIMNMX3 R18, R21, R22, R23, PT ;  /* 0x000000161512720f */ /* 0x000fe40003800117 */
[----:B----4-:R-:W-:-:S02]  /*0650*/  VIMNMX3 R19, R12, R13, R14, PT ;  /* 0x0000000d0c13720f */ /* 0x010fc4000380010e */
[----:B------:R-:W-:Y:S02]  /*0660*/  VIMNMX3 R29, R15, R8, R9, PT ;  /* 0x000000080f1d720f */ /* 0x000fe40003800109 */
[----:B------:R-:W-:Y:S02]  /*0670*/  VIMNMX3 R30, R10, R11, R4, PT ;  /* 0x0000000b0a1e720f */ /* 0x000fe40003800104 */
[----:B------:R-:W-:Y:S02]  /*0680*/  VIMNMX3 R7, R7, R16, R17, PT ;  /* 0x000000100707720f */ /* 0x000fe40003800111 */
[----:B------:R-:W-:Y:S02]  /*0690*/  VIMNMX3 R18, R18, R19, R29, PT ;  /* 0x000000131212720f */ /* 0x000fe4000380011d */
[----:B------:R-:W-:Y:S02]  /*06a0*/  VIMNMX R30, PT, PT, R30, R41, PT ;  /* 0x000000291e1e7248 */ /* 0x000fe40003fe0100 */
[----:B------:R-:W-:-:S02]  /*06b0*/  ISETP.GE.AND P0, PT, R31, 0x1, PT ;  /* 0x000000011f00780c */ /* 0x000fc40003f06270 */
[----:B------:R-:W-:Y:S02]  /*06c0*/  VIMNMX3 R7, R7, R18, R30, PT ;  /* 0x000000120707720f */ /* 0x000fe4000380011e */
[----:B------:R-:W-:Y:S02]  /*06d0*/  ISETP.NE.AND P1, PT, R28, 0x3, PT ;  /* 0x000000031c00780c */ /* 0x000fe40003f25270 */
[----:B------:R-:W-:Y:S01]  /*06e0*/  ISETP.NE.AND P2, PT, R31, RZ, PT ;  /* 0x000000ff1f00720c */ /* 0x000fe20003f45270 */
[----:B------:R-:W0:Y:S06]  /*06f0*/  SHFL.UP PT, R16, R7, 0x1, RZ ;  /* 0x0420000007107989 */ /* 0x000e2c00000e00ff */
[----:B0-----:R-:W-:-:S02]  /*0700*/  @P0 VIMNMX R7, PT, PT, R7, R16, PT ;  /* 0x0000001007070248 */ /* 0x001fc40003fe0100 */
[----:B------:R-:W-:-:S03]  /*0710*/  ISETP.GE.AND P0, PT, R31, 0x2, PT ;  /* 0x000000021f00780c */ /* 0x000fc60003f06270 */
[----:B------:R-:W0:Y:S10]  /*0720*/  SHFL.UP PT, R16, R7, 0x2, RZ ;  /* 0x0440000007107989 */ /* 0x000e3400000e00ff */
[----:B0-----:R-:W-:-:S02]  /*0730*/  @P0 VIMNMX R7, PT, PT, R7, R16, PT ;  /* 0x0000001007070248 */ /* 0x001fc40003fe0100 */
[----:B------:R-:W-:-:S03]  /*0740*/  ISETP.GE.AND P0, PT, R31, 0x4, PT ;  /* 0x000000041f00780c */ /* 0x000fc60003f06270 */
[----:B------:R-:W0:Y:S10]  /*0750*/  SHFL.UP PT, R16, R7, 0x4, RZ ;  /* 0x0480000007107989 */ /* 0x000e3400000e00ff */
[----:B0-----:R-:W-:-:S02]  /*0760*/  @P0 VIMNMX R7, PT, PT, R7, R16, PT ;  /* 0x0000001007070248 */ /* 0x001fc40003fe0100 */
[----:B------:R-:W-:-:S03]  /*0770*/  ISETP.GE.AND P0, PT, R31, 0x8, PT ;  /* 0x000000081f00780c */ /* 0x000fc60003f06270 */
[----:B------:R-:W0:Y:S10]  /*0780*/  SHFL.UP PT, R16, R7, 0x8, RZ ;  /* 0x0500000007107989 */ /* 0x000e3400000e00ff */
[----:B0-----:R-:W-:-:S02]  /*0790*/  @P0 VIMNMX R7, PT, PT, R7, R16, PT ;  /* 0x0000001007070248 */ /* 0x001fc40003fe0100 */
[----:B------:R-:W-:-:S03]  /*07a0*/  ISETP.NE.AND P0, PT, R31, 0x1f, PT ;  /* 0x0000001f1f00780c */ /* 0x000fc60003f05270 */
[----:B------:R-:W0:Y:S10]  /*07b0*/  SHFL.UP PT, R16, R7, 0x10, RZ ;  /* 0x0600000007107989 */ /* 0x000e3400000e00ff */
[----:B------:R-:W-:-:S02]  /*07c0*/  @!P0 LEA R41, R28, UR4, 0x2 ;  /* 0x000000041c298c11 */ /* 0x000fc4000f8e10ff */
[----:B0-----:R-:W-:-:S05]  /*07d0*/  VIMNMX R30, PT, PT, R7, R16, PT ;  /* 0x00000010071e7248 */ /* 0x001fca0003fe0100 */
[----:B------:R-:W-:Y:S01]  /*07e0*/  @!P0 STS [R41+0x10], R30 ;  /* 0x0000101e29008388 */ /* 0x000fe20000000800 */
[----:B------:R-:W-:Y:S01]  /*07f0*/  BAR.SYNC.DEFER_BLOCKING 0x0 ;  /* 0x0000000000007b1d */ /* 0x000fe20000010000 */
[----:B------:R-:W-:-:S04]  /*0800*/  ISETP.GE.AND P0, PT, R31, 0x10, PT ;  /* 0x000000101f00780c */ /* 0x000fc80003f06270 */
[----:B------:R-:W-:Y:S02]  /*0810*/  SEL R29, R7, R30, !P0 ;  /* 0x0000001e071d7207 */ /* 0x000fe40004000000 */
[----:B------:R-:W-:-:S04]  /*0820*/  ISETP.NE.AND P0, PT, R28, 0x2, PT ;  /* 0x000000021c00780c */ /* 0x000fc80003f05270 */
[----:B------:R-:W-:Y:S04]  /*0830*/  SHFL.UP PT, R29, R29, 0x1, RZ ;  /* 0x042000001d1d7989 */ /* 0x000fe800000e00ff */
[----:B------:R-:W0:Y:S02]  /*0840*/  LDS.128 R16, [UR4+0x10] ;  /* 0x00001004ff107984 */ /* 0x000e240008000c00 */
[----:B0-----:R-:W-:-:S04]  /*0850*/  VIMNMX R17, PT, PT, R16, R17, PT ;  /* 0x0000001110117248 */ /* 0x001fc80003fe0100 */
[----:B------:R-:W-:Y:S02]  /*0860*/  SEL R7, R17, R16, !P0 ;  /* 0x0000001011077207 */ /* 0x000fe40004000000 */
[----:B------:R-:W-:Y:S02]  /*0870*/  VIMNMX R18, PT, PT, R18, R17, PT ;  /* 0x0000001112127248 */ /* 0x000fe40003fe0100 */
[----:B------:R-:W-:Y:S02]  /*0880*/  ISETP.GE.U32.AND P0, PT, R37, 0x20, PT ;  /* 0x000000202500780c */ /* 0x000fe40003f06070 */
[----:B------:R-:W-:Y:S02]  /*0890*/  SEL R16, R18, R7, !P1 ;  /* 0x0000000712107207 */ /* 0x000fe40004800000 */
[----:B------:R-:W-:Y:S02]  /*08a0*/  VIMNMX R18, PT, PT, R19, R18, PT ;  /* 0x0000001213127248 */ /* 0x000fe40003fe0100 */
[----:B-----5:R-:W-:-:S04]  /*08b0*/  VIMNMX R16, PT, PT, R16, R39, PT ;  /* 0x0000002710107248 */ /* 0x020fc80003fe0100 */
[----:B------:R-:W-:Y:S02]  /*08c0*/  SEL R28, R39, R16, !P0 ;  /* 0x00000010271c7207 */ /* 0x000fe40004000000 */
[----:B------:R-:W-:Y:S02]  /*08d0*/  ISETP.NE.AND P0, PT, R37, RZ, PT ;  /* 0x000000ff2500720c */ /* 0x000fe40003f05270 */
[----:B------:R-:W-:Y:S02]  /*08e0*/  @P2 VIMNMX R28, PT, PT, R29, R28, PT ;  /* 0x0000001c1d1c2248 */ /* 0x000fe40003fe0100 */
[----:B------:R-:W-:Y:S02]  /*08f0*/  VIMNMX R39, PT, PT, R18, R39, PT ;  /* 0x0000002712277248 */ /* 0x000fe40003fe0100 */
[----:B------:R-:W-:-:S04]  /*0900*/  VIMNMX R29, PT, PT, R32, R28, PT ;  /* 0x0000001c201d7248 */ /* 0x000fc80003fe0100 */
        /* <DEDUP_REMOVED lines=21> */
[----:B------:R-:W-:Y:S01]  /*0a60*/  VIMNMX R11, PT, PT, R6, R10, PT ;  /* 0x0000000a060b7248 */ /* 0x000fe20003fe0100 */
[----:B------:R-:W-:Y:S06]  /*0a70*/  @P0 BRA `(.L_x_3) ;  /* 0x0000000c00680947 */ /* 0x000fec0003800000 */
[----:B------:R-:W0:Y:S01]  /*0a80*/  LDC.64 R4, c[0x0][0x390] ;  /* 0x0000e400ff047b82 */ /* 0x000e220000000a00 */
[----:B------:R-:W-:-:S05]  /*0a90*/  IMAD.MOV.U32 R38, RZ, RZ, 0x65 ;  /* 0x00000065ff267424 */ /* 0x000fca00078e00ff */
[----:B0-----:R0:W-:Y:S01]  /*0aa0*/  ST.E.64.STRONG.GPU desc[UR12][R4.64+0x100], R38 ;  /* 0x0001002604007985 */ /* 0x0011e2000c10fb0c */
[----:B------:R-:W-:Y:S05]  /*0ab0*/  BRA `(.L_x_3) ;  /* 0x0000000c00587947 */ /* 0x000fea0003800000 */
.L_x_2:
[----:B0----5:R-:W-:Y:S02]  /*0ac0*/  VIMNMX3 R39, R5, R6, R7, PT ;  /* 0x000000060527720f */ /* 0x021fe40003800107 */
        /* <DEDUP_REMOVED lines=12> */
[----:B------:R-:W-:Y:S02]  /*0b90*/  ISETP.NE.AND P2, PT, R31, RZ, PT ;  /* 0x000000ff1f00720c */ /* 0x000fe40003f45270 */
[----:B------:R-:W-:Y:S01]  /*0ba0*/  ISETP.NE.AND P1, PT, R28, 0x3, PT ;  /* 0x000000031c00780c */ /* 0x000fe20003f25270 */
        /* <DEDUP_REMOVED lines=24> */
[----:B------:R-:W-:Y:S02]  /*0d30*/  ISETP.GT.U32.AND P0, PT, R37, 0x1f, PT ;  /* 0x0000001f2500780c */ /* 0x000fe40003f04070 */
[----:B------:R-:W-:-:S04]  /*0d40*/  VIMNMX R17, PT, PT, R18, R17, PT ;  /* 0x0000001112117248 */ /* 0x000fc80003fe0100 */
[----:B------:R-:W-:Y:S02]  /*0d50*/  SEL R28, R17, R16, !P1 ;  /* 0x00000010111c7207 */ /* 0x000fe40004800000 */
[----:B------:R-:W-:Y:S02]  /*0d60*/  ISETP.GE.U32.AND P1, PT, R37, 0x20, PT ;  /* 0x000000202500780c */ /* 0x000fe40003f26070 */
[----:B------:R-:W-:Y:S02]  /*0d70*/  @P2 VIMNMX R28, PT, PT, R29, R28, PT ;  /* 0x0000001c1d1c2248 */ /* 0x000fe40003fe0100 */
[----:B------:R-:W-:Y:S02]  /*0d80*/  VIMNMX R17, PT, PT, R19, R17, PT ;  /* 0x0000001113117248 */ /* 0x000fe40003fe0100 */
[----:B------:R-:W-:Y:S01]  /*0d90*/  SEL R18, R29, R28, !P1 ;  /* 0x0000001c1d127207 */ /* 0x000fe20004800000 */
[----:B------:R-:W-:Y:S06]  /*0da0*/  @P0 BRA `(.L_x_4) ;  /* 0x0000000800200947 */ /* 0x000fec0003800000 */
[----:B------:R-:W0:Y:S01]  /*0db0*/  LDC.64 R28, c[0x0][0x390] ;  /* 0x0000e400ff1c7b82 */ /* 0x000e220000000a00 */
[----:B------:R-:W-:Y:S01]  /*0dc0*/  ISETP.NE.AND P0, PT, R37, RZ, PT ;  /* 0x000000ff2500720c */ /* 0x000fe20003f05270 */
[----:B------:R-:W-:Y:S01]  /*0dd0*/  IMAD.U32 R47, RZ, RZ, UR8 ;  /* 0x00000008ff2f7e24 */ /* 0x000fe2000f8e00ff */
[----:B------:R-:W-:-:S05]  /*0de0*/  LOP3.LUT R40, RZ, R37, RZ, 0x33, !PT ;  /* 0x00000025ff287212 */ /* 0x000fca00078e33ff */
[----:B------:R-:W1:Y:S01]  /*0df0*/  LDC R7, c[0x0][0x370] ;  /* 0x0000dc00ff077b82 */ /* 0x000e620000000800 */
[----:B------:R-:W-:-:S05]  /*0e00*/  VIADD R40, R40, UR8 ;  /* 0x0000000828287c36 */ /* 0x000fca0008000000 */
[----:B------:R-:W-:Y:S01]  /*0e10*/  @!P0 IMAD.MOV.U32 R16, RZ, RZ, 0x64 ;  /* 0x00000064ff108424 */ /* 0x000fe200078e00ff */
[----:B------:R2:W-:Y:S01]  /*0e20*/  @!P0 STS [UR4+0xc], R17 ;  /* 0x00000c11ff008988 */ /* 0x0005e20008000804 */
[----:B0-----:R-:W-:-:S05]  /*0e30*/  IMAD.WIDE R46, R47, 0x8, R28 ;  /* 0x000000082f2e7825 */ /* 0x001fca00078e021c */
[----:B------:R2:W-:Y:S01]  /*0e40*/  @!P0 ST.E.64.STRONG.GPU desc[UR12][R46.64+0x100], R16 ;  /* 0x000100102e008985 */ /* 0x0005e2000c10fb0c */
[----:B-1----:R-:W-:-:S13]  /*0e50*/  ISETP.GT.U32.AND P1, PT, R7, 0x1f3, PT ;  /* 0x000001f30700780c */ /* 0x002fda0003f24070 */
[----:B--2---:R-:W-:Y:S05]  /*0e60*/  @P1 BRA `(.L_x_5) ;  /* 0x0000000000081947 */ /* 0x004fea0003800000 */
[----:B------:R0:W-:Y:S06]  /*0e70*/  MEMBAR.SC.CTA ;  /* 0x0000000000007992 */ /* 0x0001ec0000000000 */
[----:B0-----:R-:W-:Y:S05]  /*0e80*/  BRA `(.L_x_6) ;  /* 0x0000000000087947 */ /* 0x001fea0003800000 */
.L_x_5:
[----:B------:R-:W-:Y:S05]  /*0e90*/  NANOSLEEP 0x4dd ;  /* 0x000004dd0000795d */ /* 0x000fea0003800000 */
[----:B------:R-:W-:Y:S01]  /*0ea0*/  NOP ;  /* 0x0000000000007918 */ /* 0x000fe20000000000 */
.L_x_6:
[----:B------:R-:W-:-:S05]  /*0eb0*/  IMAD.WIDE R28, R40, 0x8, R28 ;  /* 0x00000008281c7825 */ /* 0x000fca00078e021c */
[----:B------:R-:W2:Y:S01]  /*0ec0*/  LD.E.64.STRONG.GPU R38, desc[UR12][R28.64+0x100] ;  /* 0x0001000c1c267980 */ /* 0x000ea2000c10fb00 */
[----:B------:R-:W-:Y:S01]  /*0ed0*/  UMOV UR5, 0xffffffff ;  /* 0xffffffff00057882 */ /* 0x000fe20000000000 */
[----:B--2---:R-:W-:Y:S02]  /*0ee0*/  ISETP.NE.AND P0, PT, R38, 0x63, PT ;  /* 0x000000632600780c */ /* 0x004fe40003f05270 */
[----:B------:R-:W-:Y:S11]  /*0ef0*/  BRA.DIV UR5, `(.L_x_7) ;  /* 0x0000002e05d87947 */ /* 0x000ff6000b800000 */
[----:B------:R-:W-:-:S13]  /*0f00*/  VOTE.ANY P0, !P0 ;  /* 0x0000000000ff7806 */ /* 0x000fda0004000100 */
.L_x_46:
[----:B------:R-:W-:Y:S05]  /*0f10*/  @!P0 BRA `(.L_x_8) ;  /* 0x0000000000308947 */ /* 0x000fea0003800000 */
.L_x_12:
[----:B------:R-:W-:Y:S05]  /*0f20*/  YIELD ;  /* 0x0000000000007946 */ /* 0x000fea0003800000 */
[----:B------:R-:W-:Y:S05]  /*0f30*/  @P1 BRA `(.L_x_9) ;  /* 0x0000000000081947 */ /* 0x000fea0003800000 */
[----:B------:R0:W-:Y:S06]  /*0f40*/  MEMBAR.SC.CTA ;  /* 0x0000000000007992 */ /* 0x0001ec0000000000 */
[----:B0-----:R-:W-:Y:S05]  /*0f50*/  BRA `(.L_x_10) ;  /* 0x0000000000087947 */ /* 0x001fea0003800000 */
.L_x_9:
[----:B------:R-:W-:Y:S05]  /*0f60*/  NANOSLEEP 0x288 ;  /* 0x000002880000795d */ /* 0x000fea0003800000 */
[----:B------:R-:W-:Y:S01]  /*0f70*/  NOP ;  /* 0x0000000000007918 */ /* 0x000fe20000000000 */
.L_x_10:
[----:B------:R-:W2:Y:S01]  /*0f80*/  LD.E.64.STRONG.GPU R38, desc[UR12][R28.64+0x100] ;  /* 0x0001000c1c267980 */ /* 0x000ea2000c10fb00 */
[----:B------:R-:W-:Y:S01]  /*0f90*/  UMOV UR5, 0xffffffff ;  /* 0xffffffff00057882 */ /* 0x000fe20000000000 */
[----:B--2---:R-:W-:Y:S02]  /*0fa0*/  ISETP.NE.AND P0, PT, R38, 0x63, PT ;  /* 0x000000632600780c */ /* 0x004fe40003f05270 */
[----:B------:R-:W-:Y:S11]  /*0fb0*/  BRA.DIV UR5, `(.L_x_11) ;  /* 0x0000002e05c87947 */ /* 0x000ff6000b800000 */
[----:B------:R-:W-:-:S13]  /*0fc0*/  VOTE.ANY P0, !P0 ;  /* 0x0000000000ff7806 */ /* 0x000fda0004000100 */
.L_x_49:
[----:B------:R-:W-:Y:S05]  /*0fd0*/  @P0 BRA `(.L_x_12) ;  /* 0xfffffffc00d00947 */ /* 0x000fea000383ffff */
.L_x_8:
[----:B------:R-:W-:Y:S01]  /*0fe0*/  UMOV UR5, 0xffffffff ;  /* 0xffffffff00057882 */ /* 0x000fe20000000000 */
[----:B------:R-:W-:Y:S01]  /*0ff0*/  ISETP.NE.AND P0, PT, R38, 0x65, PT ;  /* 0x000000652600780c */ /* 0x000fe20003f05270 */
[----:B------:R-:W-:Y:S01]  /*1000*/  IMAD.MOV.U32 R50, RZ, RZ, R39 ;  /* 0x000000ffff327224 */ /* 0x000fe200078e0027 */
[----:B------:R-:W-:Y:S11]  /*1010*/  BRA.DIV UR5, `(.L_x_13) ;  /* 0x0000002e05d07947 */ /* 0x000ff6000b800000 */
[----:B------:R-:W0:Y:S01]  /*1020*/  S2R R16, SR_GEMASK ;  /* 0x0000000000107919 */ /* 0x000e220000003c00 */
[----:B------:R-:W-:Y:S01]  /*1030*/  VOTE.ANY R19, PT, !P0 ;  /* 0x0000000000137806 */ /* 0x000fe200040e0100 */
[C---:B------:R-:W-:Y:S02]  /*1040*/  VIADD R41, R31.reuse, 0x2 ;  /* 0x000000021f297836 */ /* 0x040fe40000000000 */
[C---:B------:R-:W-:Y:S02]  /*1050*/  VIADD R42, R31.reuse, 0x4 ;  /* 0x000000041f2a7836 */ /* 0x040fe40000000000 */
[C---:B------:R-:W-:Y:S02]  /*1060*/  VIADD R43, R31.reuse, 0x8 ;  /* 0x000000081f2b7836 */ /* 0x040fe40000000000 */
[----:B------:R-:W-:Y:S01]  /*1070*/  VIADD R44, R31, 0x10 ;  /* 0x000000101f2c7836 */ /* 0x000fe20000000000 */
[----:B0-----:R-:W-:-:S05]  /*1080*/  LOP3.LUT R19, R19, 0x80000000, R16, 0xec, !PT ;  /* 0x8000000013137812 */ /* 0x001fca00078eec10 */
[----:B------:R-:W-:-:S05]  /*1090*/  VIADD R28, R19, 0xffffffff ;  /* 0xffffffff131c7836 */ /* 0x000fca0000000000 */
[----:B------:R-:W-:-:S04]  /*10a0*/  LOP3.LUT R28, R19, R28, RZ, 0xc, !PT ;  /* 0x0000001c131c7212 */ /* 0x000fc800078e0cff */
[----:B------:R0:W1:Y:S02]  /*10b0*/  POPC R30, R28 ;  /* 0x0000001c001e7309 */ /* 0x0000640000000000 */
[----:B0-----:R-:W0:Y:S01]  /*10c0*/  LDC.64 R28, c[0x0][0x390] ;  /* 0x0000e400ff1c7b82 */ /* 0x001e220000000a00 */
[----:B-1----:R-:W1:Y:S01]  /*10d0*/  SHFL.DOWN PT, R39, R50, 0x1, R30 ;  /* 0x0820000032277989 */ /* 0x002e6200000e001e */
[-C--:B------:R-:W-:Y:S02]  /*10e0*/  ISETP.GE.AND P0, PT, R31, R30.reuse, PT ;  /* 0x0000001e1f00720c */ /* 0x080fe40003f06270 */
[----:B------:R-:W-:Y:S02]  /*10f0*/  ISETP.GT.AND P1, PT, R44, R30, PT ;  /* 0x0000001e2c00720c */ /* 0x000fe40003f24270 */
[----:B0-----:R-:W-:-:S09]  /*1100*/  IADD3 R48, P2, PT, R28, 0x100, RZ ;  /* 0x000001001c307810 */ /* 0x001fd20007f5e0ff */
[----:B-1----:R-:W-:Y:S01]  /*1110*/  @!P0 VIMNMX R50, PT, PT, R39, R50, PT ;  /* 0x0000003227328248 */ /* 0x002fe20003fe0100 */
[----:B------:R-:W-:Y:S01]  /*1120*/  IMAD.X R49, RZ, RZ, R29, P2 ;  /* 0x000000ffff317224 */ /* 0x000fe200010e061d */
[----:B------:R-:W-:-:S03]  /*1130*/  ISETP.GT.AND P0, PT, R41, R30, PT ;  /* 0x0000001e2900720c */ /* 0x000fc60003f04270 */
[----:B------:R-:W0:Y:S10]  /*1140*/  SHFL.DOWN PT, R39, R50, 0x2, R30 ;  /* 0x0840000032277989 */ /* 0x000e3400000e001e */
[----:B0-----:R-:W-:-:S02]  /*1150*/  @!P0 VIMNMX R50, PT, PT, R50, R39, PT ;  /* 0x0000002732328248 */ /* 0x001fc40003fe0100 */
[----:B------:R-:W-:-:S03]  /*1160*/  ISETP.GT.AND P0, PT, R42, R30, PT ;  /* 0x0000001e2a00720c */ /* 0x000fc60003f04270 */
[----:B------:R-:W0:Y:S10]  /*1170*/  SHFL.DOWN PT, R39, R50, 0x4, R30 ;  /* 0x0880000032277989 */ /* 0x000e3400000e001e */
[----:B0-----:R-:W-:-:S02]  /*1180*/  @!P0 VIMNMX R50, PT, PT, R50, R39, PT ;  /* 0x0000002732328248 */ /* 0x001fc40003fe0100 */
[----:B------:R-:W-:-:S03]  /*1190*/  ISETP.GT.AND P0, PT, R43, R30, PT ;  /* 0x0000001e2b00720c */ /* 0x000fc60003f04270 */
[----:B------:R-:W0:Y:S10]  /*11a0*/  SHFL.DOWN PT, R39, R50, 0x8, R30 ;  /* 0x0900000032277989 */ /* 0x000e3400000e001e */
[----:B0-----:R-:W-:-:S02]  /*11b0*/  @!P0 VIMNMX R50, PT, PT, R50, R39, PT ;  /* 0x0000002732328248 */ /* 0x001fc40003fe0100 */
[----:B------:R-:W-:-:S03]  /*11c0*/  ISETP.NE.AND P0, PT, R38, 0x65, PT ;  /* 0x000000652600780c */ /* 0x000fc60003f05270 */
[----:B------:R-:W0:Y:S10]  /*11d0*/  SHFL.DOWN PT, R39, R50, 0x10, R30 ;  /* 0x0a00000032277989 */ /* 0x000e3400000e001e */
[----:B------:R-:W-:-:S02]  /*11e0*/  VOTE.ALL P0, P0 ;  /* 0x0000000000ff7806 */ /* 0x000fc40000000000 */
[----:B0-----:R-:W-:-:S11]  /*11f0*/  @!P1 VIMNMX R50, PT, PT, R50, R39, PT ;  /* 0x0000002732329248 */ /* 0x001fd60003fe0100 */
.L_x_58:
[----:B------:R-:W-:Y:S05]  /*1200*/  @!P0 BRA `(.L_x_14) ;  /* 0x0000000000c88947 */ /* 0x000fea0003800000 */
.L_x_22:
[----:B------:R-:W-:-:S05]  /*1210*/  IMAD.WIDE R28, R40, 0x8, R48 ;  /* 0x00000008281c7825 */ /* 0x000fca00078e0230 */
[----:B------:R-:W2:Y:S01]  /*1220*/  LD.E.64.STRONG.GPU R38, desc[UR12][R28.64+-0x100] ;  /* 0xffff000c1c267980 */ /* 0x000ea2000c10fb00 */
[----:B------:R-:W-:Y:S05]  /*1230*/  YIELD ;  /* 0x0000000000007946 */ /* 0x000fea0003800000 */
[----:B------:R-:W-:Y:S01]  /*1240*/  UMOV UR5, 0xffffffff ;  /* 0xffffffff00057882 */ /* 0x000fe20000000000 */
[----:B--2---:R-:W-:Y:S02]  /*1250*/  ISETP.NE.AND P0, PT, R38, 0x63, PT ;  /* 0x000000632600780c */ /* 0x004fe40003f05270 */
[----:B------:R-:W-:Y:S11]  /*1260*/  BRA.DIV UR5, `(.L_x_15) ;  /* 0x00000032052c7947 */ /* 0x000ff6000b800000 */
[----:B------:R-:W-:-:S13]  /*1270*/  VOTE.ANY P0, !P0 ;  /* 0x0000000000ff7806 */ /* 0x000fda0004000100 */
.L_x_61:
[----:B------:R-:W-:Y:S05]  /*1280*/  @!P0 BRA `(.L_x_16) ;  /* 0x0000000000348947 */ /* 0x000fea0003800000 */
[----:B------:R-:W-:-:S13]  /*1290*/  ISETP.GT.U32.AND P1, PT, R7, 0x1f3, PT ;  /* 0x000001f30700780c */ /* 0x000fda0003f24070 */
.L_x_20:
[----:B------:R-:W-:Y:S05]  /*12a0*/  YIELD ;  /* 0x0000000000007946 */ /* 0x000fea0003800000 */
[----:B------:R-:W-:Y:S05]  /*12b0*/  @P1 BRA `(.L_x_17) ;  /* 0x0000000000081947 */ /* 0x000fea0003800000 */
[----:B------:R0:W-:Y:S06]  /*12c0*/  MEMBAR.SC.CTA ;  /* 0x0000000000007992 */ /* 0x0001ec0000000000 */
[----:B0-----:R-:W-:Y:S05]  /*12d0*/  BRA `(.L_x_18) ;  /* 0x0000000000087947 */ /* 0x001fea0003800000 */
.L_x_17:
[----:B------:R-:W-:Y:S05]  /*12e0*/  NANOSLEEP 0x288 ;  /* 0x000002880000795d */ /* 0x000fea0003800000 */
[----:B------:R-:W-:Y:S01]  /*12f0*/  NOP ;  /* 0x0000000000007918 */ /* 0x000fe20000000000 */
.L_x_18:
[----:B------:R-:W2:Y:S01]  /*1300*/  LD.E.64.STRONG.GPU R38, desc[UR12][R28.64+-0x100] ;  /* 0xffff000c1c267980 */ /* 0x000ea2000c10fb00 */
[----:B------:R-:W-:Y:S01]  /*1310*/  UMOV UR5, 0xffffffff ;  /* 0xffffffff00057882 */ /* 0x000fe20000000000 */
[----:B--2---:R-:W-:Y:S02]  /*1320*/  ISETP.NE.AND P0, PT, R38, 0x63, PT ;  /* 0x000000632600780c */ /* 0x004fe40003f05270 */
[----:B------:R-:W-:Y:S11]  /*1330*/  BRA.DIV UR5, `(.L_x_19) ;  /* 0x0000003205187947 */ /* 0x000ff6000b800000 */
[----:B------:R-:W-:-:S13]  /*1340*/  VOTE.ANY P0, !P0 ;  /* 0x0000000000ff7806 */ /* 0x000fda0004000100 */
.L_x_64:
[----:B------:R-:W-:Y:S05]  /*1350*/  @P0 BRA `(.L_x_20) ;  /* 0xfffffffc00d00947 */ /* 0x000fea000383ffff */
.L_x_16:
[----:B------:R-:W-:Y:S01]  /*1360*/  UMOV UR5, 0xffffffff ;  /* 0xffffffff00057882 */ /* 0x000fe20000000000 */
[----:B------:R-:W-:Y:S01]  /*1370*/  ISETP.NE.AND P0, PT, R38, 0x65, PT ;  /* 0x000000652600780c */ /* 0x000fe20003f05270 */
[----:B------:R-:W-:Y:S01]  /*1380*/  IMAD.MOV.U32 R45, RZ, RZ, R39 ;  /* 0x000000ffff2d7224 */ /* 0x000fe200078e0027 */
[----:B------:R-:W-:Y:S11]  /*1390*/  BRA.DIV UR5, `(.L_x_21) ;  /* 0x0000003205207947 */ /* 0x000ff6000b800000 */
[----:B------:R-:W-:Y:S01]  /*13a0*/  VOTE.ANY R19, PT, !P0 ;  /* 0x0000000000137806 */ /* 0x000fe200040e0100 */
[----:B------:R-:W-:-:S03]  /*13b0*/  VIADD R40, R40, 0xffffffe0 ;  /* 0xffffffe028287836 */ /* 0x000fc60000000000 */
[----:B------:R-:W-:-:S05]  /*13c0*/  LOP3.LUT R19, R19, 0x80000000, R16, 0xec, !PT ;  /* 0x8000000013137812 */ /* 0x000fca00078eec10 */
[----:B------:R-:W-:-:S05]  /*13d0*/  VIADD R28, R19, 0xffffffff ;  /* 0xffffffff131c7836 */ /* 0x000fca0000000000 */
[----:B------:R-:W-:-:S04]  /*13e0*/  LOP3.LUT R28, R19, R28, RZ, 0xc, !PT ;  /* 0x0000001c131c7212 */ /* 0x000fc800078e0cff */
[----:B------:R-:W0:Y:S02]  /*13f0*/  POPC R30, R28 ;  /* 0x0000001c001e7309 */ /* 0x000e240000000000 */
[----:B0-----:R-:W0:Y:S01]  /*1400*/  SHFL.DOWN PT, R39, R45, 0x1, R30 ;  /* 0x082000002d277989 */ /* 0x001e2200000e001e */
[-C--:B------:R-:W-:Y:S02]  /*1410*/  ISETP.GE.AND P0, PT, R31, R30.reuse, PT ;  /* 0x0000001e1f00720c */ /* 0x080fe40003f06270 */
[----:B------:R-:W-:-:S11]  /*1420*/  ISETP.GT.AND P1, PT, R44, R30, PT ;  /* 0x0000001e2c00720c */ /* 0x000fd60003f24270 */
[----:B0-----:R-:W-:Y:S02]  /*1430*/  @!P0 VIMNMX R45, PT, PT, R39, R45, PT ;  /* 0x0000002d272d8248 */ /* 0x001fe40003fe0100 */
        /* <DEDUP_REMOVED lines=12> */
[----:B0-----:R-:W-:-:S04]  /*1500*/  @!P1 VIMNMX R45, PT, PT, R45, R39, PT ;  /* 0x000000272d2d9248 */ /* 0x001fc80003fe0100 */
[----:B------:R-:W-:-:S07]  /*1510*/  VIMNMX R50, PT, PT, R45, R50, PT ;  /* 0x000000322d327248 */ /* 0x000fce0003fe0100 */
.L_x_73:
[----:B------:R-:W-:Y:S05]  /*1520*/  @P0 BRA `(.L_x_22) ;  /* 0xfffffffc00380947 */ /* 0x000fea000383ffff */
.L_x_14:
[----:B------:R-:W-:Y:S02]  /*1530*/  ISETP.NE.AND P1, PT, R37, RZ, PT ;  /* 0x000000ff2500720c */ /* 0x000fe40003f25270 */
[----:B------:R-:W-:-:S11]  /*1540*/  ISETP.NE.AND P0, PT, R31, RZ, PT ;  /* 0x000000ff1f00720c */ /* 0x000fd60003f05270 */
[----:B------:R-:W0:Y:S01]  /*1550*/  @!P1 S2R R28, SR_CgaCtaId ;  /* 0x00000000001c9919 */ /* 0x000e220000008800 */
[----:B------:R-:W-:Y:S01]  /*1560*/  @!P1 MOV R7, 0x400 ;  /* 0x0000040000079802 */ /* 0x000fe20000000f00 */
[----:B------:R-:W-:Y:S01]  /*1570*/  @!P1 IMAD.MOV.U32 R16, RZ, RZ, 0x65 ;  /* 0x00000065ff109424 */ /* 0x000fe200078e00ff */
[----:B------:R-:W-:Y:S01]  /*1580*/  @!P0 MOV R19, 0x400 ;  /* 0x0000040000138802 */ /* 0x000fe20000000f00 */
[----:B------:R-:W1:Y:S01]  /*1590*/  @!P0 S2R R30, SR_CgaCtaId ;  /* 0x00000000001e8919 */ /* 0x000e620000008800 */
[----:B------:R-:W-:-:S05]  /*15a0*/  @!P1 VIMNMX R17, PT, PT, R17, R50, PT ;  /* 0x0000003211119248 */ /* 0x000fca0003fe0100 */
[----:B------:R2:W-:Y:S01]  /*15b0*/  @!P1 ST.E.64.STRONG.GPU desc[UR12][R46.64+0x100], R16 ;  /* 0x000100102e009985 */ /* 0x0005e2000c10fb0c */
[----:B0-----:R-:W-:Y:S01]  /*15c0*/  @!P1 LEA R7, R28, R7, 0x18 ;  /* 0x000000071c079211 */ /* 0x001fe200078ec0ff */
[----:B------:R-:W-:Y:S02]  /*15d0*/  IMAD.MOV.U32 R28, RZ, RZ, R18 ;  /* 0x000000ffff1c7224 */ /* 0x000fe400078e0012 */
[----:B------:R-:W-:Y:S01]  /*15e0*/  @!P0 IMAD.MOV.U32 R28, RZ, RZ, R50 ;  /* 0x000000ffff1c8224 */ /* 0x000fe200078e0032 */
[----:B-1----:R-:W-:Y:S01]  /*15f0*/  @!P0 LEA R19, R30, R19, 0x18 ;  /* 0x000000131e138211 */ /* 0x002fe200078ec0ff */
[----:B------:R2:W-:Y:S04]  /*1600*/  @!P1 STS [R7+0x8], R17 ;  /* 0x0000081107009388 */ /* 0x0005e80000000800 */
[----:B------:R2:W-:Y:S04]  /*1610*/  @!P1 STS [R7+0x4], R50 ;  /* 0x0000043207009388 */ /* 0x0005e80000000800 */
[----:B------:R2:W-:Y:S02]  /*1620*/  @!P0 STS [R19+0x24], R50 ;  /* 0x0000243213008388 */ /* 0x0005e40000000800 */
.L_x_4:
[----:B------:R-:W-:Y:S05]  /*1630*/  WARPSYNC.ALL ;  /* 0x0000000000007948 */ /* 0x000fea0003800000 */
[----:B------:R-:W0:Y:S08]  /*1640*/  S2UR UR6, SR_CgaCtaId ;  /* 0x00000000000679c3 */ /* 0x000e300000008800 */
[----:B------:R-:W-:Y:S01]  /*1650*/  BAR.SYNC.DEFER_BLOCKING 0x0 ;  /* 0x0000000000007b1d */ /* 0x000fe20000010000 */
[----:B------:R-:W-:-:S05]  /*1660*/  ISETP.NE.AND P0, PT, R37, RZ, PT ;  /* 0x000000ff2500720c */ /* 0x000fca0003f05270 */
[----:B------:R-:W-:Y:S02]  /*1670*/  UMOV UR5, 0x400 ;  /* 0x0000040000057882 */ /* 0x000fe40000000000 */
[----:B0-----:R-:W-:-:S09]  /*1680*/  ULEA UR5, UR6, UR5, 0x18 ;  /* 0x0000000506057291 */ /* 0x001fd2000f8ec0ff */
[----:B--2---:R-:W0:Y:S02]  /*1690*/  LDS R7, [UR5+0x24] ;  /* 0x00002405ff077984 */ /* 0x004e240008000800 */
[----:B0-----:R-:W-:-:S04]  /*16a0*/  @P0 VIMNMX R28, PT, PT, R7, R28, PT ;  /* 0x0000001c071c0248 */ /* 0x001fc80003fe0100 */
        /* <DEDUP_REMOVED lines=22> */
[----:B------:R-:W-:-:S07]  /*1810*/  VIMNMX R11, PT, PT, R6, R10, PT ;  /* 0x0000000a060b7248 */ /* 0x000fce0003fe0100 */
.L_x_3:
[----:B------:R-:W-:Y:S05]  /*1820*/  BSYNC.RECONVERGENT B0 ;  /* 0x0000000000007941 */ /* 0x000fea0003800200 */
.L_x_1:
[----:B------:R-:W-:Y:S06]  /*1830*/  BAR.SYNC.DEFER_BLOCKING 0x0 ;  /* 0x0000000000007b1d */ /* 0x000fec0000010000 */
[----:B------:R-:W0:Y:S01]  /*1840*/  LDCU.64 UR6, c[0x0][0x388] ;  /* 0x00007100ff0677ac */ /* 0x000e220008000a00 */
[----:B------:R-:W-:Y:S01]  /*1850*/  STS.128 [R0], R28 ;  /* 0x0000001c00007388 */ /* 0x000fe20000000c00 */
[----:B0-----:R-:W-:-:S03]  /*1860*/  IADD3 R4, P0, PT, R3, UR6, RZ ;  /* 0x0000000603047c10 */ /* 0x001fc6000ff1e0ff */
[----:B------:R-:W-:Y:S01]  /*1870*/  STS.128 [R0+0x10], R32 ;  /* 0x0000102000007388 */ /* 0x000fe20000000c00 */
[----:B------:R-:W-:-:S03]  /*1880*/  IADD3.X R5, PT, PT, R2, UR7, RZ, P0, !PT ;  /* 0x0000000702057c10 */ /* 0x000fc600087fe4ff */
[----:B------:R-:W-:Y:S04]  /*1890*/  STS.128 [R0+0x20], R24 ;  /* 0x0000201800007388 */ /* 0x000fe80000000c00 */
[----:B------:R-:W-:Y:S04]  /*18a0*/  STS.128 [R0+0x30], R20 ;  /* 0x0000301400007388 */ /* 0x000fe80000000c00 */
[----:B------:R-:W-:Y:S04]  /*18b0*/  STS.128 [R0+0x40], R12 ;  /* 0x0000400c00007388 */ /* 0x000fe80000000c00 */
[----:B------:R-:W-:Y:S01]  /*18c0*/  STS.128 [R0+0x50], R8 ;  /* 0x0000500800007388 */ /* 0x000fe20000000c00 */
[----:B------:R-:W-:-:S03]  /*18d0*/  NOP ;  /* 0x0000000000007918 */ /* 0x000fc60000000000 */
[----:B------:R-:W0:Y:S04]  /*18e0*/  LDS R7, [R36] ;  /* 0x0000000024077984 */ /* 0x000e280000000800 */
[----:B------:R-:W1:Y:S04]  /*18f0*/  LDS R17, [R36+0x80] ;  /* 0x0000800024117984 */ /* 0x000e680000000800 */
[----:B------:R-:W2:Y:S04]  /*1900*/  LDS R19, [R36+0x100] ;  /* 0x0001000024137984 */ /* 0x000ea80000000800 */
[----:B------:R-:W3:Y:S04]  /*1910*/  LDS R29, [R36+0x180] ;  /* 0x00018000241d7984 */ /* 0x000ee80000000800 */
[----:B------:R-:W4:Y:S04]  /*1920*/  LDS R31, [R36+0x200] ;  /* 0x00020000241f7984 */ /* 0x000f280000000800 */
[----:B------:R-:W5:Y:S04]  /*1930*/  LDS R25, [R36+0x280] ;  /* 0x0002800024197984 */ /* 0x000f680000000800 */
        /* <DEDUP_REMOVED lines=18> */
[----:B0-----:R-:W-:Y:S04]  /*1a60*/  STG.E desc[UR12][R4.64], R7 ;  /* 0x0000000704007986 */ /* 0x001fe8000c10190c */
[----:B-1----:R-:W-:Y:S04]  /*1a70*/  STG.E desc[UR12][R4.64+0x80], R17 ;  /* 0x0000801104007986 */ /* 0x002fe8000c10190c */
[----:B--2---:R-:W-:Y:S04]  /*1a80*/  STG.E desc[UR12][R4.64+0x100], R19 ;  /* 0x0001001304007986 */ /* 0x004fe8000c10190c */
[----:B---3--:R-:W-:Y:S04]  /*1a90*/  STG.E desc[UR12][R4.64+0x180], R29 ;  /* 0x0001801d04007986 */ /* 0x008fe8000c10190c */
[----:B----4-:R-:W-:Y:S04]  /*1aa0*/  STG.E desc[UR12][R4.64+0x200], R31 ;  /* 0x0002001f04007986 */ /* 0x010fe8000c10190c */
[----:B-----5:R-:W-:Y:S04]  /*1ab0*/  STG.E desc[UR12][R4.64+0x280], R25 ;  /* 0x0002801904007986 */ /* 0x020fe8000c10190c */
[----:B------:R-:W-:Y:S04]  /*1ac0*/  STG.E desc[UR12][R4.64+0x300], R21 ;  /* 0x0003001504007986 */ /* 0x000fe8000c10190c */
        /* <DEDUP_REMOVED lines=16> */
[----:B------:R-:W-:Y:S01]  /*1bd0*/  STG.E desc[UR12][R4.64+0xb80], R53 ;  /* 0x000b803504007986 */ /* 0x000fe2000c10190c */
[----:B------:R-:W-:Y:S05]  /*1be0*/  EXIT ;  /* 0x000000000000794d */ /* 0x000fea0003800000 */
.L_x_0:
[----:B------:R-:W-:-:S04]  /*1bf0*/  ISETP.NE.U32.AND P0, PT, RZ, UR6, PT ;  /* 0x00000006ff007c0c */ /* 0x000fc8000bf05070 */
[----:B------:R-:W-:-:S13]  /*1c00*/  ISETP.NE.AND.EX P0, PT, RZ, UR4, PT, P0 ;  /* 0x00000004ff007c0c */ /* 0x000fda000bf05300 */
[----:B------:R-:W-:Y:S05]  /*1c10*/  @!P0 EXIT ;  /* 0x000000000000894d */ /* 0x000fea0003800000 */
[----:B------:R-:W0:Y:S02]  /*1c20*/  LDCU.64 UR4, c[0x0][0x380] ;  /* 0x00007000ff0477ac */ /* 0x000e240008000a00 */
[----:B0-----:R-:W-:-:S06]  /*1c30*/  UIMAD.WIDE UR4, UR8, 0x3000, UR4 ;  /* 0x00003000080478a5 */ /* 0x001fcc000f8e0204 */
[----:B------:R-:W-:Y:S02]  /*1c40*/  IMAD.U32 R5, RZ, RZ, UR5 ;  /* 0x00000005ff057e24 */ /* 0x000fe4000f8e00ff */
[----:B------:R-:W-:-:S05]  /*1c50*/  IMAD.U32 R4, RZ, RZ, UR4 ;  /* 0x00000004ff047e24 */ /* 0x000fca000f8e00ff */
[----:B------:R0:W2:Y:S01]  /*1c60*/  LDG.E R5, desc[UR12][R4.64] ;  /* 0x0000000c04057981 */ /* 0x0000a2000c1e1900 */
[----:B------:R-:W3:Y:S02]  /*1c70*/  S2R R0, SR_TID.X ;  /* 0x0000000000007919 */ /* 0x000ee40000002100 */
[C---:B---3--:R-:W-:Y:S02]  /*1c80*/  LOP3.LUT R2, R0.reuse, 0x1f, RZ, 0xc0, !PT ;  /* 0x0000001f00027812 */ /* 0x048fe400078ec0ff */
[----:B------:R-:W-:-:S05]  /*1c90*/  LOP3.LUT R3, R0, 0x3e0, RZ, 0xc0, !PT ;  /* 0x000003e000037812 */ /* 0x000fca00078ec0ff */
[----:B------:R-:W-:-:S04]  /*1ca0*/  IMAD R2, R3, 0x18, R2 ;  /* 0x0000001803027824 */ /* 0x000fc800078e0202 */
[C---:B------:R-:W-:Y:S01]  /*1cb0*/  VIADD R3, R2.reuse, 0x20 ;  /* 0x0000002002037836 */ /* 0x040fe20000000000 */
[C---:B------:R-:W-:Y:S01]  /*1cc0*/  ISETP.GE.U32.AND P2, PT, R2.reuse, UR6, PT ;  /* 0x0000000602007c0c */ /* 0x040fe2000bf46070 */
[C---:B------:R-:W-:Y:S01]  /*1cd0*/  VIADD R6, R2.reuse, 0x40 ;  /* 0x0000004002067836 */ /* 0x040fe20000000000 */
[C---:B------:R-:W-:Y:S01]  /*1ce0*/  LEA R8, P3, R2.reuse, UR4, 0x2 ;  /* 0x0000000402087c11 */ /* 0x040fe2000f8610ff */
[C---:B------:R-:W-:Y:S01]  /*1cf0*/  VIADD R7, R2.reuse, 0x60 ;  /* 0x0000006002077836 */ /* 0x040fe20000000000 */
[----:B------:R-:W-:Y:S01]  /*1d00*/  ISETP.GE.U32.AND P6, PT, R3, UR6, PT ;  /* 0x0000000603007c0c */ /* 0x000fe2000bfc6070 */
[----:B------:R-:W-:Y:S01]  /*1d10*/  VIADD R3, R2, 0x80 ;  /* 0x0000008002037836 */ /* 0x000fe20000000000 */
[----:B------:R-:W-:Y:S01]  /*1d20*/  ISETP.GE.U32.AND P5, PT, R6, UR6, PT ;  /* 0x0000000606007c0c */ /* 0x000fe2000bfa6070 */
[----:B------:R-:W-:Y:S01]  /*1d30*/  IMAD.X R9, RZ, RZ, UR5, P3 ;  /* 0x00000005ff097e24 */ /* 0x000fe200098e06ff */
[----:B------:R-:W-:Y:S01]  /*1d40*/  ISETP.GE.U32.AND P1, PT, R7, UR6, PT ;  /* 0x0000000607007c0c */ /* 0x000fe2000bf26070 */
[C---:B0-----:R-:W-:Y:S01]  /*1d50*/  VIADD R4, R2.reuse, 0xa0 ;  /* 0x000000a002047836 */ /* 0x041fe20000000000 */
[----:B------:R-:W-:Y:S01]  /*1d60*/  ISETP.GE.U32.AND P0, PT, R3, UR6, PT ;  /* 0x0000000603007c0c */ /* 0x000fe2000bf06070 */
[----:B------:R-:W-:-:S03]  /*1d70*/  VIADD R3, R2, 0xc0 ;  /* 0x000000c002037836 */ /* 0x000fc60000000000 */
[----:B------:R-:W-:Y:S01]  /*1d80*/  ISETP.GE.U32.AND P4, PT, R4, UR6, PT ;  /* 0x0000000604007c0c */ /* 0x000fe2000bf86070 */
[C---:B------:R-:W-:Y:S01]  /*1d90*/  VIADD R4, R2.reuse, 0x100 ;  /* 0x0000010002047836 */ /* 0x040fe20000000000 */
[----:B------:R-:W-:Y:S01]  /*1da0*/  ISETP.GE.U32.AND P3, PT, R3, UR6, PT ;  /* 0x0000000603007c0c */ /* 0x000fe2000bf66070 */
[C---:B------:R-:W-:Y:S02]  /*1db0*/  VIADD R3, R2.reuse, 0xe0 ;  /* 0x000000e002037836 */ /* 0x040fe40000000000 */
[C---:B------:R-:W-:Y:S02]  /*1dc0*/  VIADD R38, R2.reuse, 0x240 ;  /* 0x0000024002267836 */ /* 0x040fe40000000000 */
[C---:B------:R-:W-:Y:S02]  /*1dd0*/  VIADD R37, R2.reuse, 0x260 ;  /* 0x0000026002257836 */ /* 0x040fe40000000000 */
[C---:B------:R-:W-:Y:S02]  /*1de0*/  VIADD R36, R2.reuse, 0x280 ;  /* 0x0000028002247836 */ /* 0x040fe40000000000 */
[----:B------:R-:W-:-:S02]  /*1df0*/  VIADD R7, R2, 0x2a0 ;  /* 0x000002a002077836 */ /* 0x000fc40000000000 */
[C---:B------:R-:W-:Y:S02]  /*1e00*/  VIADD R6, R2.reuse, 0x2c0 ;  /* 0x000002c002067836 */ /* 0x040fe40000000000 */
[----:B--2---:R-:W-:Y:S02]  /*1e10*/  IMAD.MOV.U32 R29, RZ, RZ, R5 ;  /* 0x000000ffff1d7224 */ /* 0x004fe400078e0005 */
[----:B------:R-:W2:Y:S01]  /*1e20*/  @!P2 LDG.E R5, desc[UR12][R8.64] ;  /* 0x0000000c0805a981 */ /* 0x000ea2000c1e1900 */
[----:B------:R-:W-:Y:S01]  /*1e30*/  ISETP.GE.U32.AND P2, PT, R3, UR6, PT ;  /* 0x0000000603007c0c */ /* 0x000fe2000bf46070 */
[--C-:B------:R-:W-:Y:S02]  /*1e40*/  IMAD.MOV.U32 R13, RZ, RZ, R29.reuse ;  /* 0x000000ffff0d7224 */ /* 0x100fe400078e001d */
[----:B------:R-:W-:Y:S02]  /*1e50*/  VIADD R3, R2, 0x120 ;  /* 0x0000012002037836 */ /* 0x000fe40000000000 */
[----:B------:R-:W-:-:S02]  /*1e60*/  IMAD.MOV.U32 R11, RZ, RZ, R29 ;  /* 0x000000ffff0b7224 */ /* 0x000fc400078e001d */
[--C-:B------:R-:W-:Y:S01]  /*1e70*/  IMAD.MOV.U32 R17, RZ, RZ, R29.reuse ;  /* 0x000000ffff117224 */ /* 0x100fe200078e001d */
[----:B------:R-:W3:Y:S01]  /*1e80*/  @!P5 LDG.E R13, desc[UR12][R8.64+0x100] ;  /* 0x0001000c080dd981 */ /* 0x000ee2000c1e1900 */
[----:B------:R-:W-:Y:S01]  /*1e90*/  ISETP.GE.U32.AND P5, PT, R3, UR6, PT ;  /* 0x0000000603007c0c */ /* 0x000fe2000bfa6070 */
[----:B------:R-:W-:Y:S02]  /*1ea0*/  VIADD R3, R2, 0x160 ;  /* 0x0000016002037836 */ /* 0x000fe40000000000 */
[----:B------:R-:W4:Y:S01]  /*1eb0*/  @!P6 LDG.E R11, desc[UR12][R8.64+0x80] ;  /* 0x0000800c080be981 */ /* 0x000f22000c1e1900 */
[--C-:B------:R-:W-:Y:S01]  /*1ec0*/  IMAD.MOV.U32 R15, RZ, RZ, R29.reuse ;  /* 0x000000ffff0f7224 */ /* 0x100fe200078e001d */
[----:B------:R-:W-:Y:S01]  /*1ed0*/  ISETP.GE.U32.AND P6, PT, R4, UR6, PT ;  /* 0x0000000604007c0c */ /* 0x000fe2000bfc6070 */
[----:B------:R-:W-:Y:S01]  /*1ee0*/  IMAD.MOV.U32 R19, RZ, RZ, R29 ;  /* 0x000000ffff137224 */ /* 0x000fe200078e001d */
[----:B------:R-:W4:Y:S01]  /*1ef0*/  @!P0 LDG.E R17, desc[UR12][R8.64+0x200] ;  /* 0x0002000c08118981 */ /* 0x000f22000c1e1900 */
[----:B------:R-:W-:Y:S01]  /*1f00*/  ISETP.GE.U32.AND P0, PT, R3, UR6, PT ;  /* 0x0000000603007c0c */ /* 0x000fe2000bf06070 */
[----:B------:R-:W-:-:S02]  /*1f10*/  VIADD R4, R2, 0x140 ;  /* 0x0000014002047836 */ /* 0x000fc40000000000 */
[----:B------:R-:W-:Y:S01]  /*1f20*/  VIADD R3, R2, 0x180 ;  /* 0x0000018002037836 */ /* 0x000fe20000000000 */
[----:B------:R-:W4:Y:S01]  /*1f30*/  @!P1 LDG.E R15, desc[UR12][R8.64+0x180] ;  /* 0x0001800c080f9981 */ /* 0x000f22000c1e1900 */
[--C-:B------:R-:W-:Y:S01]  /*1f40*/  IMAD.MOV.U32 R21, RZ, RZ, R29.reuse ;  /* 0x000000ffff157224 */ /* 0x100fe200078e001d */
[----:B------:R-:W-:Y:S01]  /*1f50*/  ISETP.GE.U32.AND P1, PT, R4, UR6, PT ;  /* 0x0000000604007c0c */ /* 0x000fe2000bf26070 */
[--C-:B------:R-:W-:Y:S01]  /*1f60*/  IMAD.MOV.U32 R23, RZ, RZ, R29.reuse ;  /* 0x000000ffff177224 */ /* 0x100fe200078e001d */
[----:B------:R-:W4:Y:S01]  /*1f70*/  @!P4 LDG.E R19, desc[UR12][R8.64+0x280] ;  /* 0x0002800c0813c981 */ /* 0x000f22000c1e1900 */
[----:B------:R-:W-:Y:S01]  /*1f80*/  ISETP.GE.U32.AND P4, PT, R3, UR6, PT ;  /* 0x0000000603007c0c */ /* 0x000fe2000bf86070 */
[C---:B------:R-:W-:Y:S02]  /*1f90*/  VIADD R4, R2.reuse, 0x1a0 ;  /* 0x000001a002047836 */ /* 0x040fe40000000000 */
[----:B------:R-:W-:Y:S01]  /*1fa0*/  VIADD R3, R2, 0x1c0 ;  /* 0x000001c002037836 */ /* 0x000fe20000000000 */
        /* <DEDUP_REMOVED lines=10> */
[----:B------:R-:W-:Y:S02]  /*2050*/  ISETP.GE.U32.AND P6, PT, R3, UR6, PT ;  /* 0x0000000603007c0c */ /* 0x000fe4000bfc6070 */
[----:B------:R-:W4:Y:S01]  /*2060*/  @!P5 LDG.E R27, desc[UR12][R8.64+0x480] ;  /* 0x0004800c081bd981 */ /* 0x000f22000c1e1900 */
[----:B------:R-:W-:Y:S01]  /*2070*/  ISETP.GE.U32.AND P5, PT, R4, UR6, PT ;  /* 0x0000000604007c0c */ /* 0x000fe2000bfa6070 */
[----:B------:R-:W-:Y:S02]  /*2080*/  VIADD R3, R2, 0x220 ;  /* 0x0000022002037836 */ /* 0x000fe40000000000 */
[----:B------:R-:W4:Y:S01]  /*2090*/  @!P1 LDG.E R31, desc[UR12][R8.64+0x500] ;  /* 0x0005000c081f9981 */ /* 0x000f22000c1e1900 */
[----:B------:R-:W-:-:S02]  /*20a0*/  IMAD.MOV.U32 R33, RZ, RZ, R29 ;  /* 0x000000ffff217224 */ /* 0x000fc400078e001d */
[--C-:B------:R-:W-:Y:S01]  /*20b0*/  IMAD.MOV.U32 R35, RZ, RZ, R29.reuse ;  /* 0x000000ffff237224 */ /* 0x100fe200078e001d */
[----:B------:R-:W-:Y:S01]  /*20c0*/  ISETP.GE.U32.AND P1, PT, R3, UR6, PT ;  /* 0x0000000603007c0c */ /* 0x000fe2000bf26070 */
[--C-:B------:R-:W-:Y:S02]  /*20d0*/  IMAD.MOV.U32 R41, RZ, RZ, R29.reuse ;  /* 0x000000ffff297224 */ /* 0x100fe400078e001d */
[--C-:B------:R-:W-:Y:S01]  /*20e0*/  IMAD.MOV.U32 R45, RZ, RZ, R29.reuse ;  /* 0x000000ffff2d7224 */ /* 0x100fe200078e001d */
[----:B------:R-:W4:Y:S01]  /*20f0*/  @!P0 LDG.E R33, desc[UR12][R8.64+0x580] ;  /* 0x0005800c08218981 */ /* 0x000f22000c1e1900 */
[--C-:B------:R-:W-:Y:S02]  /*2100*/  IMAD.MOV.U32 R47, RZ, RZ, R29.reuse ;  /* 0x000000ffff2f7224 */ /* 0x100fe400078e001d */
[----:B------:R-:W-:Y:S01]  /*2110*/  IMAD.MOV.U32 R49, RZ, RZ, R29 ;  /* 0x000000ffff317224 */ /* 0x000fe200078e001d */
[----:B------:R-:W4:Y:S01]  /*2120*/  @!P4 LDG.E R35, desc[UR12][R8.64+0x600] ;  /* 0x0006000c0823c981 */ /* 0x000f22000c1e1900 */
[----:B------:R-:W-:Y:S01]  /*2130*/  VIADD R3, R2, 0x2e0 ;  /* 0x000002e002037836 */ /* 0x000fe20000000000 */
[----:B------:R-:W-:-:S02]  /*2140*/  ISETP.GE.U32.AND P0, PT, R38, UR6, PT ;  /* 0x0000000626007c0c */ /* 0x000fc4000bf06070 */
[----:B------:R-:W4:Y:S01]  /*2150*/  @!P3 LDG.E R41, desc[UR12][R8.64+0x680] ;  /* 0x0006800c0829b981 */ /* 0x000f22000c1e1900 */
[----:B------:R-:W-:Y:S02]  /*2160*/  ISETP.GE.U32.AND P4, PT, R37, UR6, PT ;  /* 0x0000000625007c0c */ /* 0x000fe4000bf86070 */
[----:B------:R-:W-:Y:S01]  /*2170*/  ISETP.GE.U32.AND P3, PT, R36, UR6, PT ;  /* 0x0000000624007c0c */ /* 0x000fe2000bf66070 */
[----:B------:R-:W4:Y:S01]  /*2180*/  @!P2 LDG.E R45, desc[UR12][R8.64+0x700] ;  /* 0x0007000c082da981 */ /* 0x000f22000c1e1900 */
[----:B------:R-:W-:-:S03]  /*2190*/  ISETP.GE.U32.AND P2, PT, R7, UR6, PT ;  /* 0x0000000607007c0c */ /* 0x000fc6000bf46070 */
[----:B------:R-:W4:Y:S01]  /*21a0*/  @!P6 LDG.E R47, desc[UR12][R8.64+0x780] ;  /* 0x0007800c082fe981 */ /* 0x000f22000c1e1900 */
[----:B------:R-:W-:-:S03]  /*21b0*/  ISETP.GE.U32.AND P6, PT, R6, UR6, PT ;  /* 0x0000000606007c0c */ /* 0x000fc6000bfc6070 */
[----:B------:R-:W4:Y:S01]  /*21c0*/  @!P5 LDG.E R49, desc[UR12][R8.64+0x800] ;  /* 0x0008000c0831d981 */ /* 0x000f22000c1e1900 */
[----:B------:R-:W-:Y:S01]  /*21d0*/  ISETP.GE.U32.AND P5, PT, R3, UR6, PT ;  /* 0x0000000603007c0c */ /* 0x000fe2000bfa6070 */
[--C-:B------:R-:W-:Y:S02]  /*21e0*/  IMAD.MOV.U32 R51, RZ, RZ, R29.reuse ;  /* 0x000000ffff337224 */ /* 0x100fe400078e001d */
[--C-:B------:R-:W-:Y:S02]  /*21f0*/  IMAD.MOV.U32 R53, RZ, RZ, R29.reuse ;  /* 0x000000ffff357224 */ /* 0x100fe400078e001d */
[--C-:B------:R-:W-:Y:S02]  /*2200*/  IMAD.MOV.U32 R16, RZ, RZ, R29.reuse ;  /* 0x000000ffff107224 */ /* 0x100fe400078e001d */
[--C-:B------:R-:W-:Y:S01]  /*2210*/  IMAD.MOV.U32 R18, RZ, RZ, R29.reuse ;  /* 0x000000ffff127224 */ /* 0x100fe200078e001d */
[----:B------:R-:W4:Y:S01]  /*2220*/  @!P1 LDG.E R51, desc[UR12][R8.64+0x880] ;  /* 0x0008800c08339981 */ /* 0x000f22000c1e1900 */
[----:B------:R-:W-:-:S02]  /*2230*/  IMAD.MOV.U32 R28, RZ, RZ, R29 ;  /* 0x000000ffff1c7224 */ /* 0x000fc400078e001d */
[----:B------:R-:W-:Y:S01]  /*2240*/  IMAD.MOV.U32 R30, RZ, RZ, R29 ;  /* 0x000000ffff1e7224 */ /* 0x000fe200078e001d */
[----:B------:R-:W4:Y:S04]  /*2250*/  @!P0 LDG.E R53, desc[UR12][R8.64+0x900] ;  /* 0x0009000c08358981 */ /* 0x000f28000c1e1900 */
[----:B------:R-:W4:Y:S04]  /*2260*/  @!P4 LDG.E R16, desc[UR12][R8.64+0x980] ;  /* 0x0009800c0810c981 */ /* 0x000f28000c1e1900 */
[----:B------:R-:W4:Y:S04]  /*2270*/  @!P3 LDG.E R18, desc[UR12][R8.64+0xa00] ;  /* 0x000a000c0812b981 */ /* 0x000f28000c1e1900 */
[----:B------:R-:W4:Y:S04]  /*2280*/  @!P2 LDG.E R28, desc[UR12][R8.64+0xa80] ;  /* 0x000a800c081ca981 */ /* 0x000f28000c1e1900 */
[----:B------:R-:W4:Y:S04]  /*2290*/  @!P6 LDG.E R30, desc[UR12][R8.64+0xb00] ;  /* 0x000b000c081ee981 */ /* 0x000f28000c1e1900 */
[----:B------:R-:W4:Y:S01]  /*22a0*/  @!P5 LDG.E R29, desc[UR12][R8.64+0xb80] ;  /* 0x000b800c081dd981 */ /* 0x000f22000c1e1900 */
[----:B------:R-:W0:Y:S01]  /*22b0*/  S2R R43, SR_LANEID ;  /* 0x00000000002b7919 */ /* 0x000e220000000000 */
[----:B------:R-:W1:Y:S01]  /*22c0*/  S2UR UR5, SR_CgaCtaId ;  /* 0x00000000000579c3 */ /* 0x000e620000008800 */
[----:B------:R-:W-:Y:S01]  /*22d0*/  SHF.R.U32.HI R40, RZ, 0x5, R0 ;  /* 0x00000005ff287819 */ /* 0x000fe20000011600 */
[----:B------:R-:W-:-:S02]  /*22e0*/  UMOV UR4, 0x400 ;  /* 0x0000040000047882 */ /* 0x000fc40000000000 */
[----:B-1----:R-:W-:Y:S02]  /*22f0*/  ULEA UR4, UR5, UR4, 0x18 ;  /* 0x0000000405047291 */ /* 0x002fe4000f8ec0ff */
[----:B0-----:R-:W-:-:S05]  /*2300*/  IMAD R4, R40, 0x300, R43 ;  /* 0x0000030028047824 */ /* 0x001fca00078e022b */
[----:B------:R-:W-:Y:S01]  /*2310*/  LEA R4, R4, UR4, 0x2 ;  /* 0x0000000404047c11 */ /* 0x000fe2000f8e10ff */
[----:B------:R-:W-:-:S04]  /*2320*/  UISETP.NE.AND UP0, UPT, UR8, URZ, UPT ;  /* 0x000000ff0800728c */ /* 0x000fc8000bf05270 */
[----:B--2---:R0:W-:Y:S02]  /*2330*/  STS [R4], R5 ;  /* 0x0000000504007388 */ /* 0x0041e40000000800 */
[----:B0-----:R-:W-:Y:S02]  /*2340*/  IMAD R5, R43, 0x5c, R4 ;  /* 0x0000005c2b057824 */ /* 0x001fe400078e0204 */
        /* <DEDUP_REMOVED lines=46> */
[----:B------:R-:W-:Y:S01]  /*2630*/  ISETP.GE.U32.AND P2, PT, R0, 0x20, PT ;  /* 0x000000200000780c */ /* 0x000fe20003f46070 */
[----:B------:R-:W0:Y:S01]  /*2640*/  SHFL.UP PT, R28, R19, 0x1, RZ ;  /* 0x04200000131c7989 */ /* 0x000e2200000e00ff */
[----:B------:R-:W-:-:S05]  /*2650*/  ISETP.NE.AND P3, PT, R43, RZ, PT ;  /* 0x000000ff2b00720c */ /* 0x000fca0003f65270 */
[----:B0-----:R-:W-:Y:S02]  /*2660*/  @P0 VIMNMX R19, PT, PT, R19, R28, PT ;  /* 0x0000001c13130248 */ /* 0x001fe40003fe0100 */
        /* <DEDUP_REMOVED lines=17> */
[----:B------:R-:W-:-:S03]  /*2780*/  ISETP.NE.AND P0, PT, R40, 0x2, PT ;  /* 0x000000022800780c */ /* 0x000fc60003f05270 */
[----:B------:R-:W-:Y:S04]  /*2790*/  SHFL.UP PT, R44, R41, 0x1, RZ ;  /* 0x04200000292c7989 */ /* 0x000fe800000e00ff */
[----:B------:R-:W0:Y:S02]  /*27a0*/  LDS.128 R28, [UR4+0x10] ;  /* 0x00001004ff1c7984 */ /* 0x000e240008000c00 */
[----:B0-----:R-:W-:-:S04]  /*27b0*/  VIMNMX R29, PT, PT, R28, R29, PT ;  /* 0x0000001d1c1d7248 */ /* 0x001fc80003fe0100 */
[----:B------:R-:W-:Y:S02]  /*27c0*/  SEL R28, R29, R28, !P0 ;  /* 0x0000001c1d1c7207 */ /* 0x000fe40004000000 */
[----:B------:R-:W-:-:S04]  /*27d0*/  @!P1 VIMNMX R28, PT, PT, R30, R29, PT ;  /* 0x0000001d1e1c9248 */ /* 0x000fc80003fe0100 */
[----:B-----5:R-:W-:-:S04]  /*27e0*/  @P2 VIMNMX R39, PT, PT, R28, R39, PT ;  /* 0x000000271c272248 */ /* 0x020fc80003fe0100 */
[----:B------:R-:W-:-:S04]  /*27f0*/  @P3 VIMNMX R39, PT, PT, R44, R39, PT ;  /* 0x000000272c273248 */ /* 0x000fc80003fe0100 */
[----:B------:R-:W-:Y:S01]  /*2800*/  VIMNMX R29, PT, PT, R12, R39, PT ;  /* 0x000000270c1d7248 */ /* 0x000fe20003fe0100 */
[----:B------:R-:W-:-:S03]  /*2810*/  IMAD.MOV.U32 R28, RZ, RZ, R39 ;  /* 0x000000ffff1c7224 */ /* 0x000fc600078e0027 */
        /* <DEDUP_REMOVED lines=22> */
[----:B------:R-:W-:Y:S06]  /*2980*/  BRA `(.L_x_24) ;  /* 0x0000000c00707947 */ /* 0x000fec0003800000 */
.L_x_23:
[----:B0-----:R-:W-:Y:S02]  /*2990*/  VIMNMX3 R42, R17, R18, R19, PT ;  /* 0x00000012112a720f */ /* 0x001fe40003800113 */
[----:B-1----:R-:W-:Y:S02]  /*29a0*/  VIMNMX3 R19, R12, R13, R14, PT ;  /* 0x0000000d0c13720f */ /* 0x002fe4000380010e */
[----:B--2---:R-:W-:Y:S02]  /*29b0*/  VIMNMX3 R28, R15, R8, R9, PT ;  /* 0x000000080f1c720f */ /* 0x004fe40003800109 */
[----:B---3--:R-:W-:Y:S02]  /*29c0*/  VIMNMX3 R29, R10, R11, R32, PT ;  /* 0x0000000b0a1d720f */ /* 0x008fe40003800120 */
[----:B------:R-:W-:Y:S02]  /*29d0*/  VIMNMX3 R30, R33, R34, R35, PT ;  /* 0x00000022211e720f */ /* 0x000fe40003800123 */
[----:B----4-:R-:W-:-:S02]  /*29e0*/  VIMNMX3 R31, R24, R25, R26, PT ;  /* 0x00000019181f720f */ /* 0x010fc4000380011a */
[----:B-----5:R-:W-:Y:S02]  /*29f0*/  VIMNMX3 R39, R27, R20, R21, PT ;  /* 0x000000141b27720f */ /* 0x020fe40003800115 */
        /* <DEDUP_REMOVED lines=42> */
[----:B------:R-:W-:-:S06]  /*2ca0*/  IMAD.U32 R47, RZ, RZ, UR8 ;  /* 0x00000008ff2f7e24 */ /* 0x000fcc000f8e00ff */
[----:B------:R-:W1:Y:S06]  /*2cb0*/  LDC R19, c[0x0][0x370] ;  /* 0x0000dc00ff137b82 */ /* 0x000e6c0000000800 */
        /* <DEDUP_REMOVED lines=8> */
.L_x_26:
[----:B------:R-:W-:Y:S05]  /*2d40*/  NANOSLEEP 0x4dd ;  /* 0x000004dd0000795d */ /* 0x000fea0003800000 */
[----:B------:R-:W-:Y:S01]  /*2d50*/  NOP ;  /* 0x0000000000007918 */ /* 0x000fe20000000000 */
.L_x_27:
[----:B------:R-:W0:Y:S01]  /*2d60*/  S2R R28, SR_CTAID.X ;  /* 0x00000000001c7919 */ /* 0x000e220000002500 */
[----:B------:R-:W-:-:S04]  /*2d70*/  LOP3.LUT R19, RZ, R0, RZ, 0x33, !PT ;  /* 0x00000000ff137212 */ /* 0x000fc800078e33ff */
[----:B0-----:R-:W-:-:S05]  /*2d80*/  IADD3 R19, PT, PT, R19, UR9, R28 ;  /* 0x0000000913137c10 */ /* 0x001fca000fffe01c */
[----:B------:R-:W-:-:S05]  /*2d90*/  IMAD.WIDE R40, R19, 0x8, R40 ;  /* 0x0000000813287825 */ /* 0x000fca00078e0228 */
[----:B------:R-:W2:Y:S01]  /*2da0*/  LD.E.64.STRONG.GPU R28, desc[UR12][R40.64+0x100] ;  /* 0x0001000c281c7980 */ /* 0x000ea2000c10fb00 */
[----:B------:R-:W-:Y:S01]  /*2db0*/  UMOV UR5, 0xffffffff ;  /* 0xffffffff00057882 */ /* 0x000fe20000000000 */
[----:B--2---:R-:W-:Y:S02]  /*2dc0*/  ISETP.NE.AND P0, PT, R28, 0x63, PT ;  /* 0x000000631c00780c */ /* 0x004fe40003f05270 */
[----:B------:R-:W-:Y:S11]  /*2dd0*/  BRA.DIV UR5, `(.L_x_28) ;  /* 0x0000001a05687947 */ /* 0x000ff6000b800000 */
[----:B------:R-:W-:-:S13]  /*2de0*/  VOTE.ANY P0, !P0 ;  /* 0x0000000000ff7806 */ /* 0x000fda0004000100 */
.L_x_76:
[----:B------:R-:W-:Y:S05]  /*2df0*/  @!P0 BRA `(.L_x_29) ;  /* 0x0000000000308947 */ /* 0x000fea0003800000 */
.L_x_33:
[----:B------:R-:W-:Y:S05]  /*2e00*/  YIELD ;  /* 0x0000000000007946 */ /* 0x000fea0003800000 */
[----:B------:R-:W-:Y:S05]  /*2e10*/  @P1 BRA `(.L_x_30) ;  /* 0x0000000000081947 */ /* 0x000fea0003800000 */
[----:B------:R0:W-:Y:S06]  /*2e20*/  MEMBAR.SC.CTA ;  /* 0x0000000000007992 */ /* 0x0001ec0000000000 */
[----:B0-----:R-:W-:Y:S05]  /*2e30*/  BRA `(.L_x_31) ;  /* 0x0000000000087947 */ /* 0x001fea0003800000 */
.L_x_30:
[----:B------:R-:W-:Y:S05]  /*2e40*/  NANOSLEEP 0x288 ;  /* 0x000002880000795d */ /* 0x000fea0003800000 */
[----:B------:R-:W-:Y:S01]  /*2e50*/  NOP ;  /* 0x0000000000007918 */ /* 0x000fe20000000000 */
.L_x_31:
[----:B------:R-:W2:Y:S01]  /*2e60*/  LD.E.64.STRONG.GPU R28, desc[UR12][R40.64+0x100] ;  /* 0x0001000c281c7980 */ /* 0x000ea2000c10fb00 */
[----:B------:R-:W-:Y:S01]  /*2e70*/  UMOV UR5, 0xffffffff ;  /* 0xffffffff00057882 */ /* 0x000fe20000000000 */
[----:B--2---:R-:W-:Y:S02]  /*2e80*/  ISETP.NE.AND P0, PT, R28, 0x63, PT ;  /* 0x000000631c00780c */ /* 0x004fe40003f05270 */
[----:B------:R-:W-:Y:S11]  /*2e90*/  BRA.DIV UR5, `(.L_x_32) ;  /* 0x0000001a05587947 */ /* 0x000ff6000b800000 */
[----:B------:R-:W-:-:S13]  /*2ea0*/  VOTE.ANY P0, !P0 ;  /* 0x0000000000ff7806 */ /* 0x000fda0004000100 */
.L_x_79:
[----:B------:R-:W-:Y:S05]  /*2eb0*/  @P0 BRA `(.L_x_33) ;  /* 0xfffffffc00d00947 */ /* 0x000fea000383ffff */
.L_x_29:
[----:B------:R-:W0:Y:S01]  /*2ec0*/  S2UR UR5, SR_CTAID.X ;  /* 0x00000000000579c3 */ /* 0x000e220000002500 */
[----:B------:R-:W-:Y:S01]  /*2ed0*/  LOP3.LUT R45, RZ, R0, RZ, 0x33, !PT ;  /* 0x00000000ff2d7212 */ /* 0x000fe200078e33ff */
[----:B------:R-:W-:Y:S01]  /*2ee0*/  IMAD.MOV.U32 R50, RZ, RZ, R29 ;  /* 0x000000ffff327224 */ /* 0x000fe200078e001d */
[----:B------:R-:W-:-:S05]  /*2ef0*/  ISETP.NE.AND P3, PT, R28, 0x65, PT ;  /* 0x000000651c00780c */ /* 0x000fca0003f65270 */
[----:B------:R-:W0:Y:S02]  /*2f00*/  LDC R30, c[0x0][0x398] ;  /* 0x0000e600ff1e7b82 */ /* 0x000e240000000800 */
[----:B0-----:R-:W-:Y:S01]  /*2f10*/  IADD3 R45, PT, PT, R45, UR5, R30 ;  /* 0x000000052d2d7c10 */ /* 0x001fe2000fffe01e */
[----:B------:R-:W-:-:S03]  /*2f20*/  UMOV UR5, 0xffffffff ;  /* 0xffffffff00057882 */ /* 0x000fc60000000000 */
[----:B------:R-:W-:Y:S05]  /*2f30*/  BRA.DIV UR5, `(.L_x_34) ;  /* 0x0000001a05507947 */ /* 0x000fea000b800000 */
[----:B------:R-:W0:Y:S01]  /*2f40*/  S2R R44, SR_GEMASK ;  /* 0x00000000002c7919 */ /* 0x000e220000003c00 */
[----:B------:R-:W-:Y:S01]  /*2f50*/  VOTE.ANY R19, PT, !P3 ;  /* 0x0000000000137806 */ /* 0x000fe200058e0100 */
[----:B------:R-:W1:Y:S02]  /*2f60*/  LDC.64 R40, c[0x0][0x390] ;  /* 0x0000e400ff287b82 */ /* 0x000e640000000a00 */
[----:B-1----:R-:W-:-:S05]  /*2f70*/  IADD3 R48, P4, PT, R40, 0x100, RZ ;  /* 0x0000010028307810 */ /* 0x002fca0007f9e0ff */
[----:B------:R-:W-:Y:S01]  /*2f80*/  IMAD.X R49, RZ, RZ, R41, P4 ;  /* 0x000000ffff317224 */ /* 0x000fe200020e0629 */
[----:B0-----:R-:W-:-:S05]  /*2f90*/  LOP3.LUT R19, R19, 0x80000000, R44, 0xec, !PT ;  /* 0x8000000013137812 */ /* 0x001fca00078eec2c */
[----:B------:R-:W-:-:S05]  /*2fa0*/  VIADD R30, R19, 0xffffffff ;  /* 0xffffffff131e7836 */ /* 0x000fca0000000000 */
[----:B------:R-:W-:Y:S01]  /*2fb0*/  LOP3.LUT R30, R19, R30, RZ, 0xc, !PT ;  /* 0x0000001e131e7212 */ /* 0x000fe200078e0cff */
[----:B------:R-:W-:-:S05]  /*2fc0*/  VIADD R19, R43, 0x2 ;  /* 0x000000022b137836 */ /* 0x000fca0000000000 */
[----:B------:R-:W0:Y:S02]  /*2fd0*/  POPC R30, R30 ;  /* 0x0000001e001e7309 */ /* 0x000e240000000000 */
[----:B0-----:R-:W0:Y:S01]  /*2fe0*/  SHFL.DOWN PT, R39, R50, 0x1, R30 ;  /* 0x0820000032277989 */ /* 0x001e2200000e001e */
[----:B------:R-:W-:-:S13]  /*2ff0*/  ISETP.GE.AND P0, PT, R43, R30, PT ;  /* 0x0000001e2b00720c */ /* 0x000fda0003f06270 */
[----:B0-----:R-:W-:Y:S02]  /*3000*/  @!P0 VIMNMX R50, PT, PT, R39, R50, PT ;  /* 0x0000003227328248 */ /* 0x001fe40003fe0100 */
[----:B------:R-:W-:Y:S01]  /*3010*/  ISETP.GT.AND P0, PT, R19, R30, PT ;  /* 0x0000001e1300720c */ /* 0x000fe20003f04270 */
[----:B------:R-:W-:Y:S02]  /*3020*/  VIADD R19, R43, 0x4 ;  /* 0x000000042b137836 */ /* 0x000fe40000000000 */
[----:B------:R-:W0:Y:S10]  /*3030*/  SHFL.DOWN PT, R39, R50, 0x2, R30 ;  /* 0x0840000032277989 */ /* 0x000e3400000e001e */
[----:B0-----:R-:W-:-:S02]  /*3040*/  @!P0 VIMNMX R50, PT, PT, R50, R39, PT ;  /* 0x0000002732328248 */ /* 0x001fc40003fe0100 */
[----:B------:R-:W-:Y:S01]  /*3050*/  ISETP.GT.AND P0, PT, R19, R30, PT ;  /* 0x0000001e1300720c */ /* 0x000fe20003f04270 */
[----:B------:R-:W-:Y:S02]  /*3060*/  VIADD R19, R43, 0x8 ;  /* 0x000000082b137836 */ /* 0x000fe40000000000 */
[----:B------:R-:W0:Y:S10]  /*3070*/  SHFL.DOWN PT, R39, R50, 0x4, R30 ;  /* 0x0880000032277989 */ /* 0x000e3400000e001e */
[----:B0-----:R-:W-:-:S02]  /*3080*/  @!P0 VIMNMX R50, PT, PT, R50, R39, PT ;  /* 0x0000002732328248 */ /* 0x001fc40003fe0100 */
[-C--:B------:R-:W-:Y:S01]  /*3090*/  ISETP.GT.AND P0, PT, R19, R30.reuse, PT ;  /* 0x0000001e1300720c */ /* 0x080fe20003f04270 */
[----:B------:R-:W-:Y:S02]  /*30a0*/  VIADD R19, R43, 0x10 ;  /* 0x000000102b137836 */ /* 0x000fe40000000000 */
[----:B------:R-:W0:Y:S03]  /*30b0*/  SHFL.DOWN PT, R39, R50, 0x8, R30 ;  /* 0x0900000032277989 */ /* 0x000e2600000e001e */
[----:B------:R-:W-:-:S07]  /*30c0*/  ISETP.GT.AND P3, PT, R19, R30, PT ;  /* 0x0000001e1300720c */ /* 0x000fce0003f64270 */
[----:B0-----:R-:W-:Y:S02]  /*30d0*/  @!P0 VIMNMX R50, PT, PT, R50, R39, PT ;  /* 0x0000002732328248 */ /* 0x001fe40003fe0100 */
[----:B------:R-:W-:-:S03]  /*30e0*/  ISETP.NE.AND P0, PT, R28, 0x65, PT ;  /* 0x000000651c00780c */ /* 0x000fc60003f05270 */
[----:B------:R-:W0:Y:S10]  /*30f0*/  SHFL.DOWN PT, R39, R50, 0x10, R30 ;  /* 0x0a00000032277989 */ /* 0x000e3400000e001e */
[----:B------:R-:W-:-:S02]  /*3100*/  VOTE.ALL P0, P0 ;  /* 0x0000000000ff7806 */ /* 0x000fc40000000000 */
[----:B0-----:R-:W-:-:S11]  /*3110*/  @!P3 VIMNMX R50, PT, PT, R50, R39, PT ;  /* 0x000000273232b248 */ /* 0x001fd60003fe0100 */
.L_x_88:
[----:B------:R-:W-:Y:S05]  /*3120*/  @!P0 BRA `(.L_x_35) ;  /* 0x0000000000d08947 */ /* 0x000fea0003800000 */
.L_x_43:
[----:B------:R-:W-:-:S05]  /*3130*/  IMAD.WIDE R28, R45, 0x8, R48 ;  /* 0x000000082d1c7825 */ /* 0x000fca00078e0230 */
[----:B------:R-:W2:Y:S01]  /*3140*/  LD.E.64.STRONG.GPU R40, desc[UR12][R28.64+-0x100] ;  /* 0xffff000c1c287980 */ /* 0x000ea2000c10fb00 */
[----:B------:R-:W-:Y:S05]  /*3150*/  YIELD ;  /* 0x0000000000007946 */ /* 0x000fea0003800000 */
[----:B------:R-:W-:Y:S01]  /*3160*/  UMOV UR5, 0xffffffff ;  /* 0xffffffff00057882 */ /* 0x000fe20000000000 */
[----:B--2---:R-:W-:Y:S02]  /*3170*/  ISETP.NE.AND P0, PT, R40, 0x63, PT ;  /* 0x000000632800780c */ /* 0x004fe40003f05270 */
[----:B------:R-:W-:Y:S11]  /*3180*/  BRA.DIV UR5, `(.L_x_36) ;  /* 0x0000001a05ac7947 */ /* 0x000ff6000b800000 */
[----:B------:R-:W-:-:S13]  /*3190*/  VOTE.ANY P0, !P0 ;  /* 0x0000000000ff7806 */ /* 0x000fda0004000100 */
.L_x_91:
[----:B------:R-:W-:Y:S05]  /*31a0*/  @!P0 BRA `(.L_x_37) ;  /* 0x0000000000308947 */ /* 0x000fea0003800000 */
.L_x_41:
[----:B------:R-:W-:Y:S05]  /*31b0*/  YIELD ;  /* 0x0000000000007946 */ /* 0x000fea0003800000 */
[----:B------:R-:W-:Y:S05]  /*31c0*/  @P1 BRA `(.L_x_38) ;  /* 0x0000000000081947 */ /* 0x000fea0003800000 */
[----:B------:R0:W-:Y:S06]  /*31d0*/  MEMBAR.SC.CTA ;  /* 0x0000000000007992 */ /* 0x0001ec0000000000 */
[----:B0-----:R-:W-:Y:S05]  /*31e0*/  BRA `(.L_x_39) ;  /* 0x0000000000087947 */ /* 0x001fea0003800000 */
.L_x_38:
[----:B------:R-:W-:Y:S05]  /*31f0*/  NANOSLEEP 0x288 ;  /* 0x000002880000795d */ /* 0x000fea0003800000 */
[----:B------:R-:W-:Y:S01]  /*3200*/  NOP ;  /* 0x0000000000007918 */ /* 0x000fe20000000000 */
.L_x_39:
[----:B------:R-:W2:Y:S01]  /*3210*/  LD.E.64.STRONG.GPU R40, desc[UR12][R28.64+-0x100] ;  /* 0xffff000c1c287980 */ /* 0x000ea2000c10fb00 */
[----:B------:R-:W-:Y:S01]  /*3220*/  UMOV UR5, 0xffffffff ;  /* 0xffffffff00057882 */ /* 0x000fe20000000000 */
[----:B--2---:R-:W-:Y:S02]  /*3230*/  ISETP.NE.AND P0, PT, R40, 0x63, PT ;  /* 0x000000632800780c */ /* 0x004fe40003f05270 */
[----:B------:R-:W-:Y:S11]  /*3240*/  BRA.DIV UR5, `(.L_x_40) ;  /* 0x0000001a059c7947 */ /* 0x000ff6000b800000 */
[----:B------:R-:W-:-:S13]  /*3250*/  VOTE.ANY P0, !P0 ;  /* 0x0000000000ff7806 */ /* 0x000fda0004000100 */
.L_x_94:
[----:B------:R-:W-:Y:S05]  /*3260*/  @P0 BRA `(.L_x_41) ;  /* 0xfffffffc00d00947 */ /* 0x000fea000383ffff */
.L_x_37:
[----:B------:R-:W-:Y:S01]  /*3270*/  UMOV UR5, 0xffffffff ;  /* 0xffffffff00057882 */ /* 0x000fe20000000000 */
[----:B------:R-:W-:Y:S02]  /*3280*/  ISETP.NE.AND P0, PT, R40, 0x65, PT ;  /* 0x000000652800780c */ /* 0x000fe40003f05270 */
[----:B------:R-:W-:Y:S11]  /*3290*/  BRA.DIV UR5, `(.L_x_42) ;  /* 0x0000001a05a87947 */ /* 0x000ff6000b800000 */
[----:B------:R-:W-:Y:S01]  /*32a0*/  VOTE.ANY R19, PT, !P0 ;  /* 0x0000000000137806 */ /* 0x000fe200040e0100 */
[----:B------:R-:W-:-:S03]  /*32b0*/  VIADD R45, R45, 0xffffffe0 ;  /* 0xffffffe02d2d7836 */ /* 0x000fc60000000000 */
[----:B------:R-:W-:-:S05]  /*32c0*/  LOP3.LUT R19, R19, 0x80000000, R44, 0xec, !PT ;  /* 0x8000000013137812 */ /* 0x000fca00078eec2c */
[----:B------:R-:W-:-:S05]  /*32d0*/  VIADD R28, R19, 0xffffffff ;  /* 0xffffffff131c7836 */ /* 0x000fca0000000000 */
[----:B------:R-:W-:Y:S01]  /*32e0*/  LOP3.LUT R28, R19, R28, RZ, 0xc, !PT ;  /* 0x0000001c131c7212 */ /* 0x000fe200078e0cff */
[----:B------:R-:W-:-:S03]  /*32f0*/  VIADD R19, R43, 0x2 ;  /* 0x000000022b137836 */ /* 0x000fc60000000000 */
        /* <DEDUP_REMOVED lines=20> */
[----:B0-----:R-:W-:-:S04]  /*3440*/  @!P3 VIMNMX R41, PT, PT, R41, R39, PT ;  /* 0x000000272929b248 */ /* 0x001fc80003fe0100 */
[----:B------:R-:W-:-:S07]  /*3450*/  VIMNMX R50, PT, PT, R41, R50, PT ;  /* 0x0000003229327248 */ /* 0x000fce0003fe0100 */
.L_x_103:
[----:B------:R-:W-:Y:S05]  /*3460*/  @P0 BRA `(.L_x_43) ;  /* 0xfffffffc00300947 */ /* 0x000fea000383ffff */
.L_x_35:
[----:B------:R-:W-:Y:S01]  /*3470*/  ISETP.NE.AND P0, PT, R43, RZ, PT ;  /* 0x000000ff2b00720c */ /* 0x000fe20003f05270 */
[----:B------:R-:W0:Y:S01]  /*3480*/  @!P2 S2R R28, SR_CgaCtaId ;  /* 0x00000000001ca919 */ /* 0x000e220000008800 */
[----:B------:R-:W-:Y:S01]  /*3490*/  @!P2 MOV R19, 0x400 ;  /* 0x000004000013a802 */ /* 0x000fe20000000f00 */
[----:B------:R-:W-:Y:S01]  /*34a0*/  @!P2 IMAD.MOV.U32 R30, RZ, RZ, 0x65 ;  /* 0x00000065ff1ea424 */ /* 0x000fe200078e00ff */
[----:B------:R-:W-:-:S05]  /*34b0*/  @!P2 VIMNMX R31, PT, PT, R31, R50, PT ;  /* 0x000000321f1fa248 */ /* 0x000fca0003fe0100 */
[----:B------:R1:W-:Y:S04]  /*34c0*/  @!P2 ST.E.64.STRONG.GPU desc[UR12][R46.64+0x100], R30 ;  /* 0x0001001e2e00a985 */ /* 0x0003e8000c10fb0c */
[----:B------:R-:W2:Y:S01]  /*34d0*/  @!P0 S2R R40, SR_CgaCtaId ;  /* 0x0000000000288919 */ /* 0x000ea20000008800 */
[----:B------:R-:W-:Y:S02]  /*34e0*/  @!P0 MOV R29, 0x400 ;  /* 0x00000400001d8802 */ /* 0x000fe40000000f00 */
[----:B0-----:R-:W-:Y:S01]  /*34f0*/  @!P2 LEA R19, R28, R19, 0x18 ;  /* 0x000000131c13a211 */ /* 0x001fe200078ec0ff */
[----:B------:R-:W-:Y:S02]  /*3500*/  IMAD.MOV.U32 R28, RZ, RZ, R42 ;  /* 0x000000ffff1c7224 */ /* 0x000fe400078e002a */
[----:B------:R-:W-:-:S02]  /*3510*/  @!P0 IMAD.MOV.U32 R28, RZ, RZ, R50 ;  /* 0x000000ffff1c8224 */ /* 0x000fc400078e0032 */
[----:B------:R1:W-:Y:S04]  /*3520*/  @!P2 STS [R19+0x8], R31 ;  /* 0x0000081f1300a388 */ /* 0x0003e80000000800 */
[----:B------:R1:W-:Y:S01]  /*3530*/  @!P2 STS [R19+0x4], R50 ;  /* 0x000004321300a388 */ /* 0x0003e20000000800 */
[----:B--2---:R-:W-:-:S05]  /*3540*/  @!P0 LEA R29, R40, R29, 0x18 ;  /* 0x0000001d281d8211 */ /* 0x004fca00078ec0ff */
[----:B------:R1:W-:Y:S02]  /*3550*/  @!P0 STS [R29+0x24], R50 ;  /* 0x000024321d008388 */ /* 0x0003e40000000800 */
.L_x_25:
[----:B------:R-:W-:Y:S05]  /*3560*/  WARPSYNC.ALL ;  /* 0x0000000000007948 */ /* 0x000fea0003800000 */
[----:B------:R-:W0:Y:S08]  /*3570*/  S2UR UR5, SR_CgaCtaId ;  /* 0x00000000000579c3 */ /* 0x000e300000008800 */
[----:B------:R-:W-:Y:S01]  /*3580*/  BAR.SYNC.DEFER_BLOCKING 0x0 ;  /* 0x0000000000007b1d */ /* 0x000fe20000010000 */
[----:B------:R-:W-:-:S05]  /*3590*/  ISETP.NE.AND P0, PT, R0, RZ, PT ;  /* 0x000000ff0000720c */ /* 0x000fca0003f05270 */
[----:B------:R-:W-:Y:S02]  /*35a0*/  UMOV UR4, 0x400 ;  /* 0x0000040000047882 */ /* 0x000fe40000000000 */
[----:B0-----:R-:W-:-:S09]  /*35b0*/  ULEA UR4, UR5, UR4, 0x18 ;  /* 0x0000000405047291 */ /* 0x001fd2000f8ec0ff */
[----:B-1----:R-:W0:Y:S02]  /*35c0*/  LDS R19, [UR4+0x24] ;  /* 0x00002404ff137984 */ /* 0x002e240008000800 */
        /* <DEDUP_REMOVED lines=24> */
.L_x_24:
[----:B------:R-:W-:Y:S01]  /*3750*/  BAR.SYNC.DEFER_BLOCKING 0x0 ;  /* 0x0000000000007b1d */ /* 0x000fe20000010000 */
[----:B------:R-:W-:Y:S01]  /*3760*/  ISETP.NE.AND P0, PT, R0, RZ, PT ;  /* 0x000000ff0000720c */ /* 0x000fe20003f05270 */
[----:B------:R-:W-:-:S04]  /*3770*/  IMAD.U32 R18, RZ, RZ, UR6 ;  /* 0x00000006ff127e24 */ /* 0x000fc8000f8e00ff */
[----:B------:R-:W0:Y:S01]  /*3780*/  LDCU.64 UR8, c[0x0][0x388] ;  /* 0x00007100ff0877ac */ /* 0x000e220008000a00 */
[----:B------:R-:W1:Y:S01]  /*3790*/  S2R R16, SR_TID.X ;  /* 0x0000000000107919 */ /* 0x000e620000002100 */
[----:B------:R-:W-:Y:S04]  /*37a0*/  STS.128 [R5], R28 ;  /* 0x0000001c05007388 */ /* 0x000fe80000000c00 */
[----:B------:R-:W-:Y:S04]  /*37b0*/  STS.128 [R5+0x10], R12 ;  /* 0x0000100c05007388 */ /* 0x000fe80000000c00 */
[----:B------:R1:W-:Y:S04]  /*37c0*/  STS.128 [R5+0x20], R8 ;  /* 0x0000200805007388 */ /* 0x0003e80000000c00 */
[----:B------:R-:W-:Y:S04]  /*37d0*/  STS.128 [R5+0x30], R32 ;  /* 0x0000302005007388 */ /* 0x000fe80000000c00 */
[----:B------:R-:W-:Y:S04]  /*37e0*/  STS.128 [R5+0x40], R24 ;  /* 0x0000401805007388 */ /* 0x000fe80000000c00 */
[----:B------:R-:W-:Y:S01]  /*37f0*/  STS.128 [R5+0x50], R20 ;  /* 0x0000501405007388 */ /* 0x000fe20000000c00 */
[----:B------:R-:W-:-:S03]  /*3800*/  NOP ;  /* 0x0000000000007918 */ /* 0x000fc60000000000 */
[----:B------:R-:W-:Y:S01]  /*3810*/  LDS R51, [R4] ;  /* 0x0000000004337984 */ /* 0x000fe20000000800 */
[C---:B-1----:R-:W-:Y:S02]  /*3820*/  LOP3.LUT R8, R16.reuse, 0x1f, RZ, 0xc0, !PT ;  /* 0x0000001f10087812 */ /* 0x042fe400078ec0ff */
[----:B------:R-:W-:Y:S01]  /*3830*/  LOP3.LUT R16, R16, 0x3e0, RZ, 0xc0, !PT ;  /* 0x000003e010107812 */ /* 0x000fe200078ec0ff */
[----:B------:R-:W-:Y:S04]  /*3840*/  LDS R53, [R4+0x80] ;  /* 0x0000800004357984 */ /* 0x000fe80000000800 */
[----:B------:R-:W-:Y:S01]  /*3850*/  LDS R0, [R4+0x100] ;  /* 0x0001000004007984 */ /* 0x000fe20000000800 */
[----:B------:R-:W-:-:S03]  /*3860*/  IMAD R16, R16, 0x18, R8 ;  /* 0x0000001810107824 */ /* 0x000fc600078e0208 */
[----:B------:R-:W-:Y:S04]  /*3870*/  LDS R12, [R4+0x180] ;  /* 0x00018000040c7984 */ /* 0x000fe80000000800 */
        /* <DEDUP_REMOVED lines=19> */
[----:B------:R1:W-:Y:S04]  /*39b0*/  LDS R45, [R4+0xb80] ;  /* 0x000b8000042d7984 */ /* 0x0003e80000000800 */
[----:B------:R2:W-:Y:S01]  /*39c0*/  @!P0 STS [UR4+0x3000], R18 ;  /* 0x00300012ff008988 */ /* 0x0005e20008000804 */
[----:B------:R-:W-:Y:S01]  /*39d0*/  BAR.SYNC.DEFER_BLOCKING 0x0 ;  /* 0x0000000000007b1d */ /* 0x000fe20000010000 */
[----:B------:R-:W-:Y:S01]  /*39e0*/  IADD3 R9, P0, PT, R2, UR10, RZ ;  /* 0x0000000a02097c10 */ /* 0x000fe2000ff1e0ff */
[----:B-1----:R-:W-:-:S02]  /*39f0*/  VIADD R4, R16, 0x20 ;  /* 0x0000002010047836 */ /* 0x002fc40000000000 */
[----:B--2---:R-:W-:Y:S02]  /*3a00*/  VIADD R18, R16, 0x40 ;  /* 0x0000004010127836 */ /* 0x004fe40000000000 */
[----:B------:R-:W-:Y:S01]  /*3a10*/  IMAD.X R14, RZ, RZ, UR11, P0 ;  /* 0x0000000bff0e7e24 */ /* 0x000fe200080e06ff */
[----:B0-----:R-:W-:-:S04]  /*3a20*/  LEA R8, P0, R9, UR8, 0x2 ;  /* 0x0000000809087c11 */ /* 0x001fc8000f8010ff */
[----:B------:R-:W-:Y:S01]  /*3a30*/  LEA.HI.X R9, R9, UR9, R14, 0x2, P0 ;  /* 0x0000000909097c11 */ /* 0x000fe200080f140e */
[----:B------:R-:W-:Y:S01]  /*3a40*/  VIADD R14, R16, 0xa0 ;  /* 0x000000a0100e7836 */ /* 0x000fe20000000000 */
[----:B------:R-:W0:Y:S02]  /*3a50*/  LDS R47, [UR4+0x3000] ;  /* 0x00300004ff2f7984 */ /* 0x000e240008000800 */
[-C--:B0-----:R-:W-:Y:S01]  /*3a60*/  ISETP.GE.AND P2, PT, R2, R47.reuse, PT ;  /* 0x0000002f0200720c */ /* 0x081fe20003f46270 */
[----:B------:R-:W-:Y:S01]  /*3a70*/  VIADD R2, R16, 0x60 ;  /* 0x0000006010027836 */ /* 0x000fe20000000000 */
[-C--:B------:R-:W-:Y:S01]  /*3a80*/  ISETP.GE.AND P6, PT, R4, R47.reuse, PT ;  /* 0x0000002f0400720c */ /* 0x080fe20003fc6270 */
[----:B------:R-:W-:Y:S01]  /*3a90*/  VIADD R4, R16, 0x80 ;  /* 0x0000008010047836 */ /* 0x000fe20000000000 */
[-C--:B------:R-:W-:Y:S01]  /*3aa0*/  ISETP.GE.AND P5, PT, R18, R47.reuse, PT ;  /* 0x0000002f1200720c */ /* 0x080fe20003fa6270 */
[----:B------:R-:W-:Y:S01]  /*3ab0*/  VIADD R18, R16, 0xc0 ;  /* 0x000000c010127836 */ /* 0x000fe20000000000 */
[-C--:B------:R-:W-:Y:S01]  /*3ac0*/  ISETP.GE.AND P1, PT, R2, R47.reuse, PT ;  /* 0x0000002f0200720c */ /* 0x080fe20003f26270 */
[----:B------:R-:W-:Y:S01]  /*3ad0*/  VIADD R2, R16, 0xe0 ;  /* 0x000000e010027836 */ /* 0x000fe20000000000 */
[-C--:B------:R-:W-:Y:S01]  /*3ae0*/  ISETP.GE.AND P0, PT, R4, R47.reuse, PT ;  /* 0x0000002f0400720c */ /* 0x080fe20003f06270 */
[----:B------:R-:W-:Y:S01]  /*3af0*/  VIADD R4, R16, 0x100 ;  /* 0x0000010010047836 */ /* 0x000fe20000000000 */
[----:B------:R-:W-:-:S02]  /*3b00*/  ISETP.GE.AND P3, PT, R18, R47, PT ;  /* 0x0000002f1200720c */ /* 0x000fc40003f66270 */
[-C--:B------:R-:W-:Y:S01]  /*3b10*/  ISETP.GE.AND P4, PT, R14, R47.reuse, PT ;  /* 0x0000002f0e00720c */ /* 0x080fe20003f86270 */
[----:B------:R-:W-:Y:S01]  /*3b20*/  @!P2 STG.E desc[UR12][R8.64], R51 ;  /* 0x000000330800a986 */ /* 0x000fe2000c10190c */
[-C--:B------:R-:W-:Y:S01]  /*3b30*/  ISETP.GE.AND P2, PT, R2, R47.reuse, PT ;  /* 0x0000002f0200720c */ /* 0x080fe20003f46270 */
[----:B------:R-:W-:Y:S02]  /*3b40*/  VIADD R2, R16, 0x120 ;  /* 0x0000012010027836 */ /* 0x000fe40000000000 */
[----:B------:R0:W-:Y:S03]  /*3b50*/  @!P5 STG.E desc[UR12][R8.64+0x100], R0 ;  /* 0x000100000800d986 */ /* 0x0001e6000c10190c */
[-C--:B------:R-:W-:Y:S01]  /*3b60*/  ISETP.GE.AND P5, PT, R2, R47.reuse, PT ;  /* 0x0000002f0200720c */ /* 0x080fe20003fa6270 */
[----:B------:R-:W-:Y:S01]  /*3b70*/  VIADD R2, R16, 0x160 ;  /* 0x0000016010027836 */ /* 0x000fe20000000000 */
[----:B------:R1:W-:Y:S01]  /*3b80*/  @!P6 STG.E desc[UR12][R8.64+0x80], R53 ;  /* 0x000080350800e986 */ /* 0x0003e2000c10190c */
[----:B------:R-:W-:Y:S01]  /*3b90*/  ISETP.GE.AND P6, PT, R4, R47, PT ;  /* 0x0000002f0400720c */ /* 0x000fe20003fc6270 */
[----:B------:R-:W-:-:S02]  /*3ba0*/  VIADD R4, R16, 0x140 ;  /* 0x0000014010047836 */ /* 0x000fc40000000000 */
[----:B------:R1:W-:Y:S01]  /*3bb0*/  @!P0 STG.E desc[UR12][R8.64+0x200], R10 ;  /* 0x0002000a08008986 */ /* 0x0003e2000c10190c */
[-C--:B------:R-:W-:Y:S01]  /*3bc0*/  ISETP.GE.AND P0, PT, R2, R47.reuse, PT ;  /* 0x0000002f0200720c */ /* 0x080fe20003f06270 */
[C---:B------:R-:W-:Y:S02]  /*3bd0*/  VIADD R2, R16.reuse, 0x1a0 ;  /* 0x000001a010027836 */ /* 0x040fe40000000000 */
[----:B0-----:R-:W-:Y:S01]  /*3be0*/  VIADD R0, R16, 0x1c0 ;  /* 0x000001c010007836 */ /* 0x001fe20000000000 */
[----:B------:R1:W-:Y:S01]  /*3bf0*/  @!P1 STG.E desc[UR12][R8.64+0x180], R12 ;  /* 0x0001800c08009986 */ /* 0x0003e2000c10190c */
[-C--:B------:R-:W-:Y:S01]  /*3c00*/  ISETP.GE.AND P1, PT, R4, R47.reuse, PT ;  /* 0x0000002f0400720c */ /* 0x080fe20003f26270 */
[----:B------:R-:W-:Y:S02]  /*3c10*/  VIADD R4, R16, 0x180 ;  /* 0x0000018010047836 */ /* 0x000fe40000000000 */
[----:B------:R1:W-:Y:S01]  /*3c20*/  @!P3 STG.E desc[UR12][R8.64+0x300], R43 ;  /* 0x0003002b0800b986 */ /* 0x0003e2000c10190c */
[----:B------:R-:W-:Y:S01]  /*3c30*/  ISETP.GE.AND P3, PT, R2, R47, PT ;  /* 0x0000002f0200720c */ /* 0x000fe20003f66270 */
[----:B------:R-:W-:-:S02]  /*3c40*/  VIADD R2, R16, 0x1e0 ;  /* 0x000001e010027836 */ /* 0x000fc40000000000 */
[----:B------:R1:W-:Y:S01]  /*3c50*/  @!P2 STG.E desc[UR12][R8.64+0x380], R41 ;  /* 0x000380290800a986 */ /* 0x0003e2000c10190c */
[-C--:B------:R-:W-:Y:S01]  /*3c60*/  ISETP.GE.AND P2, PT, R0, R47.reuse, PT ;  /* 0x0000002f0000720c */ /* 0x080fe20003f46270 */
[----:B------:R-:W-:Y:S02]  /*3c70*/  VIADD R0, R16, 0x200 ;  /* 0x0000020010007836 */ /* 0x000fe40000000000 */
[----:B------:R1:W-:Y:S01]  /*3c80*/  @!P4 STG.E desc[UR12][R8.64+0x280], R49 ;  /* 0x000280310800c986 */ /* 0x0003e2000c10190c */
[-C--:B------:R-:W-:Y:S01]  /*3c90*/  ISETP.GE.AND P4, PT, R4, R47.reuse, PT ;  /* 0x0000002f0400720c */ /* 0x080fe20003f86270 */
[----:B------:R-:W-:Y:S02]  /*3ca0*/  VIADD R16, R16, 0x220 ;  /* 0x0000022010107836 */ /* 0x000fe40000000000 */
[----:B------:R1:W-:Y:S01]  /*3cb0*/  @!P6 STG.E desc[UR12][R8.64+0x400], R39 ;  /* 0x000400270800e986 */ /* 0x0003e2000c10190c */
[----:B------:R-:W-:-:S03]  /*3cc0*/  ISETP.GE.AND P6, PT, R2, R47, PT ;  /* 0x0000002f0200720c */ /* 0x000fc60003fc6270 */
        /* <DEDUP_REMOVED lines=16> */
[----:B------:R1:W-:Y:S04]  /*3dd0*/  @!P1 STG.E desc[UR12][R8.64+0x880], R19 ;  /* 0x0008801308009986 */ /* 0x0003e8000c10190c */
[----:B------:R1:W-:Y:S04]  /*3de0*/  @!P0 STG.E desc[UR12][R8.64+0x900], R17 ;  /* 0x0009001108008986 */ /* 0x0003e8000c10190c */
[----:B------:R1:W-:Y:S04]  /*3df0*/  @!P4 STG.E desc[UR12][R8.64+0x980], R15 ;  /* 0x0009800f0800c986 */ /* 0x0003e8000c10190c */
[----:B------:R1:W-:Y:S04]  /*3e00*/  @!P3 STG.E desc[UR12][R8.64+0xa00], R13 ;  /* 0x000a000d0800b986 */ /* 0x0003e8000c10190c */
[----:B------:R1:W-:Y:S04]  /*3e10*/  @!P2 STG.E desc[UR12][R8.64+0xa80], R11 ;  /* 0x000a800b0800a986 */ /* 0x0003e8000c10190c */
[----:B------:R1:W-:Y:S01]  /*3e20*/  @!P6 STG.E desc[UR12][R8.64+0xb00], R5 ;  /* 0x000b00050800e986 */ /* 0x0003e2000c10190c */
[----:B------:R-:W-:Y:S05]  /*3e30*/  @P5 EXIT ;  /* 0x000000000000594d */ /* 0x000fea0003800000 */
[----:B------:R-:W-:Y:S01]  /*3e40*/  STG.E desc[UR12][R8.64+0xb80], R45 ;  /* 0x000b802d08007986 */ /* 0x000fe2000c10190c */
[----:B------:R-:W-:Y:S05]  /*3e50*/  EXIT ;  /* 0x000000000000794d */ /* 0x000fea0003800000 */
.L_x_7:
[----:B------:R-:W-:Y:S01]  /*3e60*/  BSSY B1, `(.L_x_44) ;  /* 0x0000006000017945 */ /* 0x000fe20003800000 */
[----:B------:R-:W-:Y:S01]  /*3e70*/  PLOP3.LUT P0, PT, P0, PT, PT, 0x8, 0x80 ;  /* 0x000000000080781c */ /* 0x000fe2000070e170 */
[----:B------:R-:W-:-:S12]  /*3e80*/  IMAD.MOV.U32 R19, RZ, RZ, -0x1 ;  /* 0xffffffffff137424 */ /* 0x000fd800078e00ff */
[----:B------:R-:W-:Y:S05]  /*3e90*/  WARPSYNC.COLLECTIVE R19, `(.L_x_45) ;  /* 0x0000000013087348 */ /* 0x000fea0003c00000 */
[----:B------:R-:W-:Y:S01]  /*3ea0*/  VOTE.ANY P0, P0 ;  /* 0x0000000000ff7806 */ /* 0x000fe20000000100 */
[----:B------:R-:W-:-:S12]  /*3eb0*/  ENDCOLLECTIVE ;  /* 0x000000000000791b */ /* 0x000fd80003800000 */
.L_x_45:
[----:B------:R-:W-:Y:S05]  /*3ec0*/  BSYNC B1 ;  /* 0x0000000000017941 */ /* 0x000fea0003800000 */
.L_x_44:
[----:B------:R-:W-:Y:S05]  /*3ed0*/  BRA `(.L_x_46) ;  /* 0xffffffd0000c7947 */ /* 0x000fea000383ffff */
.L_x_11:
[----:B------:R-:W-:Y:S01]  /*3ee0*/  BSSY B1, `(.L_x_47) ;  /* 0x0000006000017945 */ /* 0x000fe20003800000 */
[----:B------:R-:W-:Y:S01]  /*3ef0*/  PLOP3.LUT P0, PT, P0, PT, PT, 0x8, 0x80 ;  /* 0x000000000080781c */ /* 0x000fe2000070e170 */
[----:B------:R-:W-:-:S12]  /*3f00*/  IMAD.MOV.U32 R19, RZ, RZ, -0x1 ;  /* 0xffffffffff137424 */ /* 0x000fd800078e00ff */
[----:B------:R-:W-:Y:S05]  /*3f10*/  WARPSYNC.COLLECTIVE R19, `(.L_x_48) ;  /* 0x0000000013087348 */ /* 0x000fea0003c00000 */
[----:B------:R-:W-:Y:S01]  /*3f20*/  VOTE.ANY P0, P0 ;  /* 0x0000000000ff7806 */ /* 0x000fe20000000100 */
[----:B------:R-:W-:-:S12]  /*3f30*/  ENDCOLLECTIVE ;  /* 0x000000000000791b */ /* 0x000fd80003800000 */
.L_x_48:
[----:B------:R-:W-:Y:S05]  /*3f40*/  BSYNC B1 ;  /* 0x0000000000017941 */ /* 0x000fea0003800000 */
.L_x_47:
[----:B------:R-:W-:Y:S05]  /*3f50*/  BRA `(.L_x_49) ;  /* 0xffffffd0001c7947 */ /* 0x000fea000383ffff */
.L_x_13:
[----:B------:R-:W0:Y:S01]  /*3f60*/  S2R R16, SR_GEMASK ;  /* 0x0000000000107919 */ /* 0x000e220000003c00 */
[----:B------:R-:W-:Y:S01]  /*3f70*/  BSSY B1, `(.L_x_50) ;  /* 0x0000006000017945 */ /* 0x000fe20003800000 */
[----:B------:R-:W-:Y:S01]  /*3f80*/  PLOP3.LUT P3, PT, P0, PT, PT, 0x8, 0x80 ;  /* 0x000000000080781c */ /* 0x000fe2000076e170 */
[----:B------:R-:W-:-:S12]  /*3f90*/  IMAD.MOV.U32 R19, RZ, RZ, -0x1 ;  /* 0xffffffffff137424 */ /* 0x000fd800078e00ff */
[----:B0-----:R-:W-:Y:S05]  /*3fa0*/  WARPSYNC.COLLECTIVE R19, `(.L_x_51) ;  /* 0x0000000013087348 */ /* 0x001fea0003c00000 */
[----:B------:R-:W-:Y:S01]  /*3fb0*/  VOTE.ANY R19, PT, P3 ;  /* 0x0000000000137806 */ /* 0x000fe200018e0100 */
[----:B0-----:R-:W-:Y:S06]  /*3fc0*/  ENDCOLLECTIVE ;  /* 0x000000000000791b */ /* 0x001fec0003800000 */
.L_x_51:
[----:B------:R-:W-:Y:S05]  /*3fd0*/  BSYNC B1 ;  /* 0x0000000000017941 */ /* 0x000fea0003800000 */
.L_x_50:
[----:B------:R-:W-:Y:S01]  /*3fe0*/  LOP3.LUT R19, R19, 0x80000000, R16, 0xec, !PT ;  /* 0x8000000013137812 */ /* 0x000fe200078eec10 */
[----:B------:R-:W-:Y:S02]  /*3ff0*/  IMAD.MOV.U32 R29, RZ, RZ, 0x1 ;  /* 0x00000001ff1d7424 */ /* 0x000fe400078e00ff */
[----:B------:R-:W-:Y:S02]  /*4000*/  VIADD R42, R31, 0x4 ;  /* 0x000000041f2a7836 */ /* 0x000fe40000000000 */
[----:B------:R-:W-:Y:S02]  /*4010*/  VIADD R28, R19, 0xffffffff ;  /* 0xffffffff131c7836 */ /* 0x000fe40000000000 */
[C---:B------:R-:W-:Y:S02]  /*4020*/  VIADD R43, R31.reuse, 0x8 ;  /* 0x000000081f2b7836 */ /* 0x040fe40000000000 */
[----:B------:R-:W-:Y:S01]  /*4030*/  VIADD R44, R31, 0x10 ;  /* 0x000000101f2c7836 */ /* 0x000fe20000000000 */
[----:B------:R-:W-:Y:S01]  /*4040*/  LOP3.LUT R41, R19, R28, RZ, 0xc, !PT ;  /* 0x0000001c13297212 */ /* 0x000fe200078e0cff */
[----:B------:R-:W-:-:S02]  /*4050*/  IMAD.MOV.U32 R28, RZ, RZ, R50 ;  /* 0x000000ffff1c7224 */ /* 0x000fc400078e0032 */
[----:B------:R-:W-:Y:S01]  /*4060*/  IMAD.MOV.U32 R19, RZ, RZ, -0x1 ;  /* 0xffffffffff137424 */ /* 0x000fe200078e00ff */
[----:B------:R0:W1:Y:S02]  /*4070*/  POPC R30, R41 ;  /* 0x00000029001e7309 */ /* 0x0000640000000000 */
[----:B0-----:R-:W-:-:S07]  /*4080*/  VIADD R41, R31, 0x2 ;  /* 0x000000021f297836 */ /* 0x001fce0000000000 */
[----:B-1----:R-:W-:Y:S05]  /*4090*/  WARPSYNC.COLLECTIVE R19, `(.L_x_52) ;  /* 0x0000000013087348 */ /* 0x002fea0003c00000 */
[----:B-1----:R0:W1:Y:S02]  /*40a0*/  SHFL.DOWN P3, R39, R28, R29, R30 ;  /* 0x0800001d1c277389 */ /* 0x002064000006001e */
[----:B01----:R-:W-:Y:S05]  /*40b0*/  ENDCOLLECTIVE ;  /* 0x000000000000791b */ /* 0x003fea0003800000 */
.L_x_52:
[-C--:B------:R-:W-:Y:S02]  /*40c0*/  ISETP.GE.AND P0, PT, R31, R30.reuse, PT ;  /* 0x0000001e1f00720c */ /* 0x080fe40003f06270 */
[----:B------:R-:W-:Y:S01]  /*40d0*/  ISETP.GT.AND P1, PT, R41, R30, PT ;  /* 0x0000001e2900720c */ /* 0x000fe20003f24270 */
[----:B------:R-:W-:-:S10]  /*40e0*/  IMAD.MOV.U32 R29, RZ, RZ, 0x2 ;  /* 0x00000002ff1d7424 */ /* 0x000fd400078e00ff */
[----:B------:R-:W-:Y:S02]  /*40f0*/  @!P0 VIMNMX R50, PT, PT, R39, R50, PT ;  /* 0x0000003227328248 */ /* 0x000fe40003fe0100 */
[----:B------:R-:W-:-:S03]  /*4100*/  ISETP.NE.AND P0, PT, R38, 0x65, PT ;  /* 0x000000652600780c */ /* 0x000fc60003f05270 */
[----:B------:R-:W-:-:S10]  /*4110*/  IMAD.MOV.U32 R28, RZ, RZ, R50 ;  /* 0x000000ffff1c7224 */ /* 0x000fd400078e0032 */
[----:B------:R-:W-:Y:S05]  /*4120*/  WARPSYNC.COLLECTIVE R19, `(.L_x_53) ;  /* 0x0000000013087348 */ /* 0x000fea0003c00000 */
[----:B------:R0:W1:Y:S02]  /*4130*/  SHFL.DOWN P3, R39, R28, R29, R30 ;  /* 0x0800001d1c277389 */ /* 0x000064000006001e */
[----:B01----:R-:W-:Y:S05]  /*4140*/  ENDCOLLECTIVE ;  /* 0x000000000000791b */ /* 0x003fea0003800000 */
.L_x_53:
[----:B------:R-:W-:Y:S01]  /*4150*/  IMAD.MOV.U32 R29, RZ, RZ, 0x4 ;  /* 0x00000004ff1d7424 */ /* 0x000fe200078e00ff */
[----:B------:R-:W-:Y:S02]  /*4160*/  @!P1 VIMNMX R50, PT, PT, R50, R39, PT ;  /* 0x0000002732329248 */ /* 0x000fe40003fe0100 */
[----:B------:R-:W-:-:S03]  /*4170*/  ISETP.GT.AND P1, PT, R42, R30, PT ;  /* 0x0000001e2a00720c */ /* 0x000fc60003f24270 */
[----:B------:R-:W-:-:S10]  /*4180*/  IMAD.MOV.U32 R28, RZ, RZ, R50 ;  /* 0x000000ffff1c7224 */ /* 0x000fd400078e0032 */
[----:B------:R-:W-:Y:S05]  /*4190*/  WARPSYNC.COLLECTIVE R19, `(.L_x_54) ;  /* 0x0000000013087348 */ /* 0x000fea0003c00000 */
[----:B------:R0:W1:Y:S02]  /*41a0*/  SHFL.DOWN P3, R39, R28, R29, R30 ;  /* 0x0800001d1c277389 */ /* 0x000064000006001e */
[----:B01----:R-:W-:Y:S05]  /*41b0*/  ENDCOLLECTIVE ;  /* 0x000000000000791b */ /* 0x003fea0003800000 */
.L_x_54:
[----:B------:R-:W-:Y:S01]  /*41c0*/  IMAD.MOV.U32 R29, RZ, RZ, 0x8 ;  /* 0x00000008ff1d7424 */ /* 0x000fe200078e00ff */
[----:B------:R-:W-:Y:S02]  /*41d0*/  @!P1 VIMNMX R50, PT, PT, R50, R39, PT ;  /* 0x0000002732329248 */ /* 0x000fe40003fe0100 */
[----:B------:R-:W-:-:S03]  /*41e0*/  ISETP.GT.AND P1, PT, R43, R30, PT ;  /* 0x0000001e2b00720c */ /* 0x000fc60003f24270 */
[----:B------:R-:W-:-:S10]  /*41f0*/  IMAD.MOV.U32 R28, RZ, RZ, R50 ;  /* 0x000000ffff1c7224 */ /* 0x000fd400078e0032 */
[----:B------:R-:W-:Y:S05]  /*4200*/  WARPSYNC.COLLECTIVE R19, `(.L_x_55) ;  /* 0x0000000013087348 */ /* 0x000fea0003c00000 */
[----:B------:R0:W1:Y:S02]  /*4210*/  SHFL.DOWN P3, R39, R28, R29, R30 ;  /* 0x0800001d1c277389 */ /* 0x000064000006001e */
[----:B01----:R-:W-:Y:S05]  /*4220*/  ENDCOLLECTIVE ;  /* 0x000000000000791b */ /* 0x003fea0003800000 */
.L_x_55:
[----:B------:R-:W-:Y:S01]  /*4230*/  IMAD.MOV.U32 R29, RZ, RZ, 0x10 ;  /* 0x00000010ff1d7424 */ /* 0x000fe200078e00ff */
[----:B------:R-:W-:Y:S02]  /*4240*/  @!P1 VIMNMX R50, PT, PT, R50, R39, PT ;  /* 0x0000002732329248 */ /* 0x000fe40003fe0100 */
[----:B------:R-:W-:-:S03]  /*4250*/  ISETP.GT.AND P1, PT, R44, R30, PT ;  /* 0x0000001e2c00720c */ /* 0x000fc60003f24270 */
[----:B------:R-:W-:-:S10]  /*4260*/  IMAD.MOV.U32 R28, RZ, RZ, R50 ;  /* 0x000000ffff1c7224 */ /* 0x000fd400078e0032 */
[----:B------:R-:W-:Y:S05]  /*4270*/  WARPSYNC.COLLECTIVE R19, `(.L_x_56) ;  /* 0x0000000013087348 */ /* 0x000fea0003c00000 */
[----:B------:R0:W1:Y:S02]  /*4280*/  SHFL.DOWN P3, R39, R28, R29, R30 ;  /* 0x0800001d1c277389 */ /* 0x000064000006001e */
[----:B01----:R-:W-:Y:S05]  /*4290*/  ENDCOLLECTIVE ;  /* 0x000000000000791b */ /* 0x003fea0003800000 */
.L_x_56:
[----:B------:R-:W-:Y:S05]  /*42a0*/  WARPSYNC.COLLECTIVE R19, `(.L_x_57) ;  /* 0x0000000013087348 */ /* 0x000fea0003c00000 */
[----:B------:R-:W-:Y:S01]  /*42b0*/  VOTE.ALL P0, P0 ;  /* 0x0000000000ff7806 */ /* 0x000fe20000000000 */
[----:B------:R-:W-:-:S12]  /*42c0*/  ENDCOLLECTIVE ;  /* 0x000000000000791b */ /* 0x000fd80003800000 */
.L_x_57:
[----:B------:R-:W-:Y:S02]  /*42d0*/  @!P1 VIMNMX R50, PT, PT, R50, R39, PT ;  /* 0x0000002732329248 */ /* 0x000fe40003fe0100 */
[----:B------:R-:W0:Y:S02]  /*42e0*/  LDC.64 R38, c[0x0][0x390] ;  /* 0x0000e400ff267b82 */ /* 0x000e240000000a00 */
[----:B0-----:R-:W-:-:S05]  /*42f0*/  IADD3 R48, P1, PT, R38, 0x100, RZ ;  /* 0x0000010026307810 */ /* 0x001fca0007f3e0ff */
[----:B------:R-:W-:Y:S01]  /*4300*/  IMAD.X R49, RZ, RZ, R39, P1 ;  /* 0x000000ffff317224 */ /* 0x000fe200008e0627 */
[----:B------:R-:W-:Y:S07]  /*4310*/  BRA `(.L_x_58) ;  /* 0xffffffcc00b87947 */ /* 0x000fee000383ffff */
.L_x_15:
[----:B------:R-:W-:Y:S01]  /*4320*/  BSSY B1, `(.L_x_59) ;  /* 0x0000006000017945 */ /* 0x000fe20003800000 */
[----:B------:R-:W-:Y:S01]  /*4330*/  PLOP3.LUT P0, PT, P0, PT, PT, 0x8, 0x80 ;  /* 0x000000000080781c */ /* 0x000fe2000070e170 */
[----:B------:R-:W-:-:S12]  /*4340*/  IMAD.MOV.U32 R19, RZ, RZ, -0x1 ;  /* 0xffffffffff137424 */ /* 0x000fd800078e00ff */
[----:B------:R-:W-:Y:S05]  /*4350*/  WARPSYNC.COLLECTIVE R19, `(.L_x_60) ;  /* 0x0000000013087348 */ /* 0x000fea0003c00000 */
[----:B------:R-:W-:Y:S01]  /*4360*/  VOTE.ANY P0, P0 ;  /* 0x0000000000ff7806 */ /* 0x000fe20000000100 */
[----:B------:R-:W-:-:S12]  /*4370*/  ENDCOLLECTIVE ;  /* 0x000000000000791b */ /* 0x000fd80003800000 */
.L_x_60:
[----:B------:R-:W-:Y:S05]  /*4380*/  BSYNC B1 ;  /* 0x0000000000017941 */ /* 0x000fea0003800000 */
.L_x_59:
[----:B------:R-:W-:Y:S05]  /*4390*/  BRA `(.L_x_61) ;  /* 0xffffffcc00b87947 */ /* 0x000fea000383ffff */
.L_x_19:
[----:B------:R-:W-:Y:S01]  /*43a0*/  BSSY B1, `(.L_x_62) ;  /* 0x0000006000017945 */ /* 0x000fe20003800000 */
[----:B------:R-:W-:Y:S01]  /*43b0*/  PLOP3.LUT P0, PT, P0, PT, PT, 0x8, 0x80 ;  /* 0x000000000080781c */ /* 0x000fe2000070e170 */
[----:B------:R-:W-:-:S12]  /*43c0*/  IMAD.MOV.U32 R19, RZ, RZ, -0x1 ;  /* 0xffffffffff137424 */ /* 0x000fd800078e00ff */
[----:B------:R-:W-:Y:S05]  /*43d0*/  WARPSYNC.COLLECTIVE R19, `(.L_x_63) ;  /* 0x0000000013087348 */ /* 0x000fea0003c00000 */
[----:B------:R-:W-:Y:S01]  /*43e0*/  VOTE.ANY P0, P0 ;  /* 0x0000000000ff7806 */ /* 0x000fe20000000100 */
[----:B------:R-:W-:-:S12]  /*43f0*/  ENDCOLLECTIVE ;  /* 0x000000000000791b */ /* 0x000fd80003800000 */
.L_x_63:
[----:B------:R-:W-:Y:S05]  /*4400*/  BSYNC B1 ;  /* 0x0000000000017941 */ /* 0x000fea0003800000 */
.L_x_62:
[----:B------:R-:W-:Y:S05]  /*4410*/  BRA `(.L_x_64) ;  /* 0xffffffcc00cc7947 */ /* 0x000fea000383ffff */
.L_x_21:
[----:B------:R-:W-:Y:S01]  /*4420*/  BSSY B1, `(.L_x_65) ;  /* 0x0000006000017945 */ /* 0x000fe20003800000 */
[----:B------:R-:W-:Y:S01]  /*4430*/  PLOP3.LUT P3, PT, P0, PT, PT, 0x8, 0x80 ;  /* 0x000000000080781c */ /* 0x000fe2000076e170 */
[----:B------:R-:W-:-:S12]  /*4440*/  IMAD.MOV.U32 R19, RZ, RZ, -0x1 ;  /* 0xffffffffff137424 */ /* 0x000fd800078e00ff */
[----:B------:R-:W-:Y:S05]  /*4450*/  WARPSYNC.COLLECTIVE R19, `(.L_x_66) ;  /* 0x0000000013087348 */ /* 0x000fea0003c00000 */
[----:B------:R-:W-:Y:S01]  /*4460*/  VOTE.ANY R19, PT, P3 ;  /* 0x0000000000137806 */ /* 0x000fe200018e0100 */
[----:B------:R-:W-:Y:S06]  /*4470*/  ENDCOLLECTIVE ;  /* 0x000000000000791b */ /* 0x000fec0003800000 */
.L_x_66:
[----:B------:R-:W-:Y:S05]  /*4480*/  BSYNC B1 ;  /* 0x0000000000017941 */ /* 0x000fea0003800000 */
.L_x_65:
[----:B------:R-:W-:Y:S01]  /*4490*/  LOP3.LUT R19, R19, 0x80000000, R16, 0xec, !PT ;  /* 0x8000000013137812 */ /* 0x000fe200078eec10 */
[----:B------:R-:W-:Y:S02]  /*44a0*/  IMAD.MOV.U32 R29, RZ, RZ, 0x1 ;  /* 0x00000001ff1d7424 */ /* 0x000fe400078e00ff */
[----:B------:R-:W-:Y:S02]  /*44b0*/  VIADD R40, R40, 0xffffffe0 ;  /* 0xffffffe028287836 */ /* 0x000fe40000000000 */
[----:B------:R-:W-:-:S05]  /*44c0*/  VIADD R28, R19, 0xffffffff ;  /* 0xffffffff131c7836 */ /* 0x000fca0000000000 */
[----:B------:R-:W-:Y:S01]  /*44d0*/  LOP3.LUT R51, R19, R28, RZ, 0xc, !PT ;  /* 0x0000001c13337212 */ /* 0x000fe200078e0cff */
[----:B------:R-:W-:Y:S02]  /*44e0*/  IMAD.MOV.U32 R28, RZ, RZ, R45 ;  /* 0x000000ffff1c7224 */ /* 0x000fe400078e002d */
[----:B------:R-:W-:Y:S01]  /*44f0*/  IMAD.MOV.U32 R19, RZ, RZ, -0x1 ;  /* 0xffffffffff137424 */ /* 0x000fe200078e00ff */
[----:B------:R0:W1:Y:S06]  /*4500*/  POPC R30, R51 ;  /* 0x00000033001e7309 */ /* 0x00006c0000000000 */
[----:B01----:R-:W-:Y:S05]  /*4510*/  WARPSYNC.COLLECTIVE R19, `(.L_x_67) ;  /* 0x0000000013087348 */ /* 0x003fea0003c00000 */
[----:B-1----:R1:W2:Y:S02]  /*4520*/  SHFL.DOWN P3, R39, R28, R29, R30 ;  /* 0x0800001d1c277389 */ /* 0x0022a4000006001e */
[----:B012---:R-:W-:Y:S05]  /*4530*/  ENDCOLLECTIVE ;  /* 0x000000000000791b */ /* 0x007fea0003800000 */
.L_x_67:
[----:B------:R-:W-:Y:S01]  /*4540*/  ISETP.GE.AND P0, PT, R31, R30, PT ;  /* 0x0000001e1f00720c */ /* 0x000fe20003f06270 */
[----:B------:R-:W-:-:S12]  /*4550*/  IMAD.MOV.U32 R29, RZ, RZ, 0x2 ;  /* 0x00000002ff1d7424 */ /* 0x000fd800078e00ff */
[----:B------:R-:W-:Y:S02]  /*4560*/  @!P0 VIMNMX R45, PT, PT, R39, R45, PT ;  /* 0x0000002d272d8248 */ /* 0x000fe40003fe0100 */
[----:B------:R-:W-:-:S03]  /*4570*/  ISETP.GT.AND P0, PT, R41, R30, PT ;  /* 0x0000001e2900720c */ /* 0x000fc60003f04270 */
[----:B------:R-:W-:-:S10]  /*4580*/  IMAD.MOV.U32 R28, RZ, RZ, R45 ;  /* 0x000000ffff1c7224 */ /* 0x000fd400078e002d */
[----:B------:R-:W-:Y:S05]  /*4590*/  WARPSYNC.COLLECTIVE R19, `(.L_x_68) ;  /* 0x0000000013087348 */ /* 0x000fea0003c00000 */
[----:B------:R0:W1:Y:S02]  /*45a0*/  SHFL.DOWN P3, R39, R28, R29, R30 ;  /* 0x0800001d1c277389 */ /* 0x000064000006001e */
[----:B01----:R-:W-:Y:S05]  /*45b0*/  ENDCOLLECTIVE ;  /* 0x000000000000791b */ /* 0x003fea0003800000 */
.L_x_68:
[----:B------:R-:W-:Y:S01]  /*45c0*/  IMAD.MOV.U32 R29, RZ, RZ, 0x4 ;  /* 0x00000004ff1d7424 */ /* 0x000fe200078e00ff */
[----:B------:R-:W-:Y:S02]  /*45d0*/  @!P0 VIMNMX R45, PT, PT, R45, R39, PT ;  /* 0x000000272d2d8248 */ /* 0x000fe40003fe0100 */
[----:B------:R-:W-:-:S03]  /*45e0*/  ISETP.GT.AND P0, PT, R42, R30, PT ;  /* 0x0000001e2a00720c */ /* 0x000fc60003f04270 */
[----:B------:R-:W-:-:S10]  /*45f0*/  IMAD.MOV.U32 R28, RZ, RZ, R45 ;  /* 0x000000ffff1c7224 */ /* 0x000fd400078e002d */
[----:B------:R-:W-:Y:S05]  /*4600*/  WARPSYNC.COLLECTIVE R19, `(.L_x_69) ;  /* 0x0000000013087348 */ /* 0x000fea0003c00000 */
[----:B------:R0:W1:Y:S02]  /*4610*/  SHFL.DOWN P3, R39, R28, R29, R30 ;  /* 0x0800001d1c277389 */ /* 0x000064000006001e */
[----:B01----:R-:W-:Y:S05]  /*4620*/  ENDCOLLECTIVE ;  /* 0x000000000000791b */ /* 0x003fea0003800000 */
.L_x_69:
[----:B------:R-:W-:Y:S01]  /*4630*/  IMAD.MOV.U32 R29, RZ, RZ, 0x8 ;  /* 0x00000008ff1d7424 */ /* 0x000fe200078e00ff */
[----:B------:R-:W-:Y:S02]  /*4640*/  @!P0 VIMNMX R45, PT, PT, R45, R39, PT ;  /* 0x000000272d2d8248 */ /* 0x000fe40003fe0100 */
[----:B------:R-:W-:-:S03]  /*4650*/  ISETP.GT.AND P0, PT, R43, R30, PT ;  /* 0x0000001e2b00720c */ /* 0x000fc60003f04270 */
[----:B------:R-:W-:-:S10]  /*4660*/  IMAD.MOV.U32 R28, RZ, RZ, R45 ;  /* 0x000000ffff1c7224 */ /* 0x000fd400078e002d */
[----:B------:R-:W-:Y:S05]  /*4670*/  WARPSYNC.COLLECTIVE R19, `(.L_x_70) ;  /* 0x0000000013087348 */ /* 0x000fea0003c00000 */
[----:B------:R0:W1:Y:S02]  /*4680*/  SHFL.DOWN P3, R39, R28, R29, R30 ;  /* 0x0800001d1c277389 */ /* 0x000064000006001e */
[----:B01----:R-:W-:Y:S05]  /*4690*/  ENDCOLLECTIVE ;  /* 0x000000000000791b */ /* 0x003fea0003800000 */
.L_x_70:
[----:B------:R-:W-:Y:S01]  /*46a0*/  IMAD.MOV.U32 R29, RZ, RZ, 0x10 ;  /* 0x00000010ff1d7424 */ /* 0x000fe200078e00ff */
[----:B------:R-:W-:Y:S02]  /*46b0*/  @!P0 VIMNMX R45, PT, PT, R45, R39, PT ;  /* 0x000000272d2d8248 */ /* 0x000fe40003fe0100 */
[----:B------:R-:W-:-:S03]  /*46c0*/  ISETP.GT.AND P0, PT, R44, R30, PT ;  /* 0x0000001e2c00720c */ /* 0x000fc60003f04270 */
[----:B------:R-:W-:-:S10]  /*46d0*/  IMAD.MOV.U32 R28, RZ, RZ, R45 ;  /* 0x000000ffff1c7224 */ /* 0x000fd400078e002d */
[----:B------:R-:W-:Y:S05]  /*46e0*/  WARPSYNC.COLLECTIVE R19, `(.L_x_71) ;  /* 0x0000000013087348 */ /* 0x000fea0003c00000 */
[----:B------:R0:W1:Y:S02]  /*46f0*/  SHFL.DOWN P3, R39, R28, R29, R30 ;  /* 0x0800001d1c277389 */ /* 0x000064000006001e */
[----:B01----:R-:W-:Y:S05]  /*4700*/  ENDCOLLECTIVE ;  /* 0x000000000000791b */ /* 0x003fea0003800000 */
.L_x_71:
[----:B------:R-:W-:Y:S02]  /*4710*/  @!P0 VIMNMX R45, PT, PT, R45, R39, PT ;  /* 0x000000272d2d8248 */ /* 0x000fe40003fe0100 */
[----:B------:R-:W-:Y:S02]  /*4720*/  ISETP.NE.AND P0, PT, R38, 0x65, PT ;  /* 0x000000652600780c */ /* 0x000fe40003f05270 */
[----:B------:R-:W-:-:S11]  /*4730*/  VIMNMX R50, PT, PT, R45, R50, PT ;  /* 0x000000322d327248 */ /* 0x000fd60003fe0100 */
[----:B------:R-:W-:Y:S05]  /*4740*/  WARPSYNC.COLLECTIVE R19, `(.L_x_72) ;  /* 0x0000000013087348 */ /* 0x000fea0003c00000 */
[----:B------:R-:W-:Y:S01]  /*4750*/  VOTE.ALL P0, P0 ;  /* 0x0000000000ff7806 */ /* 0x000fe20000000000 */
[----:B------:R-:W-:-:S12]  /*4760*/  ENDCOLLECTIVE ;  /* 0x000000000000791b */ /* 0x000fd80003800000 */
.L_x_72:
[----:B------:R-:W-:Y:S05]  /*4770*/  BRA `(.L_x_73) ;  /* 0xffffffcc00687947 */ /* 0x000fea000383ffff */
.L_x_28:
[----:B------:R-:W-:Y:S01]  /*4780*/  BSSY B0, `(.L_x_74) ;  /* 0x0000006000007945 */ /* 0x000fe20003800000 */
[----:B------:R-:W-:Y:S01]  /*4790*/  PLOP3.LUT P0, PT, P0, PT, PT, 0x8, 0x80 ;  /* 0x000000000080781c */ /* 0x000fe2000070e170 */
[----:B------:R-:W-:-:S12]  /*47a0*/  IMAD.MOV.U32 R19, RZ, RZ, -0x1 ;  /* 0xffffffffff137424 */ /* 0x000fd800078e00ff */
[----:B------:R-:W-:Y:S05]  /*47b0*/  WARPSYNC.COLLECTIVE R19, `(.L_x_75) ;  /* 0x0000000013087348 */ /* 0x000fea0003c00000 */
[----:B------:R-:W-:Y:S01]  /*47c0*/  VOTE.ANY P0, P0 ;  /* 0x0000000000ff7806 */ /* 0x000fe20000000100 */
[----:B------:R-:W-:-:S12]  /*47d0*/  ENDCOLLECTIVE ;  /* 0x000000000000791b */ /* 0x000fd80003800000 */
.L_x_75:
[----:B------:R-:W-:Y:S05]  /*47e0*/  BSYNC B0 ;  /* 0x0000000000007941 */ /* 0x000fea0003800000 */
.L_x_74:
[----:B------:R-:W-:Y:S05]  /*47f0*/  BRA `(.L_x_76) ;  /* 0xffffffe4007c7947 */ /* 0x000fea000383ffff */
.L_x_32:
[----:B------:R-:W-:Y:S01]  /*4800*/  BSSY B0, `(.L_x_77) ;  /* 0x0000006000007945 */ /* 0x000fe20003800000 */
[----:B------:R-:W-:Y:S01]  /*4810*/  PLOP3.LUT P0, PT, P0, PT, PT, 0x8, 0x80 ;  /* 0x000000000080781c */ /* 0x000fe2000070e170 */
[----:B------:R-:W-:-:S12]  /*4820*/  IMAD.MOV.U32 R19, RZ, RZ, -0x1 ;  /* 0xffffffffff137424 */ /* 0x000fd800078e00ff */
[----:B------:R-:W-:Y:S05]  /*4830*/  WARPSYNC.COLLECTIVE R19, `(.L_x_78) ;  /* 0x0000000013087348 */ /* 0x000fea0003c00000 */
[----:B------:R-:W-:Y:S01]  /*4840*/  VOTE.ANY P0, P0 ;  /* 0x0000000000ff7806 */ /* 0x000fe20000000100 */
[----:B------:R-:W-:-:S12]  /*4850*/  ENDCOLLECTIVE ;  /* 0x000000000000791b */ /* 0x000fd80003800000 */
.L_x_78:
[----:B------:R-:W-:Y:S05]  /*4860*/  BSYNC B0 ;  /* 0x0000000000007941 */ /* 0x000fea0003800000 */
.L_x_77:
[----:B------:R-:W-:Y:S05]  /*4870*/  BRA `(.L_x_79) ;  /* 0xffffffe4008c7947 */ /* 0x000fea000383ffff */
.L_x_34:
[----:B------:R-:W0:Y:S01]  /*4880*/  S2R R44, SR_GEMASK ;  /* 0x00000000002c7919 */ /* 0x000e220000003c00 */
[----:B------:R-:W-:Y:S01]  /*4890*/  BSSY B0, `(.L_x_80) ;  /* 0x0000007000007945 */ /* 0x000fe20003800000 */
[----:B------:R-:W-:Y:S01]  /*48a0*/  ISETP.NE.AND P0, PT, R28, 0x65, PT ;  /* 0x000000651c00780c */ /* 0x000fe20003f05270 */
[----:B------:R-:W-:Y:S01]  /*48b0*/  IMAD.MOV.U32 R19, RZ, RZ, -0x1 ;  /* 0xffffffffff137424 */ /* 0x000fe200078e00ff */
[----:B------:R-:W-:-:S13]  /*48c0*/  PLOP3.LUT P3, PT, P3, PT, PT, 0x8, 0x80 ;  /* 0x000000000080781c */ /* 0x000fda0001f6e170 */
[----:B0-----:R-:W-:Y:S05]  /*48d0*/  WARPSYNC.COLLECTIVE R19, `(.L_x_81) ;  /* 0x0000000013087348 */ /* 0x001fea0003c00000 */
[----:B------:R-:W-:Y:S01]  /*48e0*/  VOTE.ANY R19, PT, P3 ;  /* 0x0000000000137806 */ /* 0x000fe200018e0100 */
[----:B0-----:R-:W-:Y:S06]  /*48f0*/  ENDCOLLECTIVE ;  /* 0x000000000000791b */ /* 0x001fec0003800000 */
.L_x_81:
[----:B------:R-:W-:Y:S05]  /*4900*/  BSYNC B0 ;  /* 0x0000000000007941 */ /* 0x000fea0003800000 */
.L_x_80:
        /* <DEDUP_REMOVED lines=11> */
.L_x_82:
[----:B------:R-:W-:Y:S01]  /*49c0*/  IMAD.MOV.U32 R29, RZ, RZ, 0x2 ;  /* 0x00000002ff1d7424 */ /* 0x000fe200078e00ff */
[----:B------:R-:W-:-:S13]  /*49d0*/  ISETP.GE.AND P3, PT, R43, R30, PT ;  /* 0x0000001e2b00720c */ /* 0x000fda0003f66270 */
[----:B------:R-:W-:Y:S01]  /*49e0*/  @!P3 VIMNMX R50, PT, PT, R39, R50, PT ;  /* 0x000000322732b248 */ /* 0x000fe20003fe0100 */
[----:B------:R-:W-:-:S04]  /*49f0*/  VIADD R39, R43, 0x2 ;  /* 0x000000022b277836 */ /* 0x000fc80000000000 */
[----:B------:R-:W-:Y:S01]  /*4a00*/  IMAD.MOV.U32 R28, RZ, RZ, R50 ;  /* 0x000000ffff1c7224 */ /* 0x000fe200078e0032 */
[----:B------:R-:W-:-:S13]  /*4a10*/  ISETP.GT.AND P4, PT, R39, R30, PT ;  /* 0x0000001e2700720c */ /* 0x000fda0003f84270 */
[----:B------:R-:W-:Y:S05]  /*4a20*/  WARPSYNC.COLLECTIVE R19, `(.L_x_83) ;  /* 0x0000000013087348 */ /* 0x000fea0003c00000 */
[----:B------:R0:W1:Y:S02]  /*4a30*/  SHFL.DOWN P3, R39, R28, R29, R30 ;  /* 0x0800001d1c277389 */ /* 0x000064000006001e */
[----:B01----:R-:W-:Y:S05]  /*4a40*/  ENDCOLLECTIVE ;  /* 0x000000000000791b */ /* 0x003fea0003800000 */
.L_x_83:
[----:B------:R-:W-:Y:S01]  /*4a50*/  IMAD.MOV.U32 R29, RZ, RZ, 0x4 ;  /* 0x00000004ff1d7424 */ /* 0x000fe200078e00ff */
[----:B------:R-:W-:Y:S01]  /*4a60*/  @!P4 VIMNMX R50, PT, PT, R50, R39, PT ;  /* 0x000000273232c248 */ /* 0x000fe20003fe0100 */
[----:B------:R-:W-:-:S04]  /*4a70*/  VIADD R39, R43, 0x4 ;  /* 0x000000042b277836 */ /* 0x000fc80000000000 */
[----:B------:R-:W-:Y:S01]  /*4a80*/  IMAD.MOV.U32 R28, RZ, RZ, R50 ;  /* 0x000000ffff1c7224 */ /* 0x000fe200078e0032 */
[----:B------:R-:W-:-:S13]  /*4a90*/  ISETP.GT.AND P4, PT, R39, R30, PT ;  /* 0x0000001e2700720c */ /* 0x000fda0003f84270 */
[----:B------:R-:W-:Y:S05]  /*4aa0*/  WARPSYNC.COLLECTIVE R19, `(.L_x_84) ;  /* 0x0000000013087348 */ /* 0x000fea0003c00000 */
[----:B------:R0:W1:Y:S02]  /*4ab0*/  SHFL.DOWN P3, R39, R28, R29, R30 ;  /* 0x0800001d1c277389 */ /* 0x000064000006001e */
[----:B01----:R-:W-:Y:S05]  /*4ac0*/  ENDCOLLECTIVE ;  /* 0x000000000000791b */ /* 0x003fea0003800000 */
.L_x_84:
        /* <DEDUP_REMOVED lines=8> */
.L_x_85:
[----:B------:R-:W-:Y:S01]  /*4b50*/  IMAD.MOV.U32 R29, RZ, RZ, 0x10 ;  /* 0x00000010ff1d7424 */ /* 0x000fe200078e00ff */
[----:B------:R-:W-:-:S05]  /*4b60*/  @!P4 VIMNMX R50, PT, PT, R50, R39, PT ;  /* 0x000000273232c248 */ /* 0x000fca0003fe0100 */
[----:B------:R-:W-:-:S07]  /*4b70*/  IMAD.MOV.U32 R28, RZ, RZ, R50 ;  /* 0x000000ffff1c7224 */ /* 0x000fce00078e0032 */
[----:B------:R-:W-:Y:S05]  /*4b80*/  WARPSYNC.COLLECTIVE R19, `(.L_x_86) ;  /* 0x0000000013087348 */ /* 0x000fea0003c00000 */
[----:B------:R0:W1:Y:S02]  /*4b90*/  SHFL.DOWN P3, R39, R28, R29, R30 ;  /* 0x0800001d1c277389 */ /* 0x000064000006001e */
[----:B01----:R-:W-:Y:S05]  /*4ba0*/  ENDCOLLECTIVE ;  /* 0x000000000000791b */ /* 0x003fea0003800000 */
.L_x_86:
[----:B------:R-:W-:Y:S05]  /*4bb0*/  WARPSYNC.COLLECTIVE R19, `(.L_x_87) ;  /* 0x0000000013087348 */ /* 0x000fea0003c00000 */
[----:B------:R-:W-:Y:S01]  /*4bc0*/  VOTE.ALL P0, P0 ;  /* 0x0000000000ff7806 */ /* 0x000fe20000000000 */
[----:B------:R-:W-:-:S12]  /*4bd0*/  ENDCOLLECTIVE ;  /* 0x000000000000791b */ /* 0x000fd80003800000 */
.L_x_87:
[----:B------:R-:W-:Y:S02]  /*4be0*/  ISETP.GT.AND P3, PT, R41, R30, PT ;  /* 0x0000001e2900720c */ /* 0x000fe40003f64270 */
[----:B------:R-:W0:Y:S11]  /*4bf0*/  LDC.64 R40, c[0x0][0x390] ;  /* 0x0000e400ff287b82 */ /* 0x000e360000000a00 */
[----:B------:R-:W-:-:S02]  /*4c00*/  @!P3 VIMNMX R50, PT, PT, R50, R39, PT ;  /* 0x000000273232b248 */ /* 0x000fc40003fe0100 */
[----:B0-----:R-:W-:-:S05]  /*4c10*/  IADD3 R48, P3, PT, R40, 0x100, RZ ;  /* 0x0000010028307810 */ /* 0x001fca0007f7e0ff */
[----:B------:R-:W-:Y:S01]  /*4c20*/  IMAD.X R49, RZ, RZ, R41, P3 ;  /* 0x000000ffff317224 */ /* 0x000fe200018e0629 */
[----:B------:R-:W-:Y:S07]  /*4c30*/  BRA `(.L_x_88) ;  /* 0xffffffe400387947 */ /* 0x000fee000383ffff */
.L_x_36:
[----:B------:R-:W-:Y:S01]  /*4c40*/  BSSY B0, `(.L_x_89) ;  /* 0x0000006000007945 */ /* 0x000fe20003800000 */
[----:B------:R-:W-:Y:S01]  /*4c50*/  PLOP3.LUT P0, PT, P0, PT, PT, 0x8, 0x80 ;  /* 0x000000000080781c */ /* 0x000fe2000070e170 */
[----:B------:R-:W-:-:S12]  /*4c60*/  IMAD.MOV.U32 R19, RZ, RZ, -0x1 ;  /* 0xffffffffff137424 */ /* 0x000fd800078e00ff */
[----:B------:R-:W-:Y:S05]  /*4c70*/  WARPSYNC.COLLECTIVE R19, `(.L_x_90) ;  /* 0x0000000013087348 */ /* 0x000fea0003c00000 */
[----:B------:R-:W-:Y:S01]  /*4c80*/  VOTE.ANY P0, P0 ;  /* 0x0000000000ff7806 */ /* 0x000fe20000000100 */
[----:B------:R-:W-:-:S12]  /*4c90*/  ENDCOLLECTIVE ;  /* 0x000000000000791b */ /* 0x000fd80003800000 */
.L_x_90:
[----:B------:R-:W-:Y:S05]  /*4ca0*/  BSYNC B0 ;  /* 0x0000000000007941 */ /* 0x000fea0003800000 */
.L_x_89:
[----:B------:R-:W-:Y:S05]  /*4cb0*/  BRA `(.L_x_91) ;  /* 0xffffffe400387947 */ /* 0x000fea000383ffff */
.L_x_40:
[----:B------:R-:W-:Y:S01]  /*4cc0*/  BSSY B0, `(.L_x_92) ;  /* 0x0000006000007945 */ /* 0x000fe20003800000 */
[----:B------:R-:W-:Y:S01]  /*4cd0*/  PLOP3.LUT P0, PT, P0, PT, PT, 0x8, 0x80 ;  /* 0x000000000080781c */ /* 0x000fe2000070e170 */
[----:B------:R-:W-:-:S12]  /*4ce0*/  IMAD.MOV.U32 R19, RZ, RZ, -0x1 ;  /* 0xffffffffff137424 */ /* 0x000fd800078e00ff */
[----:B------:R-:W-:Y:S05]  /*4cf0*/  WARPSYNC.COLLECTIVE R19, `(.L_x_93) ;  /* 0x0000000013087348 */ /* 0x000fea0003c00000 */
[----:B------:R-:W-:Y:S01]  /*4d00*/  VOTE.ANY P0, P0 ;  /* 0x0000000000ff7806 */ /* 0x000fe20000000100 */
[----:B------:R-:W-:-:S12]  /*4d10*/  ENDCOLLECTIVE ;  /* 0x000000000000791b */ /* 0x000fd80003800000 */
.L_x_93:
[----:B------:R-:W-:Y:S05]  /*4d20*/  BSYNC B0 ;  /* 0x0000000000007941 */ /* 0x000fea0003800000 */
.L_x_92:
[----:B------:R-:W-:Y:S05]  /*4d30*/  BRA `(.L_x_94) ;  /* 0xffffffe400487947 */ /* 0x000fea000383ffff */
.L_x_42:
[----:B------:R-:W-:Y:S01]  /*4d40*/  BSSY B0, `(.L_x_95) ;  /* 0x0000006000007945 */ /* 0x000fe20003800000 */
[----:B------:R-:W-:Y:S01]  /*4d50*/  PLOP3.LUT P3, PT, P0, PT, PT, 0x8, 0x80 ;  /* 0x000000000080781c */ /* 0x000fe2000076e170 */
[----:B------:R-:W-:-:S12]  /*4d60*/  IMAD.MOV.U32 R19, RZ, RZ, -0x1 ;  /* 0xffffffffff137424 */ /* 0x000fd800078e00ff */
[----:B------:R-:W-:Y:S05]  /*4d70*/  WARPSYNC.COLLECTIVE R19, `(.L_x_96) ;  /* 0x0000000013087348 */ /* 0x000fea0003c00000 */
[----:B------:R-:W-:Y:S01]  /*4d80*/  VOTE.ANY R19, PT, P3 ;  /* 0x0000000000137806 */ /* 0x000fe200018e0100 */
[----:B------:R-:W-:Y:S06]  /*4d90*/  ENDCOLLECTIVE ;  /* 0x000000000000791b */ /* 0x000fec0003800000 */
.L_x_96:
[----:B------:R-:W-:Y:S05]  /*4da0*/  BSYNC B0 ;  /* 0x0000000000007941 */ /* 0x000fea0003800000 */
.L_x_95:
[----:B------:R-:W-:Y:S01]  /*4db0*/  LOP3.LUT R19, R19, 0x80000000, R44, 0xec, !PT ;  /* 0x8000000013137812 */ /* 0x000fe200078eec2c */
[----:B------:R-:W-:Y:S02]  /*4dc0*/  IMAD.MOV.U32 R29, RZ, RZ, 0x1 ;  /* 0x00000001ff1d7424 */ /* 0x000fe400078e00ff */
[----:B------:R-:W-:Y:S02]  /*4dd0*/  VIADD R45, R45, 0xffffffe0 ;  /* 0xffffffe02d2d7836 */ /* 0x000fe40000000000 */
[----:B------:R-:W-:-:S05]  /*4de0*/  VIADD R28, R19, 0xffffffff ;  /* 0xffffffff131c7836 */ /* 0x000fca0000000000 */
[----:B------:R-:W-:Y:S01]  /*4df0*/  LOP3.LUT R51, R19, R28, RZ, 0xc, !PT ;  /* 0x0000001c13337212 */ /* 0x000fe200078e0cff */
[----:B------:R-:W-:Y:S02]  /*4e00*/  IMAD.MOV.U32 R28, RZ, RZ, R41 ;  /* 0x000000ffff1c7224 */ /* 0x000fe400078e0029 */
[----:B------:R-:W-:Y:S01]  /*4e10*/  IMAD.MOV.U32 R19, RZ, RZ, -0x1 ;  /* 0xffffffffff137424 */ /* 0x000fe200078e00ff */
[----:B------:R0:W1:Y:S02]  /*4e20*/  POPC R30, R51 ;  /* 0x00000033001e7309 */ /* 0x0000640000000000 */
[----:B0-----:R-:W-:-:S07]  /*4e30*/  VIADD R51, R43, 0x10 ;  /* 0x000000102b337836 */ /* 0x001fce0000000000 */
[----:B-1----:R-:W-:Y:S05]  /*4e40*/  WARPSYNC.COLLECTIVE R19, `(.L_x_97) ;  /* 0x0000000013087348 */ /* 0x002fea0003c00000 */
[----:B-1----:R0:W1:Y:S02]  /*4e50*/  SHFL.DOWN P3, R39, R28, R29, R30 ;  /* 0x0800001d1c277389 */ /* 0x002064000006001e */
[----:B01----:R-:W-:Y:S05]  /*4e60*/  ENDCOLLECTIVE ;  /* 0x000000000000791b */ /* 0x003fea0003800000 */
.L_x_97:
[----:B------:R-:W-:Y:S01]  /*4e70*/  ISETP.GE.AND P0, PT, R43, R30, PT ;  /* 0x0000001e2b00720c */ /* 0x000fe20003f06270 */
[----:B------:R-:W-:-:S12]  /*4e80*/  IMAD.MOV.U32 R29, RZ, RZ, 0x2 ;  /* 0x00000002ff1d7424 */ /* 0x000fd800078e00ff */
[----:B------:R-:W-:Y:S01]  /*4e90*/  @!P0 VIMNMX R41, PT, PT, R39, R41, PT ;  /* 0x0000002927298248 */ /* 0x000fe20003fe0100 */
[----:B------:R-:W-:-:S04]  /*4ea0*/  VIADD R39, R43, 0x2 ;  /* 0x000000022b277836 */ /* 0x000fc80000000000 */
[----:B------:R-:W-:Y:S01]  /*4eb0*/  IMAD.MOV.U32 R28, RZ, RZ, R41 ;  /* 0x000000ffff1c7224 */ /* 0x000fe200078e0029 */
[----:B------:R-:W-:-:S13]  /*4ec0*/  ISETP.GT.AND P0, PT, R39, R30, PT ;  /* 0x0000001e2700720c */ /* 0x000fda0003f04270 */
[----:B------:R-:W-:Y:S05]  /*4ed0*/  WARPSYNC.COLLECTIVE R19, `(.L_x_98) ;  /* 0x0000000013087348 */ /* 0x000fea0003c00000 */
[----:B------:R0:W1:Y:S02]  /*4ee0*/  SHFL.DOWN P3, R39, R28, R29, R30 ;  /* 0x0800001d1c277389 */ /* 0x000064000006001e */
[----:B01----:R-:W-:Y:S05]  /*4ef0*/  ENDCOLLECTIVE ;  /* 0x000000000000791b */ /* 0x003fea0003800000 */
.L_x_98:
        /* <DEDUP_REMOVED lines=8> */
.L_x_99:
        /* <DEDUP_REMOVED lines=8> */
.L_x_100:
[----:B------:R-:W-:Y:S01]  /*5000*/  IMAD.MOV.U32 R29, RZ, RZ, 0x10 ;  /* 0x00000010ff1d7424 */ /* 0x000fe200078e00ff */
[----:B------:R-:W-:Y:S02]  /*5010*/  @!P0 VIMNMX R41, PT, PT, R41, R39, PT ;  /* 0x0000002729298248 */ /* 0x000fe40003fe0100 */
[----:B------:R-:W-:-:S03]  /*5020*/  ISETP.GT.AND P0, PT, R51, R30, PT ;  /* 0x0000001e3300720c */ /* 0x000fc60003f04270 */
[----:B------:R-:W-:-:S10]  /*5030*/  IMAD.MOV.U32 R28, RZ, RZ, R41 ;  /* 0x000000ffff1c7224 */ /* 0x000fd400078e0029 */
[----:B------:R-:W-:Y:S05]  /*5040*/  WARPSYNC.COLLECTIVE R19, `(.L_x_101) ;  /* 0x0000000013087348 */ /* 0x000fea0003c00000 */
[----:B------:R0:W1:Y:S02]  /*5050*/  SHFL.DOWN P3, R39, R28, R29, R30 ;  /* 0x0800001d1c277389 */ /* 0x000064000006001e */
[----:B01----:R-:W-:Y:S05]  /*5060*/  ENDCOLLECTIVE ;  /* 0x000000000000791b */ /* 0x003fea0003800000 */
.L_x_101:
[----:B------:R-:W-:Y:S02]  /*5070*/  @!P0 VIMNMX R41, PT, PT, R41, R39, PT ;  /* 0x0000002729298248 */ /* 0x000fe40003fe0100 */
[----:B------:R-:W-:Y:S02]  /*5080*/  ISETP.NE.AND P0, PT, R40, 0x65, PT ;  /* 0x000000652800780c */ /* 0x000fe40003f05270 */
[----:B------:R-:W-:-:S11]  /*5090*/  VIMNMX R50, PT, PT, R41, R50, PT ;  /* 0x0000003229327248 */ /* 0x000fd60003fe0100 */
[----:B------:R-:W-:Y:S05]  /*50a0*/  WARPSYNC.COLLECTIVE R19, `(.L_x_102) ;  /* 0x0000000013087348 */ /* 0x000fea0003c00000 */
[----:B------:R-:W-:Y:S01]  /*50b0*/  VOTE.ALL P0, P0 ;  /* 0x0000000000ff7806 */ /* 0x000fe20000000000 */
[----:B------:R-:W-:-:S12]  /*50c0*/  ENDCOLLECTIVE ;  /* 0x000000000000791b */ /* 0x000fd80003800000 */
.L_x_102:
[----:B------:R-:W-:Y:S05]  /*50d0*/  BRA `(.L_x_103) ;  /* 0xffffffe000e07947 */ /* 0x000fea000383ffff */
.L_x_104:
[----:B------:R-:W-:-:S00]  /*50e0*/  BRA `(.L_x_104) ;  /* 0xfffffffc00fc7947 */ /* 0x000fc0000383ffff */
[----:B------:R-:W-:-:S00]  /*50f0*/  NOP ;  /* 0x0000000000007918 */ /* 0x000fc00000000000 */
        /* <DEDUP_REMOVED lines=8> */
.L_x_638:


//--------------------- .text._ZN3cub18CUB_300001_SM_10006detail4scan16DeviceScanKernelINS2_10policy_hubIiiijN4cuda3__47minimumIiEEE10Policy1000EN6thrust24THRUST_300001_SM_1000_NS6detail15normal_iteratorINSC_10device_ptrIiEEEESH_NS0_13ScanTileStateIiLb1EEES8_NS1_10InputValueIiPiEEjiLb0EiEEvT0_T1_T2_iT3_T4_T5_ --------------------------
	.section	.text._ZN3cub18CUB_300001_SM_10006detail4scan16DeviceScanKernelINS2_10policy_hubIiiijN4cuda3__47minimumIiEEE10Policy1000EN6thrust24THRUST_300001_SM_1000_NS6detail15normal_iteratorINSC_10device_ptrIiEEEESH_NS0_13ScanTileStateIiLb1EEES8_NS1_10InputValueIiPiEEjiLb0EiEEvT0_T1_T2_iT3_T4_T5_,"ax",@progbits
	.align	128
        .global         _ZN3cub18CUB_300001_SM_10006detail4scan16DeviceScanKernelINS2_10policy_hubIiiijN4cuda3__47minimumIiEEE10Policy1000EN6thrust24THRUST_300001_SM_1000_NS6detail15normal_iteratorINSC_10device_ptrIiEEEESH_NS0_13ScanTileStateIiLb1EEES8_NS1_10InputValueIiPiEEjiLb0EiEEvT0_T1_T2_iT3_T4_T5_
        .type           _ZN3cub18CUB_300001_SM_10006detail4scan16DeviceScanKernelINS2_10policy_hubIiiijN4cuda3__47minimumIiEEE10Policy1000EN6thrust24THRUST_300001_SM_1000_NS6detail15normal_iteratorINSC_10device_ptrIiEEEESH_NS0_13ScanTileStateIiLb1EEES8_NS1_10InputValueIiPiEEjiLb0EiEEvT0_T1_T2_iT3_T4_T5_,@function
        .size           _ZN3cub18CUB_300001_SM_10006detail4scan16DeviceScanKernelINS2_10policy_hubIiiijN4cuda3__47minimumIiEEE10Policy1000EN6thrust24THRUST_300001_SM_1000_NS6detail15normal_iteratorINSC_10device_ptrIiEEEESH_NS0_13ScanTileStateIiLb1EEES8_NS1_10InputValueIiPiEEjiLb0EiEEvT0_T1_T2_iT3_T4_T5_,(.L_x_639 - _ZN3cub18CUB_300001_SM_10006detail4scan16DeviceScanKernelINS2_10policy_hubIiiijN4cuda3__47minimumIiEEE10Policy1000EN6thrust24THRUST_300001_SM_1000_NS6detail15normal_iteratorINSC_10device_ptrIiEEEESH_NS0_13ScanTileStateIiLb1EEES8_NS1_10InputValueIiPiEEjiLb0EiEEvT0_T1_T2_iT3_T4_T5_)
        .other          _ZN3cub18CUB_300001_SM_10006detail4scan16DeviceScanKernelINS2_10policy_hubIiiijN4cuda3__47minimumIiEEE10Policy1000EN6thrust24THRUST_300001_SM_1000_NS6detail15normal_iteratorINSC_10device_ptrIiEEEESH_NS0_13ScanTileStateIiLb1EEES8_NS1_10InputValueIiPiEEjiLb0EiEEvT0_T1_T2_iT3_T4_T5_,@"STO_CUDA_ENTRY STV_DEFAULT"
_ZN3cub18CUB_300001_SM_10006detail4scan16DeviceScanKernelINS2_10policy_hubIiiijN4cuda3__47minimumIiEEE10Policy1000EN6thrust24THRUST_300001_SM_1000_NS6detail15normal_iteratorINSC_10device_ptrIiEEEESH_NS0_13ScanTileStateIiLb1EEES8_NS1_10InputValueIiPiEEjiLb0EiEEvT0_T1_T2_iT3_T4_T5_:
.text._ZN3cub18CUB_300001_SM_10006detail4scan16DeviceScanKernelINS2_10policy_hubIiiijN4cuda3__47minimumIiEEE10Policy1000EN6thrust24THRUST_300001_SM_1000_NS6detail15normal_iteratorINSC_10device_ptrIiEEEESH_NS0_13ScanTileStateIiLb1EEES8_NS1_10InputValueIiPiEEjiLb0EiEEvT0_T1_T2_iT3_T4_T5_:
[----:B------:R-:W-:Y:S01]  /*0000*/  LDC R1, c[0x0][0x37c] ;  /* 0x0000df00ff017b82 */ /* 0x000fe20000000800 */
[----:B------:R-:W0:Y:S01]  /*0010*/  LDCU UR4, c[0x0][0x3a0] ;  /* 0x00007400ff0477ac */ /* 0x000e220008000800 */
[----:B------:R-:W1:Y:S01]  /*0020*/  LDCU.64 UR10, c[0x0][0x358] ;  /* 0x00006b00ff0a77ac */ /* 0x000e620008000a00 */
[----:B------:R-:W2:Y:S01]  /*0030*/  LDCU UR9, c[0x0][0x398] ;  /* 0x00007300ff0977ac */ /* 0x000ea20008000800 */
[----:B------:R-:W3:Y:S01]  /*0040*/  LDCU UR6, c[0x0][0x3b0] ;  /* 0x00007600ff0677ac */ /* 0x000ee20008000800 */
[----:B0-----:R-:W-:-:S06]  /*0050*/  UPRMT UR4, UR4, 0x7770, URZ ;  /* 0x0000777004047896 */ /* 0x001fcc00080000ff */
[----:B------:R-:W-:-:S13]  /*0060*/  ISETP.NE.AND P0, PT, RZ, UR4, PT ;  /* 0x00000004ff007c0c */ /* 0x000fda000bf05270 */
[----:B------:R-:W1:Y:S02]  /*0070*/  @P0 LDC.64 R2, c[0x0][0x3a8] ;  /* 0x0000ea00ff020b82 */ /* 0x000e640000000a00 */
[----:B-1----:R0:W5:Y:S06]  /*0080*/  @P0 LDG.E R41, desc[UR10][R2.64] ;  /* 0x0000000a02290981 */ /* 0x00216c000c1e1900 */
[----:B------:R-:W2:Y:S02]  /*0090*/  S2UR UR4, SR_CTAID.X ;  /* 0x00000000000479c3 */ /* 0x000ea40000002500 */
[----:B--2---:R-:W-:-:S04]  /*00a0*/  UIADD3 UR7, UPT, UPT, UR4, UR9, URZ ;  /* 0x0000000904077290 */ /* 0x004fc8000fffe0ff */
[----:B------:R-:W-:-:S04]  /*00b0*/  UIMAD UR8, UR7, 0xc00, URZ ;  /* 0x00000c00070878a4 */ /* 0x000fc8000f8e02ff */
[----:B---3--:R-:W-:-:S04]  /*00c0*/  UIADD3 UR6, UPT, UPT, -UR8, UR6, URZ ;  /* 0x0000000608067290 */ /* 0x008fc8000fffe1ff */
[----:B------:R-:W-:Y:S01]  /*00d0*/  UISETP.GE.U32.AND UP0, UPT, UR6, 0xc01, UPT ;  /* 0x00000c010600788c */ /* 0x000fe2000bf06070 */
        /* <DEDUP_REMOVED lines=8> */
[----:B------:R-:W-:Y:S02]  /*0160*/  IMAD.X R5, RZ, RZ, RZ, P0 ;  /* 0x000000ffff057224 */ /* 0x000fe400000e06ff */
        /* <DEDUP_REMOVED lines=147> */
.L_x_107:
        /* <DEDUP_REMOVED lines=47> */
[----:B-----5:R-:W0:Y:S01]  /*0d90*/  LDC.64 R40, c[0x0][0x390] ;  /* 0x0000e400ff287b82 */ /* 0x020e220000000a00 */
        /* <DEDUP_REMOVED lines=13> */
.L_x_110:
[----:B------:R-:W-:Y:S05]  /*0e70*/  NANOSLEEP 0x4dd ;  /* 0x000004dd0000795d */ /* 0x000fea0003800000 */
[----:B------:R-:W-:Y:S01]  /*0e80*/  NOP ;  /* 0x0000000000007918 */ /* 0x000fe20000000000 */
.L_x_111:
[----:B------:R-:W-:-:S05]  /*0e90*/  IMAD.WIDE R40, R38, 0x8, R40 ;  /* 0x0000000826287825 */ /* 0x000fca00078e0228 */
[----:B------:R-:W2:Y:S01]  /*0ea0*/  LD.E.64.STRONG.GPU R28, desc[UR10][R40.64+0x100] ;  /* 0x0001000a281c7980 */ /* 0x000ea2000c10fb00 */
[----:B------:R-:W-:Y:S01]  /*0eb0*/  UMOV UR5, 0xffffffff ;  /* 0xffffffff00057882 */ /* 0x000fe20000000000 */
[----:B--2---:R-:W-:Y:S02]  /*0ec0*/  ISETP.NE.AND P0, PT, R28, 0x63, PT ;  /* 0x000000631c00780c */ /* 0x004fe40003f05270 */
[----:B------:R-:W-:Y:S11]  /*0ed0*/  BRA.DIV UR5, `(.L_x_112) ;  /* 0x0000002e05d47947 */ /* 0x000ff6000b800000 */
[----:B------:R-:W-:-:S13]  /*0ee0*/  VOTE.ANY P0, !P0 ;  /* 0x0000000000ff7806 */ /* 0x000fda0004000100 */
.L_x_151:
[----:B------:R-:W-:Y:S05]  /*0ef0*/  @!P0 BRA `(.L_x_113) ;  /* 0x0000000000308947 */ /* 0x000fea0003800000 */
.L_x_117:
[----:B------:R-:W-:Y:S05]  /*0f00*/  YIELD ;  /* 0x0000000000007946 */ /* 0x000fea0003800000 */
[----:B------:R-:W-:Y:S05]  /*0f10*/  @P1 BRA `(.L_x_114) ;  /* 0x0000000000081947 */ /* 0x000fea0003800000 */
[----:B------:R0:W-:Y:S06]  /*0f20*/  MEMBAR.SC.CTA ;  /* 0x0000000000007992 */ /* 0x0001ec0000000000 */
[----:B0-----:R-:W-:Y:S05]  /*0f30*/  BRA `(.L_x_115) ;  /* 0x0000000000087947 */ /* 0x001fea0003800000 */
.L_x_114:
[----:B------:R-:W-:Y:S05]  /*0f40*/  NANOSLEEP 0x288 ;  /* 0x000002880000795d */ /* 0x000fea0003800000 */
[----:B------:R-:W-:Y:S01]  /*0f50*/  NOP ;  /* 0x0000000000007918 */ /* 0x000fe20000000000 */
.L_x_115:
[----:B------:R-:W2:Y:S01]  /*0f60*/  LD.E.64.STRONG.GPU R28, desc[UR10][R40.64+0x100] ;  /* 0x0001000a281c7980 */ /* 0x000ea2000c10fb00 */
[----:B------:R-:W-:Y:S01]  /*0f70*/  UMOV UR5, 0xffffffff ;  /* 0xffffffff00057882 */ /* 0x000fe20000000000 */
[----:B--2---:R-:W-:Y:S02]  /*0f80*/  ISETP.NE.AND P0, PT, R28, 0x63, PT ;  /* 0x000000631c00780c */ /* 0x004fe40003f05270 */
[----:B------:R-:W-:Y:S11]  /*0f90*/  BRA.DIV UR5, `(.L_x_116) ;  /* 0x0000002e05c47947 */ /* 0x000ff6000b800000 */
[----:B------:R-:W-:-:S13]  /*0fa0*/  VOTE.ANY P0, !P0 ;  /* 0x0000000000ff7806 */ /* 0x000fda0004000100 */
.L_x_154:
[----:B------:R-:W-:Y:S05]  /*0fb0*/  @P0 BRA `(.L_x_117) ;  /* 0xfffffffc00d00947 */ /* 0x000fea000383ffff */
.L_x_113:
[----:B------:R-:W-:Y:S01]  /*0fc0*/  UMOV UR5, 0xffffffff ;  /* 0xffffffff00057882 */ /* 0x000fe20000000000 */
[----:B------:R-:W-:Y:S01]  /*0fd0*/  ISETP.NE.AND P0, PT, R28, 0x65, PT ;  /* 0x000000651c00780c */ /* 0x000fe20003f05270 */
[----:B------:R-:W-:Y:S01]  /*0fe0*/  IMAD.MOV.U32 R50, RZ, RZ, R29 ;  /* 0x000000ffff327224 */ /* 0x000fe200078e001d */
[----:B------:R-:W-:Y:S11]  /*0ff0*/  BRA.DIV UR5, `(.L_x_118) ;  /* 0x0000002e05cc7947 */ /* 0x000ff6000b800000 */
[----:B------:R-:W0:Y:S01]  /*1000*/  S2R R16, SR_GEMASK ;  /* 0x0000000000107919 */ /* 0x000e220000003c00 */
[----:B------:R-:W-:Y:S01]  /*1010*/  VOTE.ANY R19, PT, !P0 ;  /* 0x0000000000137806 */ /* 0x000fe200040e0100 */
[C---:B------:R-:W-:Y:S01]  /*1020*/  VIADD R39, R31.reuse, 0x2 ;  /* 0x000000021f277836 */ /* 0x040fe20000000000 */
[----:B------:R-:W1:Y:S01]  /*1030*/  LDC.64 R40, c[0x0][0x390] ;  /* 0x0000e400ff287b82 */ /* 0x000e620000000a00 */
[C---:B------:R-:W-:Y:S02]  /*1040*/  VIADD R42, R31.reuse, 0x4 ;  /* 0x000000041f2a7836 */ /* 0x040fe40000000000 */
[C---:B------:R-:W-:Y:S02]  /*1050*/  VIADD R43, R31.reuse, 0x8 ;  /* 0x000000081f2b7836 */ /* 0x040fe40000000000 */
[----:B------:R-:W-:Y:S01]  /*1060*/  VIADD R44, R31, 0x10 ;  /* 0x000000101f2c7836 */ /* 0x000fe20000000000 */
[----:B-1----:R-:W-:Y:S02]  /*1070*/  IADD3 R48, P2, PT, R40, 0x100, RZ ;  /* 0x0000010028307810 */ /* 0x002fe40007f5e0ff */
[----:B0-----:R-:W-:-:S03]  /*1080*/  LOP3.LUT R19, R19, 0x80000000, R16, 0xec, !PT ;  /* 0x8000000013137812 */ /* 0x001fc600078eec10 */
[----:B------:R-:W-:Y:S02]  /*1090*/  IMAD.X R49, RZ, RZ, R41, P2 ;  /* 0x000000ffff317224 */ /* 0x000fe400010e0629 */
        /* <DEDUP_REMOVED lines=20> */
.L_x_163:
[----:B------:R-:W-:Y:S05]  /*11e0*/  @!P0 BRA `(.L_x_119) ;  /* 0x0000000000c88947 */ /* 0x000fea0003800000 */
.L_x_127:
[----:B------:R-:W-:-:S05]  /*11f0*/  IMAD.WIDE R40, R38, 0x8, R48 ;  /* 0x0000000826287825 */ /* 0x000fca00078e0230 */
[----:B------:R-:W2:Y:S01]  /*1200*/  LD.E.64.STRONG.GPU R28, desc[UR10][R40.64+-0x100] ;  /* 0xffff000a281c7980 */ /* 0x000ea2000c10fb00 */
[----:B------:R-:W-:Y:S05]  /*1210*/  YIELD ;  /* 0x0000000000007946 */ /* 0x000fea0003800000 */
[----:B------:R-:W-:Y:S01]  /*1220*/  UMOV UR5, 0xffffffff ;  /* 0xffffffff00057882 */ /* 0x000fe20000000000 */
[----:B--2---:R-:W-:Y:S02]  /*1230*/  ISETP.NE.AND P0, PT, R28, 0x63, PT ;  /* 0x000000631c00780c */ /* 0x004fe40003f05270 */
[----:B------:R-:W-:Y:S11]  /*1240*/  BRA.DIV UR5, `(.L_x_120) ;  /* 0x00000032052c7947 */ /* 0x000ff6000b800000 */
[----:B------:R-:W-:-:S13]  /*1250*/  VOTE.ANY P0, !P0 ;  /* 0x0000000000ff7806 */ /* 0x000fda0004000100 */
.L_x_166:
[----:B------:R-:W-:Y:S05]  /*1260*/  @!P0 BRA `(.L_x_121) ;  /* 0x0000000000348947 */ /* 0x000fea0003800000 */
[----:B------:R-:W-:-:S13]  /*1270*/  ISETP.GT.U32.AND P1, PT, R7, 0x1f3, PT ;  /* 0x000001f30700780c */ /* 0x000fda0003f24070 */
.L_x_125:
[----:B------:R-:W-:Y:S05]  /*1280*/  YIELD ;  /* 0x0000000000007946 */ /* 0x000fea0003800000 */
[----:B------:R-:W-:Y:S05]  /*1290*/  @P1 BRA `(.L_x_122) ;  /* 0x0000000000081947 */ /* 0x000fea0003800000 */
[----:B------:R0:W-:Y:S06]  /*12a0*/  MEMBAR.SC.CTA ;  /* 0x0000000000007992 */ /* 0x0001ec0000000000 */
[----:B0-----:R-:W-:Y:S05]  /*12b0*/  BRA `(.L_x_123) ;  /* 0x0000000000087947 */ /* 0x001fea0003800000 */
.L_x_122:
[----:B------:R-:W-:Y:S05]  /*12c0*/  NANOSLEEP 0x288 ;  /* 0x000002880000795d */ /* 0x000fea0003800000 */
[----:B------:R-:W-:Y:S01]  /*12d0*/  NOP ;  /* 0x0000000000007918 */ /* 0x000fe20000000000 */
.L_x_123:
[----:B------:R-:W2:Y:S01]  /*12e0*/  LD.E.64.STRONG.GPU R28, desc[UR10][R40.64+-0x100] ;  /* 0xffff000a281c7980 */ /* 0x000ea2000c10fb00 */
[----:B------:R-:W-:Y:S01]  /*12f0*/  UMOV UR5, 0xffffffff ;  /* 0xffffffff00057882 */ /* 0x000fe20000000000 */
[----:B--2---:R-:W-:Y:S02]  /*1300*/  ISETP.NE.AND P0, PT, R28, 0x63, PT ;  /* 0x000000631c00780c */ /* 0x004fe40003f05270 */
[----:B------:R-:W-:Y:S11]  /*1310*/  BRA.DIV UR5, `(.L_x_124) ;  /* 0x0000003205187947 */ /* 0x000ff6000b800000 */
[----:B------:R-:W-:-:S13]  /*1320*/  VOTE.ANY P0, !P0 ;  /* 0x0000000000ff7806 */ /* 0x000fda0004000100 */
.L_x_169:
[----:B------:R-:W-:Y:S05]  /*1330*/  @P0 BRA `(.L_x_125) ;  /* 0xfffffffc00d00947 */ /* 0x000fea000383ffff */
.L_x_121:
        /* <DEDUP_REMOVED lines=28> */
.L_x_178:
[----:B------:R-:W-:Y:S05]  /*1500*/  @P0 BRA `(.L_x_127) ;  /* 0xfffffffc00380947 */ /* 0x000fea000383ffff */
.L_x_119:
        /* <DEDUP_REMOVED lines=16> */
.L_x_109:
        /* <DEDUP_REMOVED lines=31> */
.L_x_108:
[----:B------:R-:W-:Y:S05]  /*1800*/  BSYNC.RECONVERGENT B0 ;  /* 0x0000000000007941 */ /* 0x000fea0003800200 */
.L_x_106:
        /* <DEDUP_REMOVED lines=28> */
[----:B-----5:R-:W4:Y:S04]  /*19d0*/  LDS R41, [R36+0x880] ;  /* 0x0008800024297984 */ /* 0x020f280000000800 */
[----:B------:R-:W4:Y:S04]  /*19e0*/  LDS R43, [R36+0x900] ;  /* 0x00090000242b7984 */ /* 0x000f280000000800 */
[----:B------:R-:W4:Y:S04]  /*19f0*/  LDS R45, [R36+0x980] ;  /* 0x00098000242d7984 */ /* 0x000f280000000800 */
[----:B------:R-:W4:Y:S04]  /*1a00*/  LDS R47, [R36+0xa00] ;  /* 0x000a0000242f7984 */ /* 0x000f280000000800 */
[----:B------:R-:W4:Y:S04]  /*1a10*/  LDS R49, [R36+0xa80] ;  /* 0x000a800024317984 */ /* 0x000f280000000800 */
[----:B------:R-:W4:Y:S04]  /*1a20*/  LDS R51, [R36+0xb00] ;  /* 0x000b000024337984 */ /* 0x000f280000000800 */
[----:B------:R-:W4:Y:S04]  /*1a30*/  LDS R53, [R36+0xb80] ;  /* 0x000b800024357984 */ /* 0x000f280000000800 */
[----:B0-----:R-:W-:Y:S04]  /*1a40*/  STG.E desc[UR10][R4.64], R7 ;  /* 0x0000000704007986 */ /* 0x001fe8000c10190a */
[----:B-1----:R-:W-:Y:S04]  /*1a50*/  STG.E desc[UR10][R4.64+0x80], R17 ;  /* 0x0000801104007986 */ /* 0x002fe8000c10190a */
[----:B--2---:R-:W-:Y:S04]  /*1a60*/  STG.E desc[UR10][R4.64+0x100], R19 ;  /* 0x0001001304007986 */ /* 0x004fe8000c10190a */
[----:B---3--:R-:W-:Y:S04]  /*1a70*/  STG.E desc[UR10][R4.64+0x180], R29 ;  /* 0x0001801d04007986 */ /* 0x008fe8000c10190a */
[----:B----4-:R-:W-:Y:S04]  /*1a80*/  STG.E desc[UR10][R4.64+0x200], R31 ;  /* 0x0002001f04007986 */ /* 0x010fe8000c10190a */
        /* <DEDUP_REMOVED lines=20> */
.L_x_105:
[----:B------:R-:W-:-:S13]  /*1bd0*/  ISETP.NE.AND P0, PT, RZ, UR6, PT ;  /* 0x00000006ff007c0c */ /* 0x000fda000bf05270 */
[----:B------:R-:W-:Y:S05]  /*1be0*/  @!P0 EXIT ;  /* 0x000000000000894d */ /* 0x000fea0003800000 */
[----:B------:R-:W0:Y:S02]  /*1bf0*/  LDCU.64 UR4, c[0x0][0x380] ;  /* 0x00007000ff0477ac */ /* 0x000e240008000a00 */
[----:B0-----:R-:W-:-:S06]  /*1c00*/  UIMAD.WIDE.U32 UR4, UR8, 0x4, UR4 ;  /* 0x00000004080478a5 */ /* 0x001fcc000f8e0004 */
        /* <DEDUP_REMOVED lines=17> */
[C---:B------:R-:W-:Y:S01]  /*1d20*/  VIADD R6, R2.reuse, 0xc0 ;  /* 0x000000c002067836 */ /* 0x040fe20000000000 */
[----:B------:R-:W-:Y:S01]  /*1d30*/  ISETP.GE.U32.AND P0, PT, R3, UR6, PT ;  /* 0x0000000603007c0c */ /* 0x000fe2000bf06070 */
[----:B------:R-:W-:-:S02]  /*1d40*/  VIADD R3, R2, 0xe0 ;  /* 0x000000e002037836 */ /* 0x000fc40000000000 */
[----:B0-----:R-:W-:Y:S01]  /*1d50*/  VIADD R4, R2, 0xa0 ;  /* 0x000000a002047836 */ /* 0x001fe20000000000 */
[----:B------:R-:W-:-:S04]  /*1d60*/  ISETP.GE.U32.AND P3, PT, R6, UR6, PT ;  /* 0x0000000606007c0c */ /* 0x000fc8000bf66070 */
[----:B------:R-:W-:Y:S01]  /*1d70*/  ISETP.GE.U32.AND P4, PT, R4, UR6, PT ;  /* 0x0000000604007c0c */ /* 0x000fe2000bf86070 */
[C---:B------:R-:W-:Y:S02]  /*1d80*/  VIADD R4, R2.reuse, 0x120 ;  /* 0x0000012002047836 */ /* 0x040fe40000000000 */
        /* <DEDUP_REMOVED lines=12> */
[----:B------:R-:W3:Y:S01]  /*1e50*/  @!P6 LDG.E R11, desc[UR10][R8.64+0x80] ;  /* 0x0000800a080be981 */ /* 0x000ee2000c1e1900 */
[----:B------:R-:W-:Y:S01]  /*1e60*/  ISETP.GE.U32.AND P6, PT, R3, UR6, PT ;  /* 0x0000000603007c0c */ /* 0x000fe2000bfc6070 */
[C---:B------:R-:W-:Y:S02]  /*1e70*/  VIADD R3, R2.reuse, 0x140 ;  /* 0x0000014002037836 */ /* 0x040fe40000000000 */
[----:B------:R-:W4:Y:S01]  /*1e80*/  @!P1 LDG.E R15, desc[UR10][R8.64+0x180] ;  /* 0x0001800a080f9981 */ /* 0x000f22000c1e1900 */
[--C-:B------:R-:W-:Y:S02]  /*1e90*/  IMAD.MOV.U32 R17, RZ, RZ, R29.reuse ;  /* 0x000000ffff117224 */ /* 0x100fe400078e001d */
[----:B------:R-:W-:Y:S01]  /*1ea0*/  ISETP.GE.U32.AND P1, PT, R3, UR6, PT ;  /* 0x0000000603007c0c */ /* 0x000fe2000bf26070 */
[C---:B------:R-:W-:Y:S02]  /*1eb0*/  VIADD R3, R2.reuse, 0x160 ;  /* 0x0000016002037836 */ /* 0x040fe40000000000 */
[--C-:B------:R-:W-:Y:S01]  /*1ec0*/  IMAD.MOV.U32 R13, RZ, RZ, R29.reuse ;  /* 0x000000ffff0d7224 */ /* 0x100fe200078e001d */
[----:B------:R-:W4:Y:S01]  /*1ed0*/  @!P0 LDG.E R17, desc[UR10][R8.64+0x200] ;  /* 0x0002000a08118981 */ /* 0x000f22000c1e1900 */
[----:B------:R-:W-:Y:S01]  /*1ee0*/  IMAD.MOV.U32 R21, RZ, RZ, R29 ;  /* 0x000000ffff157224 */ /* 0x000fe200078e001d */
[----:B------:R-:W-:Y:S01]  /*1ef0*/  ISETP.GE.U32.AND P0, PT, R3, UR6, PT ;  /* 0x0000000603007c0c */ /* 0x000fe2000bf06070 */
[----:B------:R-:W-:-:S02]  /*1f00*/  VIADD R3, R2, 0x1a0 ;  /* 0x000001a002037836 */ /* 0x000fc40000000000 */
[----:B------:R-:W4:Y:S01]  /*1f10*/  @!P5 LDG.E R13, desc[UR10][R8.64+0x100] ;  /* 0x0001000a080dd981 */ /* 0x000f22000c1e1900 */
[----:B------:R-:W-:Y:S01]  /*1f20*/  ISETP.GE.U32.AND P5, PT, R4, UR6, PT ;  /* 0x0000000604007c0c */ /* 0x000fe2000bfa6070 */
[--C-:B------:R-:W-:Y:S02]  /*1f30*/  IMAD.MOV.U32 R19, RZ, RZ, R29.reuse ;  /* 0x000000ffff137224 */ /* 0x100fe400078e001d */
[----:B------:R-:W4:Y:S01]  /*1f40*/  @!P3 LDG.E R21, desc[UR10][R8.64+0x300] ;  /* 0x0003000a0815b981 */ /* 0x000f22000c1e1900 */
[--C-:B------:R-:W-:Y:S01]  /*1f50*/  IMAD.MOV.U32 R23, RZ, RZ, R29.reuse ;  /* 0x000000ffff177224 */ /* 0x100fe200078e001d */
[----:B------:R-:W-:Y:S01]  /*1f60*/  ISETP.GE.U32.AND P3, PT, R3, UR6, PT ;  /* 0x0000000603007c0c */ /* 0x000fe2000bf66070 */
[C---:B------:R-:W-:Y:S01]  /*1f70*/  VIADD R4, R2.reuse, 0x180 ;  /* 0x0000018002047836 */ /* 0x040fe20000000000 */
[----:B------:R-:W4:Y:S01]  /*1f80*/  @!P4 LDG.E R19, desc[UR10][R8.64+0x280] ;  /* 0x0002800a0813c981 */ /* 0x000f22000c1e1900 */
[----:B------:R-:W-:Y:S02]  /*1f90*/  VIADD R3, R2, 0x1c0 ;  /* 0x000001c002037836 */ /* 0x000fe40000000000 */
[--C-:B------:R-:W-:Y:S01]  /*1fa0*/  IMAD.MOV.U32 R25, RZ, RZ, R29.reuse ;  /* 0x000000ffff197224 */ /* 0x100fe200078e001d */
[----:B------:R-:W4:Y:S01]  /*1fb0*/  @!P2 LDG.E R23, desc[UR10][R8.64+0x380] ;  /* 0x0003800a0817a981 */ /* 0x000f22000c1e1900 */
[----:B------:R-:W-:Y:S01]  /*1fc0*/  IMAD.MOV.U32 R27, RZ, RZ, R29 ;  /* 0x000000ffff1b7224 */ /* 0x000fe200078e001d */
[----:B------:R-:W-:Y:S01]  /*1fd0*/  ISETP.GE.U32.AND P4, PT, R4, UR6, PT ;  /* 0x0000000604007c0c */ /* 0x000fe2000bf86070 */
[C---:B------:R-:W-:Y:S01]  /*1fe0*/  VIADD R4, R2.reuse, 0x1e0 ;  /* 0x000001e002047836 */ /* 0x040fe20000000000 */
[----:B------:R-:W-:Y:S01]  /*1ff0*/  ISETP.GE.U32.AND P2, PT, R3, UR6, PT ;  /* 0x0000000603007c0c */ /* 0x000fe2000bf46070 */
[----:B------:R-:W-:Y:S01]  /*2000*/  VIADD R3, R2, 0x200 ;  /* 0x0000020002037836 */ /* 0x000fe20000000000 */
[----:B------:R-:W4:Y:S02]  /*2010*/  @!P6 LDG.E R25, desc[UR10][R8.64+0x400] ;  /* 0x0004000a0819e981 */ /* 0x000f24000c1e1900 */
[----:B------:R-:W-:-:S02]  /*2020*/  ISETP.GE.U32.AND P6, PT, R4, UR6, PT ;  /* 0x0000000604007c0c */ /* 0x000fc4000bfc6070 */
        /* <DEDUP_REMOVED lines=8> */
[--C-:B------:R-:W-:Y:S01]  /*20b0*/  IMAD.MOV.U32 R49, RZ, RZ, R29.reuse ;  /* 0x000000ffff317224 */ /* 0x100fe200078e001d */
[----:B------:R-:W4:Y:S01]  /*20c0*/  @!P0 LDG.E R33, desc[UR10][R8.64+0x580] ;  /* 0x0005800a08218981 */ /* 0x000f22000c1e1900 */
[----:B------:R-:W-:Y:S02]  /*20d0*/  IMAD.MOV.U32 R51, RZ, RZ, R29 ;  /* 0x000000ffff337224 */ /* 0x000fe400078e001d */
[----:B------:R-:W-:Y:S01]  /*20e0*/  VIADD R3, R2, 0x2e0 ;  /* 0x000002e002037836 */ /* 0x000fe20000000000 */
[----:B------:R-:W4:Y:S01]  /*20f0*/  @!P4 LDG.E R35, desc[UR10][R8.64+0x600] ;  /* 0x0006000a0823c981 */ /* 0x000f22000c1e1900 */
[----:B------:R-:W-:Y:S02]  /*2100*/  ISETP.GE.U32.AND P1, PT, R39, UR6, PT ;  /* 0x0000000627007c0c */ /* 0x000fe4000bf26070 */
[----:B------:R-:W-:Y:S01]  /*2110*/  ISETP.GE.U32.AND P0, PT, R38, UR6, PT ;  /* 0x0000000626007c0c */ /* 0x000fe2000bf06070 */
[----:B------:R-:W4:Y:S01]  /*2120*/  @!P3 LDG.E R45, desc[UR10][R8.64+0x680] ;  /* 0x0006800a082db981 */ /* 0x000f22000c1e1900 */
[----:B------:R-:W-:-:S02]  /*2130*/  ISETP.GE.U32.AND P4, PT, R37, UR6, PT ;  /* 0x0000000625007c0c */ /* 0x000fc4000bf86070 */
        /* <DEDUP_REMOVED lines=130> */
.L_x_128:
        /* <DEDUP_REMOVED lines=59> */
.L_x_131:
[----:B------:R-:W-:Y:S05]  /*2d10*/  NANOSLEEP 0x4dd ;  /* 0x000004dd0000795d */ /* 0x000fea0003800000 */
[----:B------:R-:W-:Y:S01]  /*2d20*/  NOP ;  /* 0x0000000000007918 */ /* 0x000fe20000000000 */
.L_x_132:
        /* <DEDUP_REMOVED lines=9> */
.L_x_181:
[----:B------:R-:W-:Y:S05]  /*2dc0*/  @!P0 BRA `(.L_x_134) ;  /* 0x0000000000308947 */ /* 0x000fea0003800000 */
.L_x_138:
[----:B------:R-:W-:Y:S05]  /*2dd0*/  YIELD ;  /* 0x0000000000007946 */ /* 0x000fea0003800000 */
[----:B------:R-:W-:Y:S05]  /*2de0*/  @P1 BRA `(.L_x_135) ;  /* 0x0000000000081947 */ /* 0x000fea0003800000 */
[----:B------:R0:W-:Y:S06]  /*2df0*/  MEMBAR.SC.CTA ;  /* 0x0000000000007992 */ /* 0x0001ec0000000000 */
[----:B0-----:R-:W-:Y:S05]  /*2e00*/  BRA `(.L_x_136) ;  /* 0x0000000000087947 */ /* 0x001fea0003800000 */
.L_x_135:
[----:B------:R-:W-:Y:S05]  /*2e10*/  NANOSLEEP 0x288 ;  /* 0x000002880000795d */ /* 0x000fea0003800000 */
[----:B------:R-:W-:Y:S01]  /*2e20*/  NOP ;  /* 0x0000000000007918 */ /* 0x000fe20000000000 */
.L_x_136:
[----:B------:R-:W2:Y:S01]  /*2e30*/  LD.E.64.STRONG.GPU R28, desc[UR10][R40.64+0x100] ;  /* 0x0001000a281c7980 */ /* 0x000ea2000c10fb00 */
[----:B------:R-:W-:Y:S01]  /*2e40*/  UMOV UR5, 0xffffffff ;  /* 0xffffffff00057882 */ /* 0x000fe20000000000 */
[----:B--2---:R-:W-:Y:S02]  /*2e50*/  ISETP.NE.AND P0, PT, R28, 0x63, PT ;  /* 0x000000631c00780c */ /* 0x004fe40003f05270 */
[----:B------:R-:W-:Y:S11]  /*2e60*/  BRA.DIV UR5, `(.L_x_137) ;  /* 0x0000001a055c7947 */ /* 0x000ff6000b800000 */
[----:B------:R-:W-:-:S13]  /*2e70*/  VOTE.ANY P0, !P0 ;  /* 0x0000000000ff7806 */ /* 0x000fda0004000100 */
.L_x_184:
[----:B------:R-:W-:Y:S05]  /*2e80*/  @P0 BRA `(.L_x_138) ;  /* 0xfffffffc00d00947 */ /* 0x000fea000383ffff */
.L_x_134:
        /* <DEDUP_REMOVED lines=10> */
[----:B------:R-:W-:-:S03]  /*2f30*/  VIADD R40, R43, 0x2 ;  /* 0x000000022b287836 */ /* 0x000fc60000000000 */
[----:B0-----:R-:W-:-:S05]  /*2f40*/  LOP3.LUT R19, R19, 0x80000000, R44, 0xec, !PT ;  /* 0x8000000013137812 */ /* 0x001fca00078eec2c */
[----:B------:R-:W-:-:S05]  /*2f50*/  VIADD R30, R19, 0xffffffff ;  /* 0xffffffff131e7836 */ /* 0x000fca0000000000 */
[----:B------:R-:W-:-:S04]  /*2f60*/  LOP3.LUT R30, R19, R30, RZ, 0xc, !PT ;  /* 0x0000001e131e7212 */ /* 0x000fc800078e0cff */
[----:B------:R0:W1:Y:S02]  /*2f70*/  POPC R49, R30 ;  /* 0x0000001e00317309 */ /* 0x0000640000000000 */
[C---:B0-----:R-:W-:Y:S01]  /*2f80*/  VIADD R30, R43.reuse, 0x8 ;  /* 0x000000082b1e7836 */ /* 0x041fe20000000000 */
[----:B-1----:R-:W0:Y:S01]  /*2f90*/  SHFL.DOWN PT, R29, R48, 0x1, R49 ;  /* 0x08200000301d7989 */ /* 0x002e2200000e0031 */
[----:B------:R-:W-:-:S13]  /*2fa0*/  ISETP.GE.AND P0, PT, R43, R49, PT ;  /* 0x000000312b00720c */ /* 0x000fda0003f06270 */
[----:B0-----:R-:W-:Y:S02]  /*2fb0*/  @!P0 VIMNMX R48, PT, PT, R29, R48, PT ;  /* 0x000000301d308248 */ /* 0x001fe40003fe0100 */
[----:B------:R-:W-:Y:S01]  /*2fc0*/  ISETP.GT.AND P0, PT, R40, R49, PT ;  /* 0x000000312800720c */ /* 0x000fe20003f04270 */
[----:B------:R-:W-:Y:S02]  /*2fd0*/  VIADD R40, R43, 0x4 ;  /* 0x000000042b287836 */ /* 0x000fe40000000000 */
[----:B------:R-:W0:Y:S10]  /*2fe0*/  SHFL.DOWN PT, R29, R48, 0x2, R49 ;  /* 0x08400000301d7989 */ /* 0x000e3400000e0031 */
[----:B0-----:R-:W-:-:S02]  /*2ff0*/  @!P0 VIMNMX R48, PT, PT, R48, R29, PT ;  /* 0x0000001d30308248 */ /* 0x001fc40003fe0100 */
[----:B------:R-:W-:Y:S02]  /*3000*/  ISETP.GT.AND P0, PT, R40, R49, PT ;  /* 0x000000312800720c */ /* 0x000fe40003f04270 */
[----:B------:R-:W0:Y:S01]  /*3010*/  LDC.64 R40, c[0x0][0x390] ;  /* 0x0000e400ff287b82 */ /* 0x000e220000000a00 */
[----:B------:R-:W1:Y:S01]  /*3020*/  SHFL.DOWN PT, R29, R48, 0x4, R49 ;  /* 0x08800000301d7989 */ /* 0x000e6200000e0031 */
[----:B0-----:R-:W-:-:S09]  /*3030*/  IADD3 R46, P4, PT, R40, 0x100, RZ ;  /* 0x00000100282e7810 */ /* 0x001fd20007f9e0ff */
[----:B-1----:R-:W-:Y:S02]  /*3040*/  @!P0 VIMNMX R48, PT, PT, R48, R29, PT ;  /* 0x0000001d30308248 */ /* 0x002fe40003fe0100 */
[----:B------:R-:W-:Y:S01]  /*3050*/  ISETP.GT.AND P0, PT, R30, R49, PT ;  /* 0x000000311e00720c */ /* 0x000fe20003f04270 */
[----:B------:R-:W-:Y:S02]  /*3060*/  IMAD.X R47, RZ, RZ, R41, P4 ;  /* 0x000000ffff2f7224 */ /* 0x000fe400020e0629 */
[----:B------:R-:W0:Y:S10]  /*3070*/  SHFL.DOWN PT, R29, R48, 0x8, R49 ;  /* 0x09000000301d7989 */ /* 0x000e3400000e0031 */
[----:B0-----:R-:W-:-:S02]  /*3080*/  @!P0 VIMNMX R48, PT, PT, R48, R29, PT ;  /* 0x0000001d30308248 */ /* 0x001fc40003fe0100 */
[----:B------:R-:W-:Y:S01]  /*3090*/  ISETP.NE.AND P0, PT, R28, 0x65, PT ;  /* 0x000000651c00780c */ /* 0x000fe20003f05270 */
[----:B------:R-:W-:Y:S02]  /*30a0*/  VIADD R28, R43, 0x10 ;  /* 0x000000102b1c7836 */ /* 0x000fe40000000000 */
[----:B------:R-:W0:Y:S03]  /*30b0*/  SHFL.DOWN PT, R29, R48, 0x10, R49 ;  /* 0x0a000000301d7989 */ /* 0x000e2600000e0031 */
[----:B------:R-:W-:-:S07]  /*30c0*/  ISETP.GT.AND P3, PT, R28, R49, PT ;  /* 0x000000311c00720c */ /* 0x000fce0003f64270 */
[----:B------:R-:W-:-:S06]  /*30d0*/  VOTE.ALL P0, P0 ;  /* 0x0000000000ff7806 */ /* 0x000fcc0000000000 */
[----:B0-----:R-:W-:-:S07]  /*30e0*/  @!P3 VIMNMX R48, PT, PT, R48, R29, PT ;  /* 0x0000001d3030b248 */ /* 0x001fce0003fe0100 */
.L_x_193:
[----:B------:R-:W-:Y:S05]  /*30f0*/  @!P0 BRA `(.L_x_140) ;  /* 0x0000000000d48947 */ /* 0x000fea0003800000 */
.L_x_148:
[----:B------:R-:W-:-:S05]  /*3100*/  IMAD.WIDE R40, R45, 0x8, R46 ;  /* 0x000000082d287825 */ /* 0x000fca00078e022e */
[----:B------:R-:W2:Y:S01]  /*3110*/  LD.E.64.STRONG.GPU R28, desc[UR10][R40.64+-0x100] ;  /* 0xffff000a281c7980 */ /* 0x000ea2000c10fb00 */
[----:B------:R-:W-:Y:S05]  /*3120*/  YIELD ;  /* 0x0000000000007946 */ /* 0x000fea0003800000 */
[----:B------:R-:W-:Y:S01]  /*3130*/  UMOV UR5, 0xffffffff ;  /* 0xffffffff00057882 */ /* 0x000fe20000000000 */
[----:B--2---:R-:W-:Y:S02]  /*3140*/  ISETP.NE.AND P0, PT, R28, 0x63, PT ;  /* 0x000000631c00780c */ /* 0x004fe40003f05270 */
[----:B------:R-:W-:Y:S11]  /*3150*/  BRA.DIV UR5, `(.L_x_141) ;  /* 0x0000001a05b47947 */ /* 0x000ff6000b800000 */
[----:B------:R-:W-:-:S13]  /*3160*/  VOTE.ANY P0, !P0 ;  /* 0x0000000000ff7806 */ /* 0x000fda0004000100 */
.L_x_196:
[----:B------:R-:W-:Y:S05]  /*3170*/  @!P0 BRA `(.L_x_142) ;  /* 0x0000000000308947 */ /* 0x000fea0003800000 */
.L_x_146:
[----:B------:R-:W-:Y:S05]  /*3180*/  YIELD ;  /* 0x0000000000007946 */ /* 0x000fea0003800000 */
[----:B------:R-:W-:Y:S05]  /*3190*/  @P1 BRA `(.L_x_143) ;  /* 0x0000000000081947 */ /* 0x000fea0003800000 */
[----:B------:R0:W-:Y:S06]  /*31a0*/  MEMBAR.SC.CTA ;  /* 0x0000000000007992 */ /* 0x0001ec0000000000 */
[----:B0-----:R-:W-:Y:S05]  /*31b0*/  BRA `(.L_x_144) ;  /* 0x0000000000087947 */ /* 0x001fea0003800000 */
.L_x_143:
[----:B------:R-:W-:Y:S05]  /*31c0*/  NANOSLEEP 0x288 ;  /* 0x000002880000795d */ /* 0x000fea0003800000 */
[----:B------:R-:W-:Y:S01]  /*31d0*/  NOP ;  /* 0x0000000000007918 */ /* 0x000fe20000000000 */
.L_x_144:
[----:B------:R-:W2:Y:S01]  /*31e0*/  LD.E.64.STRONG.GPU R28, desc[UR10][R40.64+-0x100] ;  /* 0xffff000a281c7980 */ /* 0x000ea2000c10fb00 */
[----:B------:R-:W-:Y:S01]  /*31f0*/  UMOV UR5, 0xffffffff ;  /* 0xffffffff00057882 */ /* 0x000fe20000000000 */
[----:B--2---:R-:W-:Y:S02]  /*3200*/  ISETP.NE.AND P0, PT, R28, 0x63, PT ;  /* 0x000000631c00780c */ /* 0x004fe40003f05270 */
[----:B------:R-:W-:Y:S11]  /*3210*/  BRA.DIV UR5, `(.L_x_145) ;  /* 0x0000001a05a47947 */ /* 0x000ff6000b800000 */
[----:B------:R-:W-:-:S13]  /*3220*/  VOTE.ANY P0, !P0 ;  /* 0x0000000000ff7806 */ /* 0x000fda0004000100 */
.L_x_199:
[----:B------:R-:W-:Y:S05]  /*3230*/  @P0 BRA `(.L_x_146) ;  /* 0xfffffffc00d00947 */ /* 0x000fea000383ffff */
.L_x_142:
[----:B------:R-:W-:Y:S01]  /*3240*/  UMOV UR5, 0xffffffff ;  /* 0xffffffff00057882 */ /* 0x000fe20000000000 */
[----:B------:R-:W-:Y:S01]  /*3250*/  ISETP.NE.AND P0, PT, R28, 0x65, PT ;  /* 0x000000651c00780c */ /* 0x000fe20003f05270 */
[----:B------:R-:W-:Y:S01]  /*3260*/  IMAD.MOV.U32 R49, RZ, RZ, R29 ;  /* 0x000000ffff317224 */ /* 0x000fe200078e001d */
[----:B------:R-:W-:Y:S11]  /*3270*/  BRA.DIV UR5, `(.L_x_147) ;  /* 0x0000001a05ac7947 */ /* 0x000ff6000b800000 */
[----:B------:R-:W-:Y:S01]  /*3280*/  VOTE.ANY R19, PT, !P0 ;  /* 0x0000000000137806 */ /* 0x000fe200040e0100 */
[----:B------:R-:W-:Y:S02]  /*3290*/  VIADD R40, R43, 0x2 ;  /* 0x000000022b287836 */ /* 0x000fe40000000000 */
[----:B------:R-:W-:Y:S01]  /*32a0*/  VIADD R45, R45, 0xffffffe0 ;  /* 0xffffffe02d2d7836 */ /* 0x000fe20000000000 */
[----:B------:R-:W-:-:S05]  /*32b0*/  LOP3.LUT R19, R19, 0x80000000, R44, 0xec, !PT ;  /* 0x8000000013137812 */ /* 0x000fca00078eec2c */
        /* <DEDUP_REMOVED lines=17> */
[----:B------:R-:W-:Y:S01]  /*33d0*/  ISETP.NE.AND P0, PT, R28, 0x65, PT ;  /* 0x000000651c00780c */ /* 0x000fe20003f05270 */
[----:B------:R-:W-:Y:S02]  /*33e0*/  VIADD R28, R43, 0x10 ;  /* 0x000000102b1c7836 */ /* 0x000fe40000000000 */
[----:B------:R-:W0:Y:S03]  /*33f0*/  SHFL.DOWN PT, R29, R49, 0x10, R41 ;  /* 0x0a000000311d7989 */ /* 0x000e2600000e0029 */
[----:B------:R-:W-:-:S07]  /*3400*/  ISETP.GT.AND P3, PT, R28, R41, PT ;  /* 0x000000291c00720c */ /* 0x000fce0003f64270 */
[----:B------:R-:W-:-:S06]  /*3410*/  VOTE.ALL P0, P0 ;  /* 0x0000000000ff7806 */ /* 0x000fcc0000000000 */
[----:B0-----:R-:W-:-:S04]  /*3420*/  @!P3 VIMNMX R49, PT, PT, R49, R29, PT ;  /* 0x0000001d3131b248 */ /* 0x001fc80003fe0100 */
[----:B------:R-:W-:-:S07]  /*3430*/  VIMNMX R48, PT, PT, R49, R48, PT ;  /* 0x0000003031307248 */ /* 0x000fce0003fe0100 */
.L_x_208:
[----:B------:R-:W-:Y:S05]  /*3440*/  @P0 BRA `(.L_x_148) ;  /* 0xfffffffc002c0947 */ /* 0x000fea000383ffff */
.L_x_140:
        /* <DEDUP_REMOVED lines=15> */
.L_x_130:
        /* <DEDUP_REMOVED lines=31> */
.L_x_129:
        /* <DEDUP_REMOVED lines=18> */
[----:B------:R-:W-:Y:S01]  /*3850*/  LDS R12, [R4+0x180] ;  /* 0x00018000040c7984 */ /* 0x000fe20000000800 */
[----:B------:R-:W-:-:S03]  /*3860*/  VIADD R14, R40, 0x40 ;  /* 0x00000040280e7836 */ /* 0x000fc60000000000 */
        /* <DEDUP_REMOVED lines=20> */
[----:B------:R-:W-:Y:S01]  /*39b0*/  @!P0 STS [UR4+0x3000], R42 ;  /* 0x0030002aff008988 */ /* 0x000fe20008000804 */
[----:B------:R-:W-:Y:S01]  /*39c0*/  BAR.SYNC.DEFER_BLOCKING 0x0 ;  /* 0x0000000000007b1d */ /* 0x000fe20000010000 */
[----:B------:R-:W-:Y:S01]  /*39d0*/  IADD3 R9, P0, PT, R2, UR8, RZ ;  /* 0x0000000802097c10 */ /* 0x000fe2000ff1e0ff */
[----:B-1----:R-:W-:-:S04]  /*39e0*/  VIADD R4, R40, 0x20 ;  /* 0x0000002028047836 */ /* 0x002fc80000000000 */
[----:B------:R-:W-:Y:S01]  /*39f0*/  IMAD.X R10, RZ, RZ, RZ, P0 ;  /* 0x000000ffff0a7224 */ /* 0x000fe200000e06ff */
        /* <DEDUP_REMOVED lines=16> */
[----:B------:R0:W-:Y:S01]  /*3b00*/  @!P2 STG.E desc[UR10][R8.64], R53 ;  /* 0x000000350800a986 */ /* 0x0001e2000c10190a */
[-C--:B------:R-:W-:Y:S01]  /*3b10*/  ISETP.GE.AND P2, PT, R2, R0.reuse, PT ;  /* 0x000000000200720c */ /* 0x080fe20003f46270 */
[----:B------:R-:W-:Y:S02]  /*3b20*/  VIADD R2, R40, 0x120 ;  /* 0x0000012028027836 */ /* 0x000fe40000000000 */
[----:B------:R-:W-:Y:S03]  /*3b30*/  @!P5 STG.E desc[UR10][R8.64+0x100], R18 ;  /* 0x000100120800d986 */ /* 0x000fe6000c10190a */
[-C--:B------:R-:W-:Y:S01]  /*3b40*/  ISETP.GE.AND P5, PT, R2, R0.reuse, PT ;  /* 0x000000000200720c */ /* 0x080fe20003fa6270 */
[----:B------:R-:W-:Y:S01]  /*3b50*/  VIADD R2, R40, 0x160 ;  /* 0x0000016028027836 */ /* 0x000fe20000000000 */
[----:B------:R-:W-:Y:S01]  /*3b60*/  @!P6 STG.E desc[UR10][R8.64+0x80], R16 ;  /* 0x000080100800e986 */ /* 0x000fe2000c10190a */
[----:B------:R-:W-:Y:S01]  /*3b70*/  ISETP.GE.AND P6, PT, R4, R0, PT ;  /* 0x000000000400720c */ /* 0x000fe20003fc6270 */
[----:B------:R-:W-:-:S02]  /*3b80*/  VIADD R4, R40, 0x140 ;  /* 0x0000014028047836 */ /* 0x000fc40000000000 */
[----:B------:R1:W-:Y:S01]  /*3b90*/  @!P0 STG.E desc[UR10][R8.64+0x200], R51 ;  /* 0x0002003308008986 */ /* 0x0003e2000c10190a */
[-C--:B------:R-:W-:Y:S01]  /*3ba0*/  ISETP.GE.AND P0, PT, R2, R0.reuse, PT ;  /* 0x000000000200720c */ /* 0x080fe20003f06270 */
[C---:B0-----:R-:W-:Y:S02]  /*3bb0*/  VIADD R53, R40.reuse, 0x180 ;  /* 0x0000018028357836 */ /* 0x041fe40000000000 */
[C---:B------:R-:W-:Y:S01]  /*3bc0*/  VIADD R2, R40.reuse, 0x1a0 ;  /* 0x000001a028027836 */ /* 0x040fe20000000000 */
[----:B------:R0:W-:Y:S02]  /*3bd0*/  @!P4 STG.E desc[UR10][R8.64+0x280], R47 ;  /* 0x0002802f0800c986 */ /* 0x0001e4000c10190a */
[-C--:B------:R-:W-:Y:S01]  /*3be0*/  ISETP.GE.AND P4, PT, R53, R0.reuse, PT ;  /* 0x000000003500720c */ /* 0x080fe20003f86270 */
[----:B------:R-:W-:Y:S01]  /*3bf0*/  VIADD R53, R40, 0x1c0 ;  /* 0x000001c028357836 */ /* 0x000fe20000000000 */
[----:B------:R0:W-:Y:S01]  /*3c00*/  @!P3 STG.E desc[UR10][R8.64+0x300], R45 ;  /* 0x0003002d0800b986 */ /* 0x0001e2000c10190a */
[----:B------:R-:W-:Y:S01]  /*3c10*/  ISETP.GE.AND P3, PT, R2, R0, PT ;  /* 0x000000000200720c */ /* 0x000fe20003f66270 */
[----:B------:R-:W-:-:S02]  /*3c20*/  VIADD R2, R40, 0x1e0 ;  /* 0x000001e028027836 */ /* 0x000fc40000000000 */
[----:B-1----:R-:W-:Y:S01]  /*3c30*/  VIADD R51, R40, 0x200 ;  /* 0x0000020028337836 */ /* 0x002fe20000000000 */
        /* <DEDUP_REMOVED lines=31> */
.L_x_112:
[----:B------:R-:W-:Y:S01]  /*3e30*/  BSSY B1, `(.L_x_149) ;  /* 0x0000006000017945 */ /* 0x000fe20003800000 */
[----:B------:R-:W-:Y:S01]  /*3e40*/  PLOP3.LUT P0, PT, P0, PT, PT, 0x8, 0x80 ;  /* 0x000000000080781c */ /* 0x000fe2000070e170 */
[----:B------:R-:W-:-:S12]  /*3e50*/  IMAD.MOV.U32 R19, RZ, RZ, -0x1 ;  /* 0xffffffffff137424 */ /* 0x000fd800078e00ff */
[----:B------:R-:W-:Y:S05]  /*3e60*/  WARPSYNC.COLLECTIVE R19, `(.L_x_150) ;  /* 0x0000000013087348 */ /* 0x000fea0003c00000 */
[----:B------:R-:W-:Y:S01]  /*3e70*/  VOTE.ANY P0, P0 ;  /* 0x0000000000ff7806 */ /* 0x000fe20000000100 */
[----:B------:R-:W-:-:S12]  /*3e80*/  ENDCOLLECTIVE ;  /* 0x000000000000791b */ /* 0x000fd80003800000 */
.L_x_150:
[----:B------:R-:W-:Y:S05]  /*3e90*/  BSYNC B1 ;  /* 0x0000000000017941 */ /* 0x000fea0003800000 */
.L_x_149:
[----:B------:R-:W-:Y:S05]  /*3ea0*/  BRA `(.L_x_151) ;  /* 0xffffffd000107947 */ /* 0x000fea000383ffff */
.L_x_116:
[----:B------:R-:W-:Y:S01]  /*3eb0*/  BSSY B1, `(.L_x_152) ;  /* 0x0000006000017945 */ /* 0x000fe20003800000 */
[----:B------:R-:W-:Y:S01]  /*3ec0*/  PLOP3.LUT P0, PT, P0, PT, PT, 0x8, 0x80 ;  /* 0x000000000080781c */ /* 0x000fe2000070e170 */
[----:B------:R-:W-:-:S12]  /*3ed0*/  IMAD.MOV.U32 R19, RZ, RZ, -0x1 ;  /* 0xffffffffff137424 */ /* 0x000fd800078e00ff */
[----:B------:R-:W-:Y:S05]  /*3ee0*/  WARPSYNC.COLLECTIVE R19, `(.L_x_153) ;  /* 0x0000000013087348 */ /* 0x000fea0003c00000 */
[----:B------:R-:W-:Y:S01]  /*3ef0*/  VOTE.ANY P0, P0 ;  /* 0x0000000000ff7806 */ /* 0x000fe20000000100 */
[----:B------:R-:W-:-:S12]  /*3f00*/  ENDCOLLECTIVE ;  /* 0x000000000000791b */ /* 0x000fd80003800000 */
.L_x_153:
[----:B------:R-:W-:Y:S05]  /*3f10*/  BSYNC B1 ;  /* 0x0000000000017941 */ /* 0x000fea0003800000 */
.L_x_152:
[----:B------:R-:W-:Y:S05]  /*3f20*/  BRA `(.L_x_154) ;  /* 0xffffffd000207947 */ /* 0x000fea000383ffff */
.L_x_118:
[----:B------:R-:W0:Y:S01]  /*3f30*/  S2R R16, SR_GEMASK ;  /* 0x0000000000107919 */ /* 0x000e220000003c00 */
[----:B------:R-:W-:Y:S01]  /*3f40*/  BSSY B1, `(.L_x_155) ;  /* 0x0000006000017945 */ /* 0x000fe20003800000 */
[----:B------:R-:W-:Y:S01]  /*3f50*/  PLOP3.LUT P3, PT, P0, PT, PT, 0x8, 0x80 ;  /* 0x000000000080781c */ /* 0x000fe2000076e170 */
[----:B------:R-:W-:-:S12]  /*3f60*/  IMAD.MOV.U32 R19, RZ, RZ, -0x1 ;  /* 0xffffffffff137424 */ /* 0x000fd800078e00ff */
[----:B0-----:R-:W-:Y:S05]  /*3f70*/  WARPSYNC.COLLECTIVE R19, `(.L_x_156) ;  /* 0x0000000013087348 */ /* 0x001fea0003c00000 */
[----:B------:R-:W-:Y:S01]  /*3f80*/  VOTE.ANY R19, PT, P3 ;  /* 0x0000000000137806 */ /* 0x000fe200018e0100 */
[----:B0-----:R-:W-:Y:S06]  /*3f90*/  ENDCOLLECTIVE ;  /* 0x000000000000791b */ /* 0x001fec0003800000 */
.L_x_156:
[----:B------:R-:W-:Y:S05]  /*3fa0*/  BSYNC B1 ;  /* 0x0000000000017941 */ /* 0x000fea0003800000 */
.L_x_155:
        /* <DEDUP_REMOVED lines=8> */
[----:B------:R-:W-:Y:S02]  /*4030*/  IMAD.MOV.U32 R19, RZ, RZ, -0x1 ;  /* 0xffffffffff137424 */ /* 0x000fe400078e00ff */
[C---:B------:R-:W-:Y:S01]  /*4040*/  VIADD R44, R31.reuse, 0x10 ;  /* 0x000000101f2c7836 */ /* 0x040fe20000000000 */
[----:B------:R-:W0:Y:S02]  /*4050*/  POPC R45, R45 ;  /* 0x0000002d002d7309 */ /* 0x000e240000000000 */
[----:B0-----:R-:W-:Y:S01]  /*4060*/  IMAD.MOV.U32 R41, RZ, RZ, R45 ;  /* 0x000000ffff297224 */ /* 0x001fe200078e002d */
[-C--:B------:R-:W-:Y:S02]  /*4070*/  ISETP.GE.AND P0, PT, R31, R45.reuse, PT ;  /* 0x0000002d1f00720c */ /* 0x080fe40003f06270 */
[----:B------:R-:W-:-:S13]  /*4080*/  ISETP.GT.AND P1, PT, R39, R45, PT ;  /* 0x0000002d2700720c */ /* 0x000fda0003f24270 */
[----:B------:R-:W-:Y:S05]  /*4090*/  WARPSYNC.COLLECTIVE R19, `(.L_x_157) ;  /* 0x0000000013087348 */ /* 0x000fea0003c00000 */
[----:B------:R0:W1:Y:S02]  /*40a0*/  SHFL.DOWN P3, R29, R30, R40, R41 ;  /* 0x080000281e1d7389 */ /* 0x0000640000060029 */
[----:B01----:R-:W-:Y:S05]  /*40b0*/  ENDCOLLECTIVE ;  /* 0x000000000000791b */ /* 0x003fea0003800000 */
.L_x_157:
[----:B------:R-:W-:Y:S01]  /*40c0*/  IMAD.MOV.U32 R40, RZ, RZ, 0x2 ;  /* 0x00000002ff287424 */ /* 0x000fe200078e00ff */
[----:B------:R-:W-:Y:S02]  /*40d0*/  @!P0 VIMNMX R50, PT, PT, R29, R50, PT ;  /* 0x000000321d328248 */ /* 0x000fe40003fe0100 */
[----:B------:R-:W-:-:S03]  /*40e0*/  ISETP.NE.AND P0, PT, R28, 0x65, PT ;  /* 0x000000651c00780c */ /* 0x000fc60003f05270 */
[----:B------:R-:W-:-:S10]  /*40f0*/  IMAD.MOV.U32 R30, RZ, RZ, R50 ;  /* 0x000000ffff1e7224 */ /* 0x000fd400078e0032 */
[----:B------:R-:W-:Y:S05]  /*4100*/  WARPSYNC.COLLECTIVE R19, `(.L_x_158) ;  /* 0x0000000013087348 */ /* 0x000fea0003c00000 */
[----:B------:R0:W1:Y:S02]  /*4110*/  SHFL.DOWN P3, R29, R30, R40, R41 ;  /* 0x080000281e1d7389 */ /* 0x0000640000060029 */
[----:B01----:R-:W-:Y:S05]  /*4120*/  ENDCOLLECTIVE ;  /* 0x000000000000791b */ /* 0x003fea0003800000 */
.L_x_158:
[----:B------:R-:W-:Y:S01]  /*4130*/  IMAD.MOV.U32 R40, RZ, RZ, 0x4 ;  /* 0x00000004ff287424 */ /* 0x000fe200078e00ff */
[----:B------:R-:W-:Y:S02]  /*4140*/  @!P1 VIMNMX R50, PT, PT, R50, R29, PT ;  /* 0x0000001d32329248 */ /* 0x000fe40003fe0100 */
[----:B------:R-:W-:-:S03]  /*4150*/  ISETP.GT.AND P1, PT, R42, R45, PT ;  /* 0x0000002d2a00720c */ /* 0x000fc60003f24270 */
[----:B------:R-:W-:-:S10]  /*4160*/  IMAD.MOV.U32 R30, RZ, RZ, R50 ;  /* 0x000000ffff1e7224 */ /* 0x000fd400078e0032 */
[----:B------:R-:W-:Y:S05]  /*4170*/  WARPSYNC.COLLECTIVE R19, `(.L_x_159) ;  /* 0x0000000013087348 */ /* 0x000fea0003c00000 */
[----:B------:R0:W1:Y:S02]  /*4180*/  SHFL.DOWN P3, R29, R30, R40, R41 ;  /* 0x080000281e1d7389 */ /* 0x0000640000060029 */
[----:B01----:R-:W-:Y:S05]  /*4190*/  ENDCOLLECTIVE ;  /* 0x000000000000791b */ /* 0x003fea0003800000 */
.L_x_159:
[----:B------:R-:W-:Y:S01]  /*41a0*/  IMAD.MOV.U32 R40, RZ, RZ, 0x8 ;  /* 0x00000008ff287424 */ /* 0x000fe200078e00ff */
[----:B------:R-:W-:Y:S02]  /*41b0*/  @!P1 VIMNMX R50, PT, PT, R50, R29, PT ;  /* 0x0000001d32329248 */ /* 0x000fe40003fe0100 */
[----:B------:R-:W-:-:S03]  /*41c0*/  ISETP.GT.AND P1, PT, R43, R45, PT ;  /* 0x0000002d2b00720c */ /* 0x000fc60003f24270 */
[----:B------:R-:W-:-:S10]  /*41d0*/  IMAD.MOV.U32 R30, RZ, RZ, R50 ;  /* 0x000000ffff1e7224 */ /* 0x000fd400078e0032 */
[----:B------:R-:W-:Y:S05]  /*41e0*/  WARPSYNC.COLLECTIVE R19, `(.L_x_160) ;  /* 0x0000000013087348 */ /* 0x000fea0003c00000 */
[----:B------:R0:W1:Y:S02]  /*41f0*/  SHFL.DOWN P3, R29, R30, R40, R41 ;  /* 0x080000281e1d7389 */ /* 0x0000640000060029 */
[----:B01----:R-:W-:Y:S05]  /*4200*/  ENDCOLLECTIVE ;  /* 0x000000000000791b */ /* 0x003fea0003800000 */
.L_x_160:
[----:B------:R-:W-:Y:S01]  /*4210*/  IMAD.MOV.U32 R40, RZ, RZ, 0x10 ;  /* 0x00000010ff287424 */ /* 0x000fe200078e00ff */
[----:B------:R-:W-:Y:S02]  /*4220*/  @!P1 VIMNMX R50, PT, PT, R50, R29, PT ;  /* 0x0000001d32329248 */ /* 0x000fe40003fe0100 */
[----:B------:R-:W-:-:S03]  /*4230*/  ISETP.GT.AND P1, PT, R44, R45, PT ;  /* 0x0000002d2c00720c */ /* 0x000fc60003f24270 */
[----:B------:R-:W-:-:S10]  /*4240*/  IMAD.MOV.U32 R30, RZ, RZ, R50 ;  /* 0x000000ffff1e7224 */ /* 0x000fd400078e0032 */
[----:B------:R-:W-:Y:S05]  /*4250*/  WARPSYNC.COLLECTIVE R19, `(.L_x_161) ;  /* 0x0000000013087348 */ /* 0x000fea0003c00000 */
[----:B------:R0:W1:Y:S02]  /*4260*/  SHFL.DOWN P3, R29, R30, R40, R41 ;  /* 0x080000281e1d7389 */ /* 0x0000640000060029 */
[----:B01----:R-:W-:Y:S05]  /*4270*/  ENDCOLLECTIVE ;  /* 0x000000000000791b */ /* 0x003fea0003800000 */
.L_x_161:
[----:B------:R-:W-:Y:S05]  /*4280*/  WARPSYNC.COLLECTIVE R19, `(.L_x_162) ;  /* 0x0000000013087348 */ /* 0x000fea0003c00000 */
[----:B------:R-:W-:Y:S01]  /*4290*/  VOTE.ALL P0, P0 ;  /* 0x0000000000ff7806 */ /* 0x000fe20000000000 */
[----:B------:R-:W-:-:S12]  /*42a0*/  ENDCOLLECTIVE ;  /* 0x000000000000791b */ /* 0x000fd80003800000 */
.L_x_162:
[----:B------:R-:W-:Y:S02]  /*42b0*/  @!P1 VIMNMX R50, PT, PT, R50, R29, PT ;  /* 0x0000001d32329248 */ /* 0x000fe40003fe0100 */
[----:B------:R-:W0:Y:S02]  /*42c0*/  LDC.64 R28, c[0x0][0x390] ;  /* 0x0000e400ff1c7b82 */ /* 0x000e240000000a00 */
[----:B0-----:R-:W-:-:S05]  /*42d0*/  IADD3 R48, P1, PT, R28, 0x100, RZ ;  /* 0x000001001c307810 */ /* 0x001fca0007f3e0ff */
[----:B------:R-:W-:Y:S01]  /*42e0*/  IMAD.X R49, RZ, RZ, R29, P1 ;  /* 0x000000ffff317224 */ /* 0x000fe200008e061d */
[----:B------:R-:W-:Y:S07]  /*42f0*/  BRA `(.L_x_163) ;  /* 0xffffffcc00b87947 */ /* 0x000fee000383ffff */
.L_x_120:
[----:B------:R-:W-:Y:S01]  /*4300*/  BSSY B1, `(.L_x_164) ;  /* 0x0000006000017945 */ /* 0x000fe20003800000 */
[----:B------:R-:W-:Y:S01]  /*4310*/  PLOP3.LUT P0, PT, P0, PT, PT, 0x8, 0x80 ;  /* 0x000000000080781c */ /* 0x000fe2000070e170 */
[----:B------:R-:W-:-:S12]  /*4320*/  IMAD.MOV.U32 R19, RZ, RZ, -0x1 ;  /* 0xffffffffff137424 */ /* 0x000fd800078e00ff */
[----:B------:R-:W-:Y:S05]  /*4330*/  WARPSYNC.COLLECTIVE R19, `(.L_x_165) ;  /* 0x0000000013087348 */ /* 0x000fea0003c00000 */
[----:B------:R-:W-:Y:S01]  /*4340*/  VOTE.ANY P0, P0 ;  /* 0x0000000000ff7806 */ /* 0x000fe20000000100 */
[----:B------:R-:W-:-:S12]  /*4350*/  ENDCOLLECTIVE ;  /* 0x000000000000791b */ /* 0x000fd80003800000 */
.L_x_165:
[----:B------:R-:W-:Y:S05]  /*4360*/  BSYNC B1 ;  /* 0x0000000000017941 */ /* 0x000fea0003800000 */
.L_x_164:
[----:B------:R-:W-:Y:S05]  /*4370*/  BRA `(.L_x_166) ;  /* 0xffffffcc00b87947 */ /* 0x000fea000383ffff */
.L_x_124:
[----:B------:R-:W-:Y:S01]  /*4380*/  BSSY B1, `(.L_x_167) ;  /* 0x0000006000017945 */ /* 0x000fe20003800000 */
[----:B------:R-:W-:Y:S01]  /*4390*/  PLOP3.LUT P0, PT, P0, PT, PT, 0x8, 0x80 ;  /* 0x000000000080781c */ /* 0x000fe2000070e170 */
[----:B------:R-:W-:-:S12]  /*43a0*/  IMAD.MOV.U32 R19, RZ, RZ, -0x1 ;  /* 0xffffffffff137424 */ /* 0x000fd800078e00ff */
[----:B------:R-:W-:Y:S05]  /*43b0*/  WARPSYNC.COLLECTIVE R19, `(.L_x_168) ;  /* 0x0000000013087348 */ /* 0x000fea0003c00000 */
[----:B------:R-:W-:Y:S01]  /*43c0*/  VOTE.ANY P0, P0 ;  /* 0x0000000000ff7806 */ /* 0x000fe20000000100 */
[----:B------:R-:W-:-:S12]  /*43d0*/  ENDCOLLECTIVE ;  /* 0x000000000000791b */ /* 0x000fd80003800000 */
.L_x_168:
[----:B------:R-:W-:Y:S05]  /*43e0*/  BSYNC B1 ;  /* 0x0000000000017941 */ /* 0x000fea0003800000 */
.L_x_167:
[----:B------:R-:W-:Y:S05]  /*43f0*/  BRA `(.L_x_169) ;  /* 0xffffffcc00cc7947 */ /* 0x000fea000383ffff */
.L_x_126:
[----:B------:R-:W-:Y:S01]  /*4400*/  BSSY B1, `(.L_x_170) ;  /* 0x0000006000017945 */ /* 0x000fe20003800000 */
[----:B------:R-:W-:Y:S01]  /*4410*/  PLOP3.LUT P3, PT, P0, PT, PT, 0x8, 0x80 ;  /* 0x000000000080781c */ /* 0x000fe2000076e170 */
[----:B------:R-:W-:-:S12]  /*4420*/  IMAD.MOV.U32 R19, RZ, RZ, -0x1 ;  /* 0xffffffffff137424 */ /* 0x000fd800078e00ff */
[----:B------:R-:W-:Y:S05]  /*4430*/  WARPSYNC.COLLECTIVE R19, `(.L_x_171) ;  /* 0x0000000013087348 */ /* 0x000fea0003c00000 */
[----:B------:R-:W-:Y:S01]  /*4440*/  VOTE.ANY R19, PT, P3 ;  /* 0x0000000000137806 */ /* 0x000fe200018e0100 */
[----:B------:R-:W-:Y:S06]  /*4450*/  ENDCOLLECTIVE ;  /* 0x000000000000791b */ /* 0x000fec0003800000 */
.L_x_171:
[----:B------:R-:W-:Y:S05]  /*4460*/  BSYNC B1 ;  /* 0x0000000000017941 */ /* 0x000fea0003800000 */
.L_x_170:
        /* <DEDUP_REMOVED lines=11> */
.L_x_172:
        /* <DEDUP_REMOVED lines=8> */
.L_x_173:
[----:B------:R-:W-:Y:S01]  /*45a0*/  IMAD.MOV.U32 R40, RZ, RZ, 0x4 ;  /* 0x00000004ff287424 */ /* 0x000fe200078e00ff */
[----:B------:R-:W-:Y:S02]  /*45b0*/  @!P0 VIMNMX R45, PT, PT, R45, R29, PT ;  /* 0x0000001d2d2d8248 */ /* 0x000fe40003fe0100 */
[----:B------:R-:W-:-:S03]  /*45c0*/  ISETP.GT.AND P0, PT, R42, R41, PT ;  /* 0x000000292a00720c */ /* 0x000fc60003f04270 */
[----:B------:R-:W-:-:S10]  /*45d0*/  IMAD.MOV.U32 R30, RZ, RZ, R45 ;  /* 0x000000ffff1e7224 */ /* 0x000fd400078e002d */
[----:B------:R-:W-:Y:S05]  /*45e0*/  WARPSYNC.COLLECTIVE R19, `(.L_x_174) ;  /* 0x0000000013087348 */ /* 0x000fea0003c00000 */
[----:B------:R0:W1:Y:S02]  /*45f0*/  SHFL.DOWN P3, R29, R30, R40, R41 ;  /* 0x080000281e1d7389 */ /* 0x0000640000060029 */
[----:B01----:R-:W-:Y:S05]  /*4600*/  ENDCOLLECTIVE ;  /* 0x000000000000791b */ /* 0x003fea0003800000 */
.L_x_174:
[----:B------:R-:W-:Y:S01]  /*4610*/  IMAD.MOV.U32 R40, RZ, RZ, 0x8 ;  /* 0x00000008ff287424 */ /* 0x000fe200078e00ff */
[----:B------:R-:W-:Y:S02]  /*4620*/  @!P0 VIMNMX R45, PT, PT, R45, R29, PT ;  /* 0x0000001d2d2d8248 */ /* 0x000fe40003fe0100 */
[----:B------:R-:W-:-:S03]  /*4630*/  ISETP.GT.AND P0, PT, R43, R41, PT ;  /* 0x000000292b00720c */ /* 0x000fc60003f04270 */
[----:B------:R-:W-:-:S10]  /*4640*/  IMAD.MOV.U32 R30, RZ, RZ, R45 ;  /* 0x000000ffff1e7224 */ /* 0x000fd400078e002d */
[----:B------:R-:W-:Y:S05]  /*4650*/  WARPSYNC.COLLECTIVE R19, `(.L_x_175) ;  /* 0x0000000013087348 */ /* 0x000fea0003c00000 */
[----:B------:R0:W1:Y:S02]  /*4660*/  SHFL.DOWN P3, R29, R30, R40, R41 ;  /* 0x080000281e1d7389 */ /* 0x0000640000060029 */
[----:B01----:R-:W-:Y:S05]  /*4670*/  ENDCOLLECTIVE ;  /* 0x000000000000791b */ /* 0x003fea0003800000 */
.L_x_175:
[----:B------:R-:W-:Y:S01]  /*4680*/  IMAD.MOV.U32 R40, RZ, RZ, 0x10 ;  /* 0x00000010ff287424 */ /* 0x000fe200078e00ff */
[----:B------:R-:W-:Y:S02]  /*4690*/  @!P0 VIMNMX R45, PT, PT, R45, R29, PT ;  /* 0x0000001d2d2d8248 */ /* 0x000fe40003fe0100 */
[----:B------:R-:W-:-:S03]  /*46a0*/  ISETP.GT.AND P0, PT, R44, R41, PT ;  /* 0x000000292c00720c */ /* 0x000fc60003f04270 */
[----:B------:R-:W-:-:S10]  /*46b0*/  IMAD.MOV.U32 R30, RZ, RZ, R45 ;  /* 0x000000ffff1e7224 */ /* 0x000fd400078e002d */
[----:B------:R-:W-:Y:S05]  /*46c0*/  WARPSYNC.COLLECTIVE R19, `(.L_x_176) ;  /* 0x0000000013087348 */ /* 0x000fea0003c00000 */
[----:B------:R0:W1:Y:S02]  /*46d0*/  SHFL.DOWN P3, R29, R30, R40, R41 ;  /* 0x080000281e1d7389 */ /* 0x0000640000060029 */
[----:B01----:R-:W-:Y:S05]  /*46e0*/  ENDCOLLECTIVE ;  /* 0x000000000000791b */ /* 0x003fea0003800000 */
.L_x_176:
[----:B------:R-:W-:Y:S02]  /*46f0*/  @!P0 VIMNMX R45, PT, PT, R45, R29, PT ;  /* 0x0000001d2d2d8248 */ /* 0x000fe40003fe0100 */
[----:B------:R-:W-:Y:S02]  /*4700*/  ISETP.NE.AND P0, PT, R28, 0x65, PT ;  /* 0x000000651c00780c */ /* 0x000fe40003f05270 */
[----:B------:R-:W-:-:S11]  /*4710*/  VIMNMX R50, PT, PT, R45, R50, PT ;  /* 0x000000322d327248 */ /* 0x000fd60003fe0100 */
[----:B------:R-:W-:Y:S05]  /*4720*/  WARPSYNC.COLLECTIVE R19, `(.L_x_177) ;  /* 0x0000000013087348 */ /* 0x000fea0003c00000 */
[----:B------:R-:W-:Y:S01]  /*4730*/  VOTE.ALL P0, P0 ;  /* 0x0000000000ff7806 */ /* 0x000fe20000000000 */
[----:B------:R-:W-:-:S12]  /*4740*/  ENDCOLLECTIVE ;  /* 0x000000000000791b */ /* 0x000fd80003800000 */
.L_x_177:
[----:B------:R-:W-:Y:S05]  /*4750*/  BRA `(.L_x_178) ;  /* 0xffffffcc00687947 */ /* 0x000fea000383ffff */
.L_x_133:
[----:B------:R-:W-:Y:S01]  /*4760*/  BSSY B0, `(.L_x_179) ;  /* 0x0000006000007945 */ /* 0x000fe20003800000 */
[----:B------:R-:W-:Y:S01]  /*4770*/  PLOP3.LUT P0, PT, P0, PT, PT, 0x8, 0x80 ;  /* 0x000000000080781c */ /* 0x000fe2000070e170 */
[----:B------:R-:W-:-:S12]  /*4780*/  IMAD.MOV.U32 R19, RZ, RZ, -0x1 ;  /* 0xffffffffff137424 */ /* 0x000fd800078e00ff */
[----:B------:R-:W-:Y:S05]  /*4790*/  WARPSYNC.COLLECTIVE R19, `(.L_x_180) ;  /* 0x0000000013087348 */ /* 0x000fea0003c00000 */
[----:B------:R-:W-:Y:S01]  /*47a0*/  VOTE.ANY P0, P0 ;  /* 0x0000000000ff7806 */ /* 0x000fe20000000100 */
[----:B------:R-:W-:-:S12]  /*47b0*/  ENDCOLLECTIVE ;  /* 0x000000000000791b */ /* 0x000fd80003800000 */
.L_x_180:
[----:B------:R-:W-:Y:S05]  /*47c0*/  BSYNC B0 ;  /* 0x0000000000007941 */ /* 0x000fea0003800000 */
.L_x_179:
[----:B------:R-:W-:Y:S05]  /*47d0*/  BRA `(.L_x_181) ;  /* 0xffffffe400787947 */ /* 0x000fea000383ffff */
.L_x_137:
[----:B------:R-:W-:Y:S01]  /*47e0*/  BSSY B0, `(.L_x_182) ;  /* 0x0000006000007945 */ /* 0x000fe20003800000 */
[----:B------:R-:W-:Y:S01]  /*47f0*/  PLOP3.LUT P0, PT, P0, PT, PT, 0x8, 0x80 ;  /* 0x000000000080781c */ /* 0x000fe2000070e170 */
[----:B------:R-:W-:-:S12]  /*4800*/  IMAD.MOV.U32 R19, RZ, RZ, -0x1 ;  /* 0xffffffffff137424 */ /* 0x000fd800078e00ff */
[----:B------:R-:W-:Y:S05]  /*4810*/  WARPSYNC.COLLECTIVE R19, `(.L_x_183) ;  /* 0x0000000013087348 */ /* 0x000fea0003c00000 */
[----:B------:R-:W-:Y:S01]  /*4820*/  VOTE.ANY P0, P0 ;  /* 0x0000000000ff7806 */ /* 0x000fe20000000100 */
[----:B------:R-:W-:-:S12]  /*4830*/  ENDCOLLECTIVE ;  /* 0x000000000000791b */ /* 0x000fd80003800000 */
.L_x_183:
[----:B------:R-:W-:Y:S05]  /*4840*/  BSYNC B0 ;  /* 0x0000000000007941 */ /* 0x000fea0003800000 */
.L_x_182:
[----:B------:R-:W-:Y:S05]  /*4850*/  BRA `(.L_x_184) ;  /* 0xffffffe400887947 */ /* 0x000fea000383ffff */
.L_x_139:
        /* <DEDUP_REMOVED lines=8> */
.L_x_186:
[----:B------:R-:W-:Y:S05]  /*48e0*/  BSYNC B0 ;  /* 0x0000000000007941 */ /* 0x000fea0003800000 */
.L_x_185:
[----:B------:R-:W-:Y:S01]  /*48f0*/  LOP3.LUT R19, R19, 0x80000000, R44, 0xec, !PT ;  /* 0x8000000013137812 */ /* 0x000fe200078eec2c */
[----:B------:R-:W-:Y:S02]  /*4900*/  IMAD.MOV.U32 R30, RZ, RZ, R48 ;  /* 0x000000ffff1e7224 */ /* 0x000fe400078e0030 */
[----:B------:R-:W-:Y:S02]  /*4910*/  IMAD.MOV.U32 R40, RZ, RZ, 0x1 ;  /* 0x00000001ff287424 */ /* 0x000fe400078e00ff */
[----:B------:R-:W-:Y:S02]  /*4920*/  VIADD R28, R19, 0xffffffff ;  /* 0xffffffff131c7836 */ /* 0x000fe40000000000 */
[----:B------:R-:W-:-:S03]  /*4930*/  VIADD R46, R43, 0x2 ;  /* 0x000000022b2e7836 */ /* 0x000fc60000000000 */
[----:B------:R-:W-:Y:S01]  /*4940*/  LOP3.LUT R28, R19, R28, RZ, 0xc, !PT ;  /* 0x0000001c131c7212 */ /* 0x000fe200078e0cff */
[----:B------:R-:W-:-:S03]  /*4950*/  IMAD.MOV.U32 R19, RZ, RZ, -0x1 ;  /* 0xffffffffff137424 */ /* 0x000fc600078e00ff */
[----:B------:R0:W1:Y:S02]  /*4960*/  POPC R49, R28 ;  /* 0x0000001c00317309 */ /* 0x0000640000000000 */
[----:B0-----:R-:W-:Y:S02]  /*4970*/  VIADD R28, R43, 0x4 ;  /* 0x000000042b1c7836 */ /* 0x001fe40000000000 */
[----:B-1----:R-:W-:Y:S01]  /*4980*/  IMAD.MOV.U32 R41, RZ, RZ, R49 ;  /* 0x000000ffff297224 */ /* 0x002fe200078e0031 */
[----:B------:R-:W-:-:S13]  /*4990*/  ISETP.GT.AND P4, PT, R46, R49, PT ;  /* 0x000000312e00720c */ /* 0x000fda0003f84270 */
[----:B------:R-:W-:Y:S05]  /*49a0*/  WARPSYNC.COLLECTIVE R19, `(.L_x_187) ;  /* 0x0000000013087348 */ /* 0x000fea0003c00000 */
[----:B------:R0:W1:Y:S02]  /*49b0*/  SHFL.DOWN P3, R29, R30, R40, R41 ;  /* 0x080000281e1d7389 */ /* 0x0000640000060029 */
[----:B01----:R-:W-:Y:S05]  /*49c0*/  ENDCOLLECTIVE ;  /* 0x000000000000791b */ /* 0x003fea0003800000 */
.L_x_187:
[----:B------:R-:W-:Y:S01]  /*49d0*/  IMAD.MOV.U32 R40, RZ, RZ, 0x2 ;  /* 0x00000002ff287424 */ /* 0x000fe200078e00ff */
[----:B------:R-:W-:-:S13]  /*49e0*/  ISETP.GE.AND P3, PT, R43, R49, PT ;  /* 0x000000312b00720c */ /* 0x000fda0003f66270 */
[----:B------:R-:W-:-:S05]  /*49f0*/  @!P3 VIMNMX R48, PT, PT, R29, R48, PT ;  /* 0x000000301d30b248 */ /* 0x000fca0003fe0100 */
[----:B------:R-:W-:-:S07]  /*4a00*/  IMAD.MOV.U32 R30, RZ, RZ, R48 ;  /* 0x000000ffff1e7224 */ /* 0x000fce00078e0030 */
[----:B------:R-:W-:Y:S05]  /*4a10*/  WARPSYNC.COLLECTIVE R19, `(.L_x_188) ;  /* 0x0000000013087348 */ /* 0x000fea0003c00000 */
[----:B------:R0:W1:Y:S02]  /*4a20*/  SHFL.DOWN P3, R29, R30, R40, R41 ;  /* 0x080000281e1d7389 */ /* 0x0000640000060029 */
[----:B01----:R-:W-:Y:S05]  /*4a30*/  ENDCOLLECTIVE ;  /* 0x000000000000791b */ /* 0x003fea0003800000 */
.L_x_188:
[----:B------:R-:W-:Y:S01]  /*4a40*/  IMAD.MOV.U32 R40, RZ, RZ, 0x4 ;  /* 0x00000004ff287424 */ /* 0x000fe200078e00ff */
[----:B------:R-:W-:Y:S02]  /*4a50*/  @!P4 VIMNMX R48, PT, PT, R48, R29, PT ;  /* 0x0000001d3030c248 */ /* 0x000fe40003fe0100 */
[----:B------:R-:W-:Y:S01]  /*4a60*/  ISETP.GT.AND P4, PT, R28, R49, PT ;  /* 0x000000311c00720c */ /* 0x000fe20003f84270 */
[----:B------:R-:W-:Y:S02]  /*4a70*/  VIADD R28, R43, 0x8 ;  /* 0x000000082b1c7836 */ /* 0x000fe40000000000 */
[----:B------:R-:W-:-:S10]  /*4a80*/  IMAD.MOV.U32 R30, RZ, RZ, R48 ;  /* 0x000000ffff1e7224 */ /* 0x000fd400078e0030 */
[----:B------:R-:W-:Y:S05]  /*4a90*/  WARPSYNC.COLLECTIVE R19, `(.L_x_189) ;  /* 0x0000000013087348 */ /* 0x000fea0003c00000 */
[----:B------:R0:W1:Y:S02]  /*4aa0*/  SHFL.DOWN P3, R29, R30, R40, R41 ;  /* 0x080000281e1d7389 */ /* 0x0000640000060029 */
[----:B01----:R-:W-:Y:S05]  /*4ab0*/  ENDCOLLECTIVE ;  /* 0x000000000000791b */ /* 0x003fea0003800000 */
.L_x_189:
        /* <DEDUP_REMOVED lines=8> */
.L_x_190:
[----:B------:R-:W-:Y:S01]  /*4b40*/  IMAD.MOV.U32 R40, RZ, RZ, 0x10 ;  /* 0x00000010ff287424 */ /* 0x000fe200078e00ff */
[----:B------:R-:W-:-:S05]  /*4b50*/  @!P4 VIMNMX R48, PT, PT, R48, R29, PT ;  /* 0x0000001d3030c248 */ /* 0x000fca0003fe0100 */
[----:B------:R-:W-:-:S07]  /*4b60*/  IMAD.MOV.U32 R30, RZ, RZ, R48 ;  /* 0x000000ffff1e7224 */ /* 0x000fce00078e0030 */
[----:B------:R-:W-:Y:S05]  /*4b70*/  WARPSYNC.COLLECTIVE R19, `(.L_x_191) ;  /* 0x0000000013087348 */ /* 0x000fea0003c00000 */
[----:B------:R0:W1:Y:S02]  /*4b80*/  SHFL.DOWN P3, R29, R30, R40, R41 ;  /* 0x080000281e1d7389 */ /* 0x0000640000060029 */
[----:B01----:R-:W-:Y:S05]  /*4b90*/  ENDCOLLECTIVE ;  /* 0x000000000000791b */ /* 0x003fea0003800000 */
.L_x_191:
[----:B------:R-:W-:Y:S05]  /*4ba0*/  WARPSYNC.COLLECTIVE R19, `(.L_x_192) ;  /* 0x0000000013087348 */ /* 0x000fea0003c00000 */
[----:B------:R-:W-:Y:S01]  /*4bb0*/  VOTE.ALL P0, P0 ;  /* 0x0000000000ff7806 */ /* 0x000fe20000000000 */
[----:B------:R-:W-:-:S12]  /*4bc0*/  ENDCOLLECTIVE ;  /* 0x000000000000791b */ /* 0x000fd80003800000 */
.L_x_192:
[----:B------:R-:W-:-:S13]  /*4bd0*/  ISETP.GT.AND P3, PT, R28, R49, PT ;  /* 0x000000311c00720c */ /* 0x000fda0003f64270 */
[----:B------:R-:W-:Y:S02]  /*4be0*/  @!P3 VIMNMX R48, PT, PT, R48, R29, PT ;  /* 0x0000001d3030b248 */ /* 0x000fe40003fe0100 */
[----:B------:R-:W0:Y:S02]  /*4bf0*/  LDC.64 R28, c[0x0][0x390] ;  /* 0x0000e400ff1c7b82 */ /* 0x000e240000000a00 */
[----:B0-----:R-:W-:-:S05]  /*4c00*/  IADD3 R46, P3, PT, R28, 0x100, RZ ;  /* 0x000001001c2e7810 */ /* 0x001fca0007f7e0ff */
[----:B------:R-:W-:Y:S01]  /*4c10*/  IMAD.X R47, RZ, RZ, R29, P3 ;  /* 0x000000ffff2f7224 */ /* 0x000fe200018e061d */
[----:B------:R-:W-:Y:S07]  /*4c20*/  BRA `(.L_x_193) ;  /* 0xffffffe400307947 */ /* 0x000fee000383ffff */
.L_x_141:
[----:B------:R-:W-:Y:S01]  /*4c30*/  BSSY B0, `(.L_x_194) ;  /* 0x0000006000007945 */ /* 0x000fe20003800000 */
[----:B------:R-:W-:Y:S01]  /*4c40*/  PLOP3.LUT P0, PT, P0, PT, PT, 0x8, 0x80 ;  /* 0x000000000080781c */ /* 0x000fe2000070e170 */
[----:B------:R-:W-:-:S12]  /*4c50*/  IMAD.MOV.U32 R19, RZ, RZ, -0x1 ;  /* 0xffffffffff137424 */ /* 0x000fd800078e00ff */
[----:B------:R-:W-:Y:S05]  /*4c60*/  WARPSYNC.COLLECTIVE R19, `(.L_x_195) ;  /* 0x0000000013087348 */ /* 0x000fea0003c00000 */
[----:B------:R-:W-:Y:S01]  /*4c70*/  VOTE.ANY P0, P0 ;  /* 0x0000000000ff7806 */ /* 0x000fe20000000100 */
[----:B------:R-:W-:-:S12]  /*4c80*/  ENDCOLLECTIVE ;  /* 0x000000000000791b */ /* 0x000fd80003800000 */
.L_x_195:
[----:B------:R-:W-:Y:S05]  /*4c90*/  BSYNC B0 ;  /* 0x0000000000007941 */ /* 0x000fea0003800000 */
.L_x_194:
[----:B------:R-:W-:Y:S05]  /*4ca0*/  BRA `(.L_x_196) ;  /* 0xffffffe400307947 */ /* 0x000fea000383ffff */
.L_x_145:
[----:B------:R-:W-:Y:S01]  /*4cb0*/  BSSY B0, `(.L_x_197) ;  /* 0x0000006000007945 */ /* 0x000fe20003800000 */
[----:B------:R-:W-:Y:S01]  /*4cc0*/  PLOP3.LUT P0, PT, P0, PT, PT, 0x8, 0x80 ;  /* 0x000000000080781c */ /* 0x000fe2000070e170 */
[----:B------:R-:W-:-:S12]  /*4cd0*/  IMAD.MOV.U32 R19, RZ, RZ, -0x1 ;  /* 0xffffffffff137424 */ /* 0x000fd800078e00ff */
[----:B------:R-:W-:Y:S05]  /*4ce0*/  WARPSYNC.COLLECTIVE R19, `(.L_x_198) ;  /* 0x0000000013087348 */ /* 0x000fea0003c00000 */
[----:B------:R-:W-:Y:S01]  /*4cf0*/  VOTE.ANY P0, P0 ;  /* 0x0000000000ff7806 */ /* 0x000fe20000000100 */
[----:B------:R-:W-:-:S12]  /*4d00*/  ENDCOLLECTIVE ;  /* 0x000000000000791b */ /* 0x000fd80003800000 */
.L_x_198:
[----:B------:R-:W-:Y:S05]  /*4d10*/  BSYNC B0 ;  /* 0x0000000000007941 */ /* 0x000fea0003800000 */
.L_x_197:
[----:B------:R-:W-:Y:S05]  /*4d20*/  BRA `(.L_x_199) ;  /* 0xffffffe400407947 */ /* 0x000fea000383ffff */
.L_x_147:
[----:B------:R-:W-:Y:S01]  /*4d30*/  BSSY B0, `(.L_x_200) ;  /* 0x0000006000007945 */ /* 0x000fe20003800000 */
[----:B------:R-:W-:Y:S01]  /*4d40*/  PLOP3.LUT P3, PT, P0, PT, PT, 0x8, 0x80 ;  /* 0x000000000080781c */ /* 0x000fe2000076e170 */
[----:B------:R-:W-:-:S12]  /*4d50*/  IMAD.MOV.U32 R19, RZ, RZ, -0x1 ;  /* 0xffffffffff137424 */ /* 0x000fd800078e00ff */
[----:B------:R-:W-:Y:S05]  /*4d60*/  WARPSYNC.COLLECTIVE R19, `(.L_x_201) ;  /* 0x0000000013087348 */ /* 0x000fea0003c00000 */
[----:B------:R-:W-:Y:S01]  /*4d70*/  VOTE.ANY R19, PT, P3 ;  /* 0x0000000000137806 */ /* 0x000fe200018e0100 */
[----:B------:R-:W-:Y:S06]  /*4d80*/  ENDCOLLECTIVE ;  /* 0x000000000000791b */ /* 0x000fec0003800000 */
.L_x_201:
[----:B------:R-:W-:Y:S05]  /*4d90*/  BSYNC B0 ;  /* 0x0000000000007941 */ /* 0x000fea0003800000 */
.L_x_200:
        /* <DEDUP_REMOVED lines=12> */
.L_x_202:
        /* <DEDUP_REMOVED lines=9> */
.L_x_203:
        /* <DEDUP_REMOVED lines=8> */
.L_x_204:
        /* <DEDUP_REMOVED lines=8> */
.L_x_205:
[----:B------:R-:W-:Y:S01]  /*4ff0*/  IMAD.MOV.U32 R40, RZ, RZ, 0x10 ;  /* 0x00000010ff287424 */ /* 0x000fe200078e00ff */
[----:B------:R-:W-:Y:S02]  /*5000*/  @!P0 VIMNMX R49, PT, PT, R49, R29, PT ;  /* 0x0000001d31318248 */ /* 0x000fe40003fe0100 */
[----:B------:R-:W-:-:S03]  /*5010*/  ISETP.GT.AND P0, PT, R52, R41, PT ;  /* 0x000000293400720c */ /* 0x000fc60003f04270 */
[----:B------:R-:W-:-:S10]  /*5020*/  IMAD.MOV.U32 R30, RZ, RZ, R49 ;  /* 0x000000ffff1e7224 */ /* 0x000fd400078e0031 */
[----:B------:R-:W-:Y:S05]  /*5030*/  WARPSYNC.COLLECTIVE R19, `(.L_x_206) ;  /* 0x0000000013087348 */ /* 0x000fea0003c00000 */
[----:B------:R0:W1:Y:S02]  /*5040*/  SHFL.DOWN P3, R29, R30, R40, R41 ;  /* 0x080000281e1d7389 */ /* 0x0000640000060029 */
[----:B01----:R-:W-:Y:S05]  /*5050*/  ENDCOLLECTIVE ;  /* 0x000000000000791b */ /* 0x003fea0003800000 */
.L_x_206:
[----:B------:R-:W-:Y:S02]  /*5060*/  @!P0 VIMNMX R49, PT, PT, R49, R29, PT ;  /* 0x0000001d31318248 */ /* 0x000fe40003fe0100 */
[----:B------:R-:W-:Y:S02]  /*5070*/  ISETP.NE.AND P0, PT, R28, 0x65, PT ;  /* 0x000000651c00780c */ /* 0x000fe40003f05270 */
[----:B------:R-:W-:-:S11]  /*5080*/  VIMNMX R48, PT, PT, R49, R48, PT ;  /* 0x0000003031307248 */ /* 0x000fd60003fe0100 */
[----:B------:R-:W-:Y:S05]  /*5090*/  WARPSYNC.COLLECTIVE R19, `(.L_x_207) ;  /* 0x0000000013087348 */ /* 0x000fea0003c00000 */
[----:B------:R-:W-:Y:S01]  /*50a0*/  VOTE.ALL P0, P0 ;  /* 0x0000000000ff7806 */ /* 0x000fe20000000000 */
[----:B------:R-:W-:-:S12]  /*50b0*/  ENDCOLLECTIVE ;  /* 0x000000000000791b */ /* 0x000fd80003800000 */
.L_x_207:
[----:B------:R-:W-:Y:S05]  /*50c0*/  BRA `(.L_x_208) ;  /* 0xffffffe000dc7947 */ /* 0x000fea000383ffff */
.L_x_209:
        /* <DEDUP_REMOVED lines=11> */
.L_x_639:


//--------------------- .text._ZN3cub18CUB_300001_SM_10006detail4scan16DeviceScanKernelINS2_10policy_hubIiiimN4cuda3std3__44plusIvEEE10Policy1000EN6thrust24THRUST_300001_SM_1000_NS6detail15normal_iteratorINSD_10device_ptrIiEEEESI_NS0_13ScanTileStateIiLb1EEES9_NS0_8NullTypeEmiLb0ESL_EEvT0_T1_T2_iT3_T4_T5_ --------------------------
	.section	.text._ZN3cub18CUB_300001_SM_10006detail4scan16DeviceScanKernelINS2_10policy_hubIiiimN4cuda3std3__44plusIvEEE10Policy1000EN6thrust24THRUST_300001_SM_1000_NS6detail15normal_iteratorINSD_10device_ptrIiEEEESI_NS0_13ScanTileStateIiLb1EEES9_NS0_8NullTypeEmiLb0ESL_EEvT0_T1_T2_iT3_T4_T5_,"ax",@progbits
	.align	128
        .global         _ZN3cub18CUB_300001_SM_10006detail4scan16DeviceScanKernelINS2_10policy_hubIiiimN4cuda3std3__44plusIvEEE10Policy1000EN6thrust24THRUST_300001_SM_1000_NS6detail15normal_iteratorINSD_10device_ptrIiEEEESI_NS0_13ScanTileStateIiLb1EEES9_NS0_8NullTypeEmiLb0ESL_EEvT0_T1_T2_iT3_T4_T5_
        .type           _ZN3cub18CUB_300001_SM_10006detail4scan16DeviceScanKernelINS2_10policy_hubIiiimN4cuda3std3__44plusIvEEE10Policy1000EN6thrust24THRUST_300001_SM_1000_NS6detail15normal_iteratorINSD_10device_ptrIiEEEESI_NS0_13ScanTileStateIiLb1EEES9_NS0_8NullTypeEmiLb0ESL_EEvT0_T1_T2_iT3_T4_T5_,@function
        .size           _ZN3cub18CUB_300001_SM_10006detail4scan16DeviceScanKernelINS2_10policy_hubIiiimN4cuda3std3__44plusIvEEE10Policy1000EN6thrust24THRUST_300001_SM_1000_NS6detail15normal_iteratorINSD_10device_ptrIiEEEESI_NS0_13ScanTileStateIiLb1EEES9_NS0_8NullTypeEmiLb0ESL_EEvT0_T1_T2_iT3_T4_T5_,(.L_x_640 - _ZN3cub18CUB_300001_SM_10006detail4scan16DeviceScanKernelINS2_10policy_hubIiiimN4cuda3std3__44plusIvEEE10Policy1000EN6thrust24THRUST_300001_SM_1000_NS6detail15normal_iteratorINSD_10device_ptrIiEEEESI_NS0_13ScanTileStateIiLb1EEES9_NS0_8NullTypeEmiLb0ESL_EEvT0_T1_T2_iT3_T4_T5_)
        .other          _ZN3cub18CUB_300001_SM_10006detail4scan16DeviceScanKernelINS2_10policy_hubIiiimN4cuda3std3__44plusIvEEE10Policy1000EN6thrust24THRUST_300001_SM_1000_NS6detail15normal_iteratorINSD_10device_ptrIiEEEESI_NS0_13ScanTileStateIiLb1EEES9_NS0_8NullTypeEmiLb0ESL_EEvT0_T1_T2_iT3_T4_T5_,@"STO_CUDA_ENTRY STV_DEFAULT"
_ZN3cub18CUB_300001_SM_10006detail4scan16DeviceScanKernelINS2_10policy_hubIiiimN4cuda3std3__44plusIvEEE10Policy1000EN6thrust24THRUST_300001_SM_1000_NS6detail15normal_iteratorINSD_10device_ptrIiEEEESI_NS0_13ScanTileStateIiLb1EEES9_NS0_8NullTypeEmiLb0ESL_EEvT0_T1_T2_iT3_T4_T5_:
.text._ZN3cub18CUB_300001_SM_10006detail4scan16DeviceScanKernelINS2_10policy_hubIiiimN4cuda3std3__44plusIvEEE10Policy1000EN6thrust24THRUST_300001_SM_1000_NS6detail15normal_iteratorINSD_10device_ptrIiEEEESI_NS0_13ScanTileStateIiLb1EEES9_NS0_8NullTypeEmiLb0ESL_EEvT0_T1_T2_iT3_T4_T5_:
[----:B------:R-:W-:Y:S08]  /*0000*/  LDC R1, c[0x0][0x37c] ;  /* 0x0000df00ff017b82 */ /* 0x000ff00000000800 */
[----:B------:R-:W0:Y:S01]  /*0010*/  S2UR UR6, SR_CTAID.X ;  /* 0x00000000000679c3 */ /* 0x000e220000002500 */
[----:B------:R-:W0:Y:S01]  /*0020*/  LDCU UR4, c[0x0][0x398] ;  /* 0x00007300ff0477ac */ /* 0x000e220008000800 */
[----:B------:R-:W1:Y:S01]  /*0030*/  LDCU.64 UR8, c[0x0][0x3a0] ;  /* 0x00007400ff0877ac */ /* 0x000e620008000a00 */
[----:B------:R-:W2:Y:S01]  /*0040*/  LDCU.64 UR12, c[0x0][0x358] ;  /* 0x00006b00ff0c77ac */ /* 0x000ea20008000a00 */
[----:B0-----:R-:W-:-:S04]  /*0050*/  UIADD3 UR6, UPT, UPT, UR6, UR4, URZ ;  /* 0x0000000406067290 */ /* 0x001fc8000fffe0ff */
[----:B------:R-:W-:-:S04]  /*0060*/  UIMAD.WIDE UR10, UR6, 0x1ee0, URZ ;  /* 0x00001ee0060a78a5 */ /* 0x000fc8000f8e02ff */
[----:B-1----:R-:W-:-:S04]  /*0070*/  UIADD3 UR7, UP0, UPT, -UR10, UR8, URZ ;  /* 0x000000080a077290 */ /* 0x002fc8000ff1e1ff */
[----:B------:R-:W-:Y:S02]  /*0080*/  UIADD3.X UR4, UPT, UPT, ~UR11, UR9, URZ, UP0, !UPT ;  /* 0x000000090b047290 */ /* 0x000fe400087fe5ff */
[----:B------:R-:W-:-:S04]  /*0090*/  UISETP.GE.U32.AND UP0, UPT, UR7, 0x1ee1, UPT ;  /* 0x00001ee10700788c */ /* 0x000fc8000bf06070 */
[----:B------:R-:W-:-:S09]  /*00a0*/  UISETP.GE.U32.AND.EX UP0, UPT, UR4, URZ, UPT, UP0 ;  /* 0x000000ff0400728c */ /* 0x000fd2000bf06100 */
[----:B--2---:R-:W-:Y:S05]  /*00b0*/  BRA.U !UP0, `(.L_x_210) ;  /* 0x0000001d08047547 */ /* 0x004fea000b800000 */
[----:B------:R-:W0:Y:S01]  /*00c0*/  S2R R36, SR_TID.X ;  /* 0x0000000000247919 */ /* 0x000e220000002100 */
[----:B------:R-:W1:Y:S01]  /*00d0*/  LDCU.64 UR4, c[0x0][0x380] ;  /* 0x00007000ff0477ac */ /* 0x000e620008000a00 */
[C---:B0-----:R-:W-:Y:S02]  /*00e0*/  LOP3.LUT R0, R36.reuse, 0x1f, RZ, 0xc0, !PT ;  /* 0x0000001f24007812 */ /* 0x041fe400078ec0ff */
[----:B------:R-:W-:-:S05]  /*00f0*/  LOP3.LUT R3, R36, 0x3e0, RZ, 0xc0, !PT ;  /* 0x000003e024037812 */ /* 0x000fca00078ec0ff */
[----:B------:R-:W-:-:S05]  /*0100*/  IMAD R0, R3, 0x13, R0 ;  /* 0x0000001303007824 */ /* 0x000fca00078e0200 */
[----:B------:R-:W-:-:S05]  /*0110*/  IADD3 R0, P0, PT, R0, UR10, RZ ;  /* 0x0000000a00007c10 */ /* 0x000fca000ff1e0ff */
[----:B------:R-:W-:Y:S02]  /*0120*/  IMAD.X R41, RZ, RZ, UR11, P0 ;  /* 0x0000000bff297e24 */ /* 0x000fe400080e06ff */
[----:B------:R-:W-:-:S03]  /*0130*/  IMAD.SHL.U32 R42, R0, 0x4, RZ ;  /* 0x00000004002a7824 */ /* 0x000fc600078e00ff */
[----:B------:R-:W-:Y:S02]  /*0140*/  SHF.L.U64.HI R41, R0, 0x2, R41 ;  /* 0x0000000200297819 */ /* 0x000fe40000010229 */
[----:B-1----:R-:W-:-:S04]  /*0150*/  IADD3 R2, P0, PT, R42, UR4, RZ ;  /* 0x000000042a027c10 */ /* 0x002fc8000ff1e0ff */
[----:B------:R-:W-:-:S05]  /*0160*/  IADD3.X R3, PT, PT, R41, UR5, RZ, P0, !PT ;  /* 0x0000000529037c10 */ /* 0x000fca00087fe4ff */
[----:B------:R-:W2:Y:S04]  /*0170*/  LDG.E R5, desc[UR12][R2.64] ;  /* 0x0000000c02057981 */ /* 0x000ea8000c1e1900 */
[----:B------:R-:W3:Y:S04]  /*0180*/  LDG.E R7, desc[UR12][R2.64+0x80] ;  /* 0x0000800c02077981 */ /* 0x000ee8000c1e1900 */
[----:B------:R-:W4:Y:S04]  /*0190*/  LDG.E R9, desc[UR12][R2.64+0x100] ;  /* 0x0001000c02097981 */ /* 0x000f28000c1e1900 */
[----:B------:R-:W5:Y:S04]  /*01a0*/  LDG.E R11, desc[UR12][R2.64+0x180] ;  /* 0x0001800c020b7981 */ /* 0x000f68000c1e1900 */
        /* <DEDUP_REMOVED lines=14> */
[----:B------:R-:W5:Y:S01]  /*0290*/  LDG.E R0, desc[UR12][R2.64+0x900] ;  /* 0x0009000c02007981 */ /* 0x000f62000c1e1900 */
        /* <DEDUP_REMOVED lines=13> */
[----:B-----5:R0:W-:Y:S04]  /*0370*/  STS [R28+0x180], R11 ;  /* 0x0001800b1c007388 */ /* 0x0201e80000000800 */
        /* <DEDUP_REMOVED lines=16> */
[----:B------:R0:W1:Y:S04]  /*0480*/  LDS R26, [R27] ;  /* 0x000000001b1a7984 */ /* 0x0000680000000800 */
[----:B------:R0:W2:Y:S04]  /*0490*/  LDS R25, [R27+0x4] ;  /* 0x000004001b197984 */ /* 0x0000a80000000800 */
[----:B------:R0:W3:Y:S04]  /*04a0*/  LDS R24, [R27+0x8] ;  /* 0x000008001b187984 */ /* 0x0000e80000000800 */
[----:B------:R0:W4:Y:S04]  /*04b0*/  LDS R40, [R27+0xc] ;  /* 0x00000c001b287984 */ /* 0x0001280000000800 */
[----:B------:R0:W0:Y:S04]  /*04c0*/  LDS R39, [R27+0x10] ;  /* 0x000010001b277984 */ /* 0x0000280000000800 */
        /* <DEDUP_REMOVED lines=13> */
[----:B------:R0:W0:Y:S01]  /*05a0*/  LDS R0, [R27+0x48] ;  /* 0x000048001b007984 */ /* 0x0000220000000800 */
[----:B------:R-:W-:Y:S06]  /*05b0*/  BAR.SYNC.DEFER_BLOCKING 0x0 ;  /* 0x0000000000007b1d */ /* 0x000fec0000010000 */
[----:B-1234-:R-:W-:Y:S05]  /*05c0*/  BRA.U UP0, `(.L_x_212) ;  /* 0x0000000500247547 */ /* 0x01efea000b800000 */
[----:B------:R-:W-:Y:S02]  /*05d0*/  IADD3 R8, PT, PT, R24, R25, R26 ;  /* 0x0000001918087210 */ /* 0x000fe40007ffe01a */
[----:B------:R-:W-:Y:S02]  /*05e0*/  ISETP.NE.AND P1, PT, R44, 0x1f, PT ;  /* 0x0000001f2c00780c */ /* 0x000fe40003f25270 */
[----:B0-----:R-:W-:Y:S02]  /*05f0*/  IADD3 R8, PT, PT, R39, R40, R8 ;  /* 0x0000002827087210 */ /* 0x001fe40007ffe008 */
[----:B------:R-:W-:Y:S02]  /*0600*/  ISETP.GE.U32.AND P2, PT, R36, 0x20, PT ;  /* 0x000000202400780c */ /* 0x000fe40003f46070 */
[----:B------:R-:W-:Y:S02]  /*0610*/  IADD3 R8, PT, PT, R30, R31, R8 ;  /* 0x0000001f1e087210 */ /* 0x000fe40007ffe008 */
[----:B------:R-:W-:-:S02]  /*0620*/  ISETP.NE.AND P3, PT, R44, RZ, PT ;  /* 0x000000ff2c00720c */ /* 0x000fc40003f65270 */
[----:B------:R-:W-:-:S03]  /*0630*/  IADD3 R8, PT, PT, R23, R29, R8 ;  /* 0x0000001d17087210 */ /* 0x000fc60007ffe008 */
[----:B------:R-:W-:Y:S02]  /*0640*/  @!P1 LEA R37, R32, UR4, 0x2 ;  /* 0x0000000420259c11 */ /* 0x000fe4000f8e10ff */
[----:B------:R-:W-:-:S04]  /*0650*/  IADD3 R8, PT, PT, R21, R22, R8 ;  /* 0x0000001615087210 */ /* 0x000fc80007ffe008 */
[----:B------:R-:W-:-:S04]  /*0660*/  IADD3 R8, PT, PT, R7, R20, R8 ;  /* 0x0000001407087210 */ /* 0x000fc80007ffe008 */
[----:B------:R-:W-:-:S04]  /*0670*/  IADD3 R8, PT, PT, R5, R6, R8 ;  /* 0x0000000605087210 */ /* 0x000fc80007ffe008 */
[----:B------:R-:W-:-:S04]  /*0680*/  IADD3 R33, PT, PT, R3, R4, R8 ;  /* 0x0000000403217210 */ /* 0x000fc80007ffe008 */
[----:B------:R-:W-:-:S05]  /*0690*/  IADD3 R33, PT, PT, R0, R2, R33 ;  /* 0x0000000200217210 */ /* 0x000fca0007ffe021 */
[----:B------:R-:W0:Y:S02]  /*06a0*/  SHFL.UP P0, R8, R33, 0x1, RZ ;  /* 0x0420000021087989 */ /* 0x000e2400000000ff */
[----:B0-----:R-:W-:-:S05]  /*06b0*/  @P0 IMAD.IADD R8, R33, 0x1, R8 ;  /* 0x0000000121080824 */ /* 0x001fca00078e0208 */
[----:B------:R-:W0:Y:S02]  /*06c0*/  SHFL.UP P0, R13, R8, 0x2, RZ ;  /* 0x04400000080d7989 */ /* 0x000e2400000000ff */
[----:B0-----:R-:W-:-:S05]  /*06d0*/  @P0 IMAD.IADD R13, R8, 0x1, R13 ;  /* 0x00000001080d0824 */ /* 0x001fca00078e020d */
[----:B------:R-:W0:Y:S02]  /*06e0*/  SHFL.UP P0, R16, R13, 0x4, RZ ;  /* 0x048000000d107989 */ /* 0x000e2400000000ff */
[----:B0-----:R-:W-:-:S05]  /*06f0*/  @P0 IMAD.IADD R16, R13, 0x1, R16 ;  /* 0x000000010d100824 */ /* 0x001fca00078e0210 */
[----:B------:R-:W0:Y:S02]  /*0700*/  SHFL.UP P0, R35, R16, 0x8, RZ ;  /* 0x0500000010237989 */ /* 0x000e2400000000ff */
[----:B0-----:R-:W-:-:S05]  /*0710*/  @P0 IMAD.IADD R35, R16, 0x1, R35 ;  /* 0x0000000110230824 */ /* 0x001fca00078e0223 */
[----:B------:R-:W0:Y:S02]  /*0720*/  SHFL.UP P0, R34, R35, 0x10, RZ ;  /* 0x0600000023227989 */ /* 0x000e2400000000ff */
[----:B0-----:R-:W-:Y:S01]  /*0730*/  @P0 IMAD.IADD R34, R35, 0x1, R34 ;  /* 0x0000000123220824 */ /* 0x001fe200078e0222 */
[----:B------:R-:W-:-:S03]  /*0740*/  ISETP.NE.AND P0, PT, R32, 0x2, PT ;  /* 0x000000022000780c */ /* 0x000fc60003f05270 */
[----:B------:R-:W-:Y:S01]  /*0750*/  IMAD.IADD R33, R34, 0x1, -R33 ;  /* 0x0000000122217824 */ /* 0x000fe200078e0a21 */
[----:B------:R-:W-:Y:S01]  /*0760*/  @!P1 STS [R37+0x10], R34 ;  /* 0x0000102225009388 */ /* 0x000fe20000000800 */
[----:B------:R-:W-:Y:S01]  /*0770*/  BAR.SYNC.DEFER_BLOCKING 0x0 ;  /* 0x0000000000007b1d */ /* 0x000fe20000010000 */
[----:B------:R-:W-:-:S05]  /*0780*/  ISETP.NE.AND P1, PT, R32, 0x9, PT ;  /* 0x000000092000780c */ /* 0x000fca0003f25270 */
[----:B------:R-:W0:Y:S04]  /*0790*/  LDS.128 R8, [UR4+0x10] ;  /* 0x00001004ff087984 */ /* 0x000e280008000c00 */
[----:B------:R-:W1:Y:S04]  /*07a0*/  LDS.128 R12, [UR4+0x20] ;  /* 0x00002004ff0c7984 */ /* 0x000e680008000c00 */
[----:B------:R-:W2:Y:S01]  /*07b0*/  LDS.128 R16, [UR4+0x30] ;  /* 0x00003004ff107984 */ /* 0x000ea20008000c00 */
[----:B0-----:R-:W-:-:S04]  /*07c0*/  IMAD.IADD R9, R8, 0x1, R9 ;  /* 0x0000000108097824 */ /* 0x001fc800078e0209 */
[----:B------:R-:W-:Y:S01]  /*07d0*/  IMAD.IADD R10, R10, 0x1, R9 ;  /* 0x000000010a0a7824 */ /* 0x000fe200078e0209 */
[----:B------:R-:W-:Y:S02]  /*07e0*/  SEL R8, R9, R8, !P0 ;  /* 0x0000000809087207 */ /* 0x000fe40004000000 */
[----:B------:R-:W-:Y:S01]  /*07f0*/  ISETP.NE.AND P0, PT, R32, 0x3, PT ;  /* 0x000000032000780c */ /* 0x000fe20003f05270 */
[----:B------:R-:W-:Y:S01]  /*0800*/  IMAD.IADD R11, R11, 0x1, R10 ;  /* 0x000000010b0b7824 */ /* 0x000fe200078e020a */
[----:B------:R-:W-:Y:S02]  /*0810*/  SEL R9, R33, RZ, P3 ;  /* 0x000000ff21097207 */ /* 0x000fe40001800000 */
[----:B------:R-:W-:Y:S01]  /*0820*/  SEL R8, R10, R8, !P0 ;  /* 0x000000080a087207 */ /* 0x000fe20004000000 */
[----:B-1----:R-:W-:Y:S01]  /*0830*/  IMAD.IADD R12, R11, 0x1, R12 ;  /* 0x000000010b0c7824 */ /* 0x002fe200078e020c */
[----:B------:R-:W-:-:S03]  /*0840*/  ISETP.NE.AND P0, PT, R32, 0x4, PT ;  /* 0x000000042000780c */ /* 0x000fc60003f05270 */
[----:B------:R-:W-:Y:S01]  /*0850*/  IMAD.IADD R13, R13, 0x1, R12 ;  /* 0x000000010d0d7824 */ /* 0x000fe200078e020c */
[----:B------:R-:W-:Y:S02]  /*0860*/  SEL R8, R11, R8, !P0 ;  /* 0x000000080b087207 */ /* 0x000fe40004000000 */
[----:B------:R-:W-:Y:S01]  /*0870*/  ISETP.NE.AND P0, PT, R32, 0x5, PT ;  /* 0x000000052000780c */ /* 0x000fe20003f05270 */
[----:B------:R-:W-:-:S03]  /*0880*/  IMAD.IADD R14, R14, 0x1, R13 ;  /* 0x000000010e0e7824 */ /* 0x000fc600078e020d */
[----:B------:R-:W-:Y:S01]  /*0890*/  SEL R8, R12, R8, !P0 ;  /* 0x000000080c087207 */ /* 0x000fe20004000000 */
[----:B------:R-:W-:Y:S01]  /*08a0*/  IMAD.IADD R15, R15, 0x1, R14 ;  /* 0x000000010f0f7824 */ /* 0x000fe200078e020e */
[----:B------:R-:W-:-:S03]  /*08b0*/  ISETP.NE.AND P0, PT, R32, 0x6, PT ;  /* 0x000000062000780c */ /* 0x000fc60003f05270 */
[----:B--2---:R-:W-:Y:S01]  /*08c0*/  IMAD.IADD R16, R15, 0x1, R16 ;  /* 0x000000010f107824 */ /* 0x004fe200078e0210 */
[----:B------:R-:W-:Y:S02]  /*08d0*/  SEL R8, R13, R8, !P0 ;  /* 0x000000080d087207 */ /* 0x000fe40004000000 */
[----:B------:R-:W-:Y:S01]  /*08e0*/  ISETP.NE.AND P0, PT, R32, 0x7, PT ;  /* 0x000000072000780c */ /* 0x000fe20003f05270 */
[----:B------:R-:W-:-:S03]  /*08f0*/  IMAD.IADD R17, R17, 0x1, R16 ;  /* 0x0000000111117824 */ /* 0x000fc600078e0210 */
[----:B------:R-:W-:Y:S01]  /*0900*/  SEL R8, R14, R8, !P0 ;  /* 0x000000080e087207 */ /* 0x000fe20004000000 */
[----:B------:R-:W-:Y:S01]  /*0910*/  IMAD.IADD R18, R18, 0x1, R17 ;  /* 0x0000000112127824 */ /* 0x000fe200078e0211 */
[----:B------:R-:W-:-:S03]  /*0920*/  ISETP.NE.AND P0, PT, R32, 0x8, PT ;  /* 0x000000082000780c */ /* 0x000fc60003f05270 */
[----:B------:R-:W-:Y:S01]  /*0930*/  IMAD.IADD R19, R19, 0x1, R18 ;  /* 0x0000000113137824 */ /* 0x000fe200078e0212 */
[----:B------:R-:W-:Y:S02]  /*0940*/  SEL R8, R15, R8, !P0 ;  /* 0x000000080f087207 */ /* 0x000fe40004000000 */
[----:B------:R-:W-:Y:S02]  /*0950*/  ISETP.NE.AND P0, PT, R32, 0xa, PT ;  /* 0x0000000a2000780c */ /* 0x000fe40003f05270 */
[----:B------:R-:W-:Y:S02]  /*0960*/  SEL R8, R16, R8, !P1 ;  /* 0x0000000810087207 */ /* 0x000fe40004800000 */
[C---:B------:R-:W-:Y:S02]  /*0970*/  ISETP.NE.AND P1, PT, R32.reuse, 0xb, PT ;  /* 0x0000000b2000780c */ /* 0x040fe40003f25270 */
[----:B------:R-:W-:Y:S02]  /*0980*/  SEL R8, R17, R8, !P0 ;  /* 0x0000000811087207 */ /* 0x000fe40004000000 */
[----:B------:R-:W-:-:S02]  /*0990*/  ISETP.NE.AND P0, PT, R32, 0xc, PT ;  /* 0x0000000c2000780c */ /* 0x000fc40003f05270 */
[----:B------:R-:W-:Y:S02]  /*09a0*/  SEL R8, R18, R8, !P1 ;  /* 0x0000000812087207 */ /* 0x000fe40004800000 */
[----:B------:R-:W-:Y:S02]  /*09b0*/  ISETP.NE.AND P1, PT, R36, RZ, PT ;  /* 0x000000ff2400720c */ /* 0x000fe40003f25270 */
[----:B------:R-:W-:-:S05]  /*09c0*/  SEL R8, R19, R8, !P0 ;  /* 0x0000000813087207 */ /* 0x000fca0004000000 */
[----:B------:R-:W-:-:S06]  /*09d0*/  @P2 IMAD.IADD R33, R8, 0x1, R9 ;  /* 0x0000000108212824 */ /* 0x000fcc00078e0209 */
[----:B------:R-:W-:Y:S05]  /*09e0*/  @P1 BRA `(.L_x_213) ;  /* 0x0000000c006c1947 */ /* 0x000fea0003800000 */
[----:B------:R-:W0:Y:S01]  /*09f0*/  LDS R12, [UR4+0x40] ;  /* 0x00004004ff0c7984 */ /* 0x000e220008000800 */
[----:B------:R-:W1:Y:S01]  /*0a00*/  LDC.64 R10, c[0x0][0x390] ;  /* 0x0000e400ff0a7b82 */ /* 0x000e620000000a00 */
[----:B------:R-:W-:Y:S02]  /*0a10*/  IMAD.MOV.U32 R8, RZ, RZ, 0x65 ;  /* 0x00000065ff087424 */ /* 0x000fe400078e00ff */
[----:B------:R-:W-:Y:S02]  /*0a20*/  IMAD.MOV.U32 R33, RZ, RZ, RZ ;  /* 0x000000ffff217224 */ /* 0x000fe400078e00ff */
[----:B0-----:R-:W-:-:S05]  /*0a30*/  IMAD.IADD R9, R19, 0x1, R12 ;  /* 0x0000000113097824 */ /* 0x001fca00078e020c */
[----:B-1----:R0:W-:Y:S01]  /*0a40*/  ST.E.64.STRONG.GPU desc[UR12][R10.64+0x100], R8 ;  /* 0x000100080a007985 */ /* 0x0021e2000c10fb0c */
[----:B------:R-:W-:Y:S05]  /*0a50*/  BRA `(.L_x_213) ;  /* 0x0000000c00507947 */ /* 0x000fea0003800000 */
.L_x_212:
[----:B------:R-:W-:Y:S02]  /*0a60*/  IADD3 R8, PT, PT, R24, R25, R26 ;  /* 0x0000001918087210 */ /* 0x000fe40007ffe01a */
[C---:B------:R-:W-:Y:S02]  /*0a70*/  ISETP.NE.AND P1, PT, R44.reuse, 0x1f, PT ;  /* 0x0000001f2c00780c */ /* 0x040fe40003f25270 */
[----:B0-----:R-:W-:Y:S02]  /*0a80*/  IADD3 R8, PT, PT, R39, R40, R8 ;  /* 0x0000002827087210 */ /* 0x001fe40007ffe008 */
[----:B------:R-:W-:Y:S02]  /*0a90*/  ISETP.NE.AND P2, PT, R44, RZ, PT ;  /* 0x000000ff2c00720c */ /* 0x000fe40003f45270 */
[----:B------:R-:W-:-:S04]  /*0aa0*/  IADD3 R8, PT, PT, R30, R31, R8 ;  /* 0x0000001f1e087210 */ /* 0x000fc80007ffe008 */
        /* <DEDUP_REMOVED lines=37> */
[----:B------:R-:W-:Y:S01]  /*0d00*/  IMAD.IADD R14, R14, 0x1, R13 ;  /* 0x000000010e0e7824 */ /* 0x000fe200078e020d */
[----:B------:R-:W0:Y:S02]  /*0d10*/  LDS R11, [UR4+0x40] ;  /* 0x00004004ff0b7984 */ /* 0x000e240008000800 */
        /* <DEDUP_REMOVED lines=12> */
[----:B------:R-:W-:-:S04]  /*0de0*/  ISETP.NE.AND P0, PT, R32, 0x9, PT ;  /* 0x000000092000780c */ /* 0x000fc80003f05270 */
[----:B------:R-:W-:Y:S02]  /*0df0*/  SEL R8, R16, R8, !P0 ;  /* 0x0000000810087207 */ /* 0x000fe40004000000 */
[----:B------:R-:W-:-:S04]  /*0e00*/  ISETP.NE.AND P0, PT, R32, 0xa, PT ;  /* 0x0000000a2000780c */ /* 0x000fc80003f05270 */
[----:B------:R-:W-:Y:S02]  /*0e10*/  SEL R8, R17, R8, !P0 ;  /* 0x0000000811087207 */ /* 0x000fe40004000000 */
[----:B------:R-:W-:-:S04]  /*0e20*/  ISETP.NE.AND P0, PT, R32, 0xb, PT ;  /* 0x0000000b2000780c */ /* 0x000fc80003f05270 */
[----:B------:R-:W-:Y:S02]  /*0e30*/  SEL R8, R18, R8, !P0 ;  /* 0x0000000812087207 */ /* 0x000fe40004000000 */
[C---:B------:R-:W-:Y:S01]  /*0e40*/  ISETP.GT.U32.AND P0, PT, R36.reuse, 0x1f, PT ;  /* 0x0000001f2400780c */ /* 0x040fe20003f04070 */
[C---:B0-----:R-:W-:Y:S01]  /*0e50*/  IMAD.IADD R11, R19.reuse, 0x1, R11 ;  /* 0x00000001130b7824 */ /* 0x041fe200078e020b */
[----:B------:R-:W-:Y:S02]  /*0e60*/  SEL R8, R19, R8, !P1 ;  /* 0x0000000813087207 */ /* 0x000fe40004800000 */
[----:B------:R-:W-:-:S03]  /*0e70*/  ISETP.GE.U32.AND P1, PT, R36, 0x20, PT ;  /* 0x000000202400780c */ /* 0x000fc60003f26070 */
[----:B------:R-:W-:-:S05]  /*0e80*/  IMAD.IADD R8, R8, 0x1, R9 ;  /* 0x0000000108087824 */ /* 0x000fca00078e0209 */
[----:B------:R-:W-:Y:S01]  /*0e90*/  SEL R43, R33, R8, !P1 ;  /* 0x00000008212b7207 */ /* 0x000fe20004800000 */
[----:B------:R-:W-:Y:S06]  /*0ea0*/  @P0 BRA `(.L_x_214) ;  /* 0x0000000800140947 */ /* 0x000fec0003800000 */
[----:B------:R-:W0:Y:S01]  /*0eb0*/  LDC.64 R16, c[0x0][0x390] ;  /* 0x0000e400ff107b82 */ /* 0x000e220000000a00 */
[----:B------:R-:W-:Y:S01]  /*0ec0*/  ISETP.NE.AND P1, PT, R36, RZ, PT ;  /* 0x000000ff2400720c */ /* 0x000fe20003f25270 */
[----:B------:R-:W-:Y:S01]  /*0ed0*/  IMAD.U32 R13, RZ, RZ, UR6 ;  /* 0x00000006ff0d7e24 */ /* 0x000fe2000f8e00ff */
[----:B------:R-:W-:-:S05]  /*0ee0*/  LOP3.LUT R18, RZ, R36, RZ, 0x33, !PT ;  /* 0x00000024ff127212 */ /* 0x000fca00078e33ff */
[----:B------:R-:W-:-:S06]  /*0ef0*/  VIADD R18, R18, UR6 ;  /* 0x0000000612127c36 */ /* 0x000fcc0008000000 */
[----:B------:R-:W-:Y:S01]  /*0f00*/  @!P1 IMAD.MOV.U32 R10, RZ, RZ, 0x64 ;  /* 0x00000064ff0a9424 */ /* 0x000fe200078e00ff */
[----:B------:R1:W-:Y:S01]  /*0f10*/  @!P1 STS [UR4+0xc], R11 ;  /* 0x00000c0bff009988 */ /* 0x0003e20008000804 */
[----:B0-----:R-:W-:-:S04]  /*0f20*/  IMAD.WIDE R12, R13, 0x8, R16 ;  /* 0x000000080d0c7825 */ /* 0x001fc800078e0210 */
[----:B------:R-:W-:Y:S01]  /*0f30*/  IMAD.WIDE R16, R18, 0x8, R16 ;  /* 0x0000000812107825 */ /* 0x000fe200078e0210 */
[----:B------:R1:W-:Y:S01]  /*0f40*/  @!P1 ST.E.64.STRONG.GPU desc[UR12][R12.64+0x100], R10 ;  /* 0x0001000a0c009985 */ /* 0x0003e2000c10fb0c */
[----:B------:R-:W-:Y:S05]  /*0f50*/  NANOSLEEP 0x226 ;  /* 0x000002260000795d */ /* 0x000fea0003800000 */
[----:B------:R-:W2:Y:S01]  /*0f60*/  LD.E.64.STRONG.GPU R14, desc[UR12][R16.64+0x100] ;  /* 0x0001000c100e7980 */ /* 0x000ea2000c10fb00 */
[----:B------:R-:W-:Y:S01]  /*0f70*/  UMOV UR5, 0xffffffff ;  /* 0xffffffff00057882 */ /* 0x000fe20000000000 */
[----:B--2---:R-:W-:Y:S02]  /*0f80*/  ISETP.NE.AND P0, PT, R14, 0x63, PT ;  /* 0x000000630e00780c */ /* 0x004fe40003f05270 */
[----:B-1----:R-:W-:Y:S11]  /*0f90*/  BRA.DIV UR5, `(.L_x_215) ;  /* 0x0000002e05dc7947 */ /* 0x002ff6000b800000 */
[----:B------:R-:W-:-:S13]  /*0fa0*/  VOTE.ANY P0, !P0 ;  /* 0x0000000000ff7806 */ /* 0x000fda0004000100 */
.L_x_244:
[----:B------:R-:W-:Y:S05]  /*0fb0*/  @!P0 BRA `(.L_x_216) ;  /* 0x0000000000248947 */ /* 0x000fea0003800000 */
[----:B------:R-:W-:-:S07]  /*0fc0*/  IMAD.MOV.U32 R9, RZ, RZ, 0x1de ;  /* 0x000001deff097424 */ /* 0x000fce00078e00ff */
.L_x_218:
[----:B------:R-:W-:Y:S05]  /*0fd0*/  NANOSLEEP R9 ;  /* 0x000000090000735d */ /* 0x000fea0003800000 */
[----:B------:R-:W2:Y:S01]  /*0fe0*/  LD.E.64.STRONG.GPU R14, desc[UR12][R16.64+0x100] ;  /* 0x0001000c100e7980 */ /* 0x000ea2000c10fb00 */
[----:B------:R-:W-:Y:S01]  /*0ff0*/  UMOV UR5, 0xffffffff ;  /* 0xffffffff00057882 */ /* 0x000fe20000000000 */
[----:B------:R-:W-:Y:S02]  /*1000*/  SHF.R.U32.HI R9, RZ, 0x1, R9 ;  /* 0x00000001ff097819 */ /* 0x000fe40000011609 */
[----:B--2---:R-:W-:Y:S01]  /*1010*/  ISETP.NE.AND P0, PT, R14, 0x63, PT ;  /* 0x000000630e00780c */ /* 0x004fe20003f05270 */
[----:B------:R-:W-:-:S12]  /*1020*/  BRA.DIV UR5, `(.L_x_217) ;  /* 0x0000002e05d87947 */ /* 0x000fd8000b800000 */
[----:B------:R-:W-:-:S13]  /*1030*/  VOTE.ANY P0, !P0 ;  /* 0x0000000000ff7806 */ /* 0x000fda0004000100 */
.L_x_247:
[----:B------:R-:W-:Y:S05]  /*1040*/  @P0 BRA `(.L_x_218) ;  /* 0xfffffffc00e00947 */ /* 0x000fea000383ffff */
.L_x_216:
[----:B------:R-:W-:Y:S01]  /*1050*/  UMOV UR5, 0xffffffff ;  /* 0xffffffff00057882 */ /* 0x000fe20000000000 */
[----:B------:R-:W-:Y:S02]  /*1060*/  ISETP.NE.AND P2, PT, R14, 0x65, PT ;  /* 0x000000650e00780c */ /* 0x000fe40003f45270 */
        /* <DEDUP_REMOVED lines=14> */
[-C--:B------:R-:W-:Y:S02]  /*1150*/  ISETP.GT.AND P2, PT, R34, R38.reuse, PT ;  /* 0x000000262200720c */ /* 0x080fe40003f44270 */
[----:B-1----:R-:W-:Y:S02]  /*1160*/  SEL R16, R16, RZ, !P0 ;  /* 0x000000ff10107207 */ /* 0x002fe40004000000 */
[----:B------:R-:W-:-:S03]  /*1170*/  ISETP.GT.AND P0, PT, R33, R38, PT ;  /* 0x000000262100720c */ /* 0x000fc60003f04270 */
[----:B------:R-:W-:-:S05]  /*1180*/  IMAD.IADD R17, R16, 0x1, R15 ;  /* 0x0000000110117824 */ /* 0x000fca00078e020f */
[----:B------:R-:W1:Y:S02]  /*1190*/  SHFL.DOWN PT, R16, R17, 0x2, R38 ;  /* 0x0840000011107989 */ /* 0x000e6400000e0026 */
[----:B-1----:R-:W-:Y:S02]  /*11a0*/  SEL R16, R16, RZ, !P0 ;  /* 0x000000ff10107207 */ /* 0x002fe40004000000 */
[----:B------:R-:W-:-:S03]  /*11b0*/  ISETP.GT.AND P0, PT, R32, R38, PT ;  /* 0x000000262000720c */ /* 0x000fc60003f04270 */
[----:B------:R-:W-:-:S05]  /*11c0*/  IMAD.IADD R35, R17, 0x1, R16 ;  /* 0x0000000111237824 */ /* 0x000fca00078e0210 */
[----:B------:R-:W1:Y:S02]  /*11d0*/  SHFL.DOWN PT, R16, R35, 0x4, R38 ;  /* 0x0880000023107989 */ /* 0x000e6400000e0026 */
[----:B-1----:R-:W-:Y:S02]  /*11e0*/  SEL R16, R16, RZ, !P0 ;  /* 0x000000ff10107207 */ /* 0x002fe40004000000 */
[----:B------:R-:W-:-:S03]  /*11f0*/  ISETP.GT.AND P0, PT, R19, R38, PT ;  /* 0x000000261300720c */ /* 0x000fc60003f04270 */
[----:B------:R-:W-:Y:S01]  /*1200*/  IMAD.IADD R37, R35, 0x1, R16 ;  /* 0x0000000123257824 */ /* 0x000fe200078e0210 */
[----:B0-----:R-:W-:-:S04]  /*1210*/  IADD3 R35, P3, PT, R8, 0x100, RZ ;  /* 0x0000010008237810 */ /* 0x001fc80007f7e0ff */
[----:B------:R-:W0:Y:S02]  /*1220*/  SHFL.DOWN PT, R16, R37, 0x8, R38 ;  /* 0x0900000025107989 */ /* 0x000e2400000e0026 */
[----:B0-----:R-:W-:Y:S02]  /*1230*/  SEL R16, R16, RZ, !P0 ;  /* 0x000000ff10107207 */ /* 0x001fe40004000000 */
[----:B------:R-:W-:-:S03]  /*1240*/  ISETP.NE.AND P0, PT, R14, 0x65, PT ;  /* 0x000000650e00780c */ /* 0x000fc60003f05270 */
[----:B------:R-:W-:Y:S02]  /*1250*/  IMAD.IADD R17, R37, 0x1, R16 ;  /* 0x0000000125117824 */ /* 0x000fe400078e0210 */
[----:B------:R-:W-:-:S03]  /*1260*/  IMAD.X R37, RZ, RZ, R9, P3 ;  /* 0x000000ffff257224 */ /* 0x000fc600018e0609 */
[----:B------:R-:W0:Y:S05]  /*1270*/  SHFL.DOWN PT, R16, R17, 0x10, R38 ;  /* 0x0a00000011107989 */ /* 0x000e2a00000e0026 */
[----:B------:R-:W-:Y:S02]  /*1280*/  VOTE.ALL P0, P0 ;  /* 0x0000000000ff7806 */ /* 0x000fe40000000000 */
[----:B0-----:R-:W-:-:S05]  /*1290*/  SEL R16, R16, RZ, !P2 ;  /* 0x000000ff10107207 */ /* 0x001fca0005000000 */
[----:B------:R-:W-:-:S07]  /*12a0*/  IMAD.IADD R36, R17, 0x1, R16 ;  /* 0x0000000111247824 */ /* 0x000fce00078e0210 */
.L_x_256:
[----:B------:R-:W-:Y:S05]  /*12b0*/  @!P0 BRA `(.L_x_220) ;  /* 0x0000000000d48947 */ /* 0x000fea0003800000 */
[----:B------:R-:W-:-:S07]  /*12c0*/  IMAD.MOV.U32 R38, RZ, RZ, 0x1de ;  /* 0x000001deff267424 */ /* 0x000fce00078e00ff */
.L_x_226:
[----:B------:R-:W-:Y:S02]  /*12d0*/  IMAD.MOV.U32 R8, RZ, RZ, R35 ;  /* 0x000000ffff087224 */ /* 0x000fe400078e0023 */
[----:B------:R-:W-:Y:S02]  /*12e0*/  IMAD.MOV.U32 R9, RZ, RZ, R37 ;  /* 0x000000ffff097224 */ /* 0x000fe400078e0025 */
[----:B------:R-:W-:-:S05]  /*12f0*/  IMAD.WIDE R16, R18, 0x8, R8 ;  /* 0x0000000812107825 */ /* 0x000fca00078e0208 */
[----:B------:R-:W2:Y:S01]  /*1300*/  LD.E.64.STRONG.GPU R14, desc[UR12][R16.64+-0x100] ;  /* 0xffff000c100e7980 */ /* 0x000ea2000c10fb00 */
[----:B------:R-:W-:Y:S05]  /*1310*/  YIELD ;  /* 0x0000000000007946 */ /* 0x000fea0003800000 */
[----:B------:R-:W-:Y:S01]  /*1320*/  UMOV UR5, 0xffffffff ;  /* 0xffffffff00057882 */ /* 0x000fe20000000000 */
[----:B------:R-:W-:Y:S02]  /*1330*/  SHF.R.U32.HI R38, RZ, 0x1, R38 ;  /* 0x00000001ff267819 */ /* 0x000fe40000011626 */
[----:B--2---:R-:W-:Y:S01]  /*1340*/  ISETP.NE.AND P0, PT, R14, 0x63, PT ;  /* 0x000000630e00780c */ /* 0x004fe20003f05270 */
[----:B------:R-:W-:-:S12]  /*1350*/  BRA.DIV UR5, `(.L_x_221) ;  /* 0x0000003205347947 */ /* 0x000fd8000b800000 */
[----:B------:R-:W-:-:S13]  /*1360*/  VOTE.ANY P0, !P0 ;  /* 0x0000000000ff7806 */ /* 0x000fda0004000100 */
.L_x_259:
[----:B------:R-:W-:Y:S05]  /*1370*/  @!P0 BRA `(.L_x_222) ;  /* 0x0000000000248947 */ /* 0x000fea0003800000 */
[----:B------:R-:W-:-:S07]  /*1380*/  IMAD.MOV.U32 R9, RZ, RZ, R38 ;  /* 0x000000ffff097224 */ /* 0x000fce00078e0026 */
.L_x_224:
[----:B------:R-:W-:Y:S05]  /*1390*/  NANOSLEEP R9 ;  /* 0x000000090000735d */ /* 0x000fea0003800000 */
[----:B------:R-:W2:Y:S01]  /*13a0*/  LD.E.64.STRONG.GPU R14, desc[UR12][R16.64+-0x100] ;  /* 0xffff000c100e7980 */ /* 0x000ea2000c10fb00 */
[----:B------:R-:W-:Y:S01]  /*13b0*/  UMOV UR5, 0xffffffff ;  /* 0xffffffff00057882 */ /* 0x000fe20000000000 */
[----:B------:R-:W-:Y:S02]  /*13c0*/  SHF.R.U32.HI R9, RZ, 0x1, R9 ;  /* 0x00000001ff097819 */ /* 0x000fe40000011609 */
[----:B--2---:R-:W-:Y:S01]  /*13d0*/  ISETP.NE.AND P0, PT, R14, 0x63, PT ;  /* 0x000000630e00780c */ /* 0x004fe20003f05270 */
[----:B------:R-:W-:-:S12]  /*13e0*/  BRA.DIV UR5, `(.L_x_223) ;  /* 0x0000003205307947 */ /* 0x000fd8000b800000 */
[----:B------:R-:W-:-:S13]  /*13f0*/  VOTE.ANY P0, !P0 ;  /* 0x0000000000ff7806 */ /* 0x000fda0004000100 */
.L_x_262:
[----:B------:R-:W-:Y:S05]  /*1400*/  @P0 BRA `(.L_x_224) ;  /* 0xfffffffc00e00947 */ /* 0x000fea000383ffff */
.L_x_222:
[----:B------:R-:W-:Y:S01]  /*1410*/  UMOV UR5, 0xffffffff ;  /* 0xffffffff00057882 */ /* 0x000fe20000000000 */
[----:B------:R-:W-:Y:S02]  /*1420*/  ISETP.NE.AND P0, PT, R14, 0x65, PT ;  /* 0x000000650e00780c */ /* 0x000fe40003f05270 */
[----:B------:R-:W-:Y:S11]  /*1430*/  BRA.DIV UR5, `(.L_x_225) ;  /* 0x00000032053c7947 */ /* 0x000ff6000b800000 */
[----:B------:R-:W-:Y:S01]  /*1440*/  VOTE.ANY R8, PT, !P0 ;  /* 0x0000000000087806 */ /* 0x000fe200040e0100 */
[----:B------:R-:W-:-:S03]  /*1450*/  VIADD R18, R18, 0xffffffe0 ;  /* 0xffffffe012127836 */ /* 0x000fc60000000000 */
[----:B------:R-:W-:-:S05]  /*1460*/  LOP3.LUT R8, R8, 0x80000000, R45, 0xec, !PT ;  /* 0x8000000008087812 */ /* 0x000fca00078eec2d */
[----:B------:R-:W-:-:S05]  /*1470*/  VIADD R9, R8, 0xffffffff ;  /* 0xffffffff08097836 */ /* 0x000fca0000000000 */
[----:B------:R-:W-:-:S06]  /*1480*/  LOP3.LUT R9, R8, R9, RZ, 0xc, !PT ;  /* 0x0000000908097212 */ /* 0x000fcc00078e0cff */
[----:B------:R-:W0:Y:S02]  /*1490*/  POPC R9, R9 ;  /* 0x0000000900097309 */ /* 0x000e240000000000 */
[----:B0-----:R-:W0:Y:S01]  /*14a0*/  SHFL.DOWN PT, R16, R15, 0x1, R9 ;  /* 0x082000000f107989 */ /* 0x001e2200000e0009 */
[-C--:B------:R-:W-:Y:S02]  /*14b0*/  ISETP.GE.AND P0, PT, R44, R9.reuse, PT ;  /* 0x000000092c00720c */ /* 0x080fe40003f06270 */
[-C--:B------:R-:W-:Y:S02]  /*14c0*/  ISETP.GT.AND P2, PT, R34, R9.reuse, PT ;  /* 0x000000092200720c */ /* 0x080fe40003f44270 */
[----:B0-----:R-:W-:Y:S02]  /*14d0*/  SEL R16, R16, RZ, !P0 ;  /* 0x000000ff10107207 */ /* 0x001fe40004000000 */
[----:B------:R-:W-:-:S03]  /*14e0*/  ISETP.GT.AND P0, PT, R33, R9, PT ;  /* 0x000000092100720c */ /* 0x000fc60003f04270 */
[----:B------:R-:W-:-:S05]  /*14f0*/  IMAD.IADD R15, R16, 0x1, R15 ;  /* 0x00000001100f7824 */ /* 0x000fca00078e020f */
[----:B------:R-:W0:Y:S02]  /*1500*/  SHFL.DOWN PT, R16, R15, 0x2, R9 ;  /* 0x084000000f107989 */ /* 0x000e2400000e0009 */
        /* <DEDUP_REMOVED lines=9> */
[----:B------:R-:W-:-:S03]  /*15a0*/  ISETP.NE.AND P0, PT, R14, 0x65, PT ;  /* 0x000000650e00780c */ /* 0x000fc60003f05270 */
[----:B------:R-:W-:-:S05]  /*15b0*/  IMAD.IADD R15, R15, 0x1, R16 ;  /* 0x000000010f0f7824 */ /* 0x000fca00078e0210 */
[----:B------:R-:W0:Y:S05]  /*15c0*/  SHFL.DOWN PT, R16, R15, 0x10, R9 ;  /* 0x0a0000000f107989 */ /* 0x000e2a00000e0009 */
[----:B------:R-:W-:Y:S02]  /*15d0*/  VOTE.ALL P0, P0 ;  /* 0x0000000000ff7806 */ /* 0x000fe40000000000 */
[----:B0-----:R-:W-:-:S04]  /*15e0*/  SEL R16, R16, RZ, !P2 ;  /* 0x000000ff10107207 */ /* 0x001fc80005000000 */
[----:B------:R-:W-:-:S07]  /*15f0*/  IADD3 R36, PT, PT, R15, R16, R36 ;  /* 0x000000100f247210 */ /* 0x000fce0007ffe024 */
.L_x_271:
[----:B------:R-:W-:Y:S05]  /*1600*/  @P0 BRA `(.L_x_226) ;  /* 0xfffffffc00300947 */ /* 0x000fea000383ffff */
.L_x_220:
[----:B------:R-:W-:Y:S01]  /*1610*/  ISETP.NE.AND P0, PT, R44, RZ, PT ;  /* 0x000000ff2c00720c */ /* 0x000fe20003f05270 */
[----:B------:R-:W0:Y:S01]  /*1620*/  @!P1 S2R R9, SR_CgaCtaId ;  /* 0x0000000000099919 */ /* 0x000e220000008800 */
[----:B------:R-:W-:Y:S01]  /*1630*/  @!P1 MOV R8, 0x400 ;  /* 0x0000040000089802 */ /* 0x000fe20000000f00 */
[----:B------:R-:W-:Y:S02]  /*1640*/  @!P1 IMAD.IADD R11, R11, 0x1, R36 ;  /* 0x000000010b0b9824 */ /* 0x000fe400078e0224 */
[----:B------:R-:W-:-:S05]  /*1650*/  @!P1 IMAD.MOV.U32 R10, RZ, RZ, 0x65 ;  /* 0x00000065ff0a9424 */ /* 0x000fca00078e00ff */
[----:B------:R1:W-:Y:S03]  /*1660*/  @!P1 ST.E.64.STRONG.GPU desc[UR12][R12.64+0x100], R10 ;  /* 0x0001000a0c009985 */ /* 0x0003e6000c10fb0c */
[----:B------:R-:W-:Y:S01]  /*1670*/  @!P0 MOV R14, 0x400 ;  /* 0x00000400000e8802 */ /* 0x000fe20000000f00 */
[----:B------:R-:W2:Y:S01]  /*1680*/  @!P0 S2R R15, SR_CgaCtaId ;  /* 0x00000000000f8919 */ /* 0x000ea20000008800 */
[----:B0-----:R-:W-:Y:S01]  /*1690*/  @!P1 LEA R9, R9, R8, 0x18 ;  /* 0x0000000809099211 */ /* 0x001fe200078ec0ff */
[----:B------:R-:W-:Y:S02]  /*16a0*/  IMAD.MOV.U32 R8, RZ, RZ, R43 ;  /* 0x000000ffff087224 */ /* 0x000fe400078e002b */
[----:B------:R-:W-:Y:S02]  /*16b0*/  @!P0 IMAD.MOV.U32 R8, RZ, RZ, R36 ;  /* 0x000000ffff088224 */ /* 0x000fe400078e0024 */
[----:B------:R1:W-:Y:S04]  /*16c0*/  @!P1 STS [R9+0x8], R11 ;  /* 0x0000080b09009388 */ /* 0x0003e80000000800 */
[----:B------:R1:W-:Y:S01]  /*16d0*/  @!P1 STS [R9+0x4], R36 ;  /* 0x0000042409009388 */ /* 0x0003e20000000800 */
[----:B--2---:R-:W-:-:S05]  /*16e0*/  @!P0 LEA R15, R15, R14, 0x18 ;  /* 0x0000000e0f0f8211 */ /* 0x004fca00078ec0ff */
[----:B------:R1:W-:Y:S02]  /*16f0*/  @!P0 STS [R15+0x54], R36 ;  /* 0x000054240f008388 */ /* 0x0003e40000000800 */
.L_x_214:
[----:B------:R-:W-:Y:S05]  /*1700*/  WARPSYNC.ALL ;  /* 0x0000000000007948 */ /* 0x000fea0003800000 */
[----:B------:R-:W0:Y:S08]  /*1710*/  S2UR UR7, SR_CgaCtaId ;  /* 0x00000000000779c3 */ /* 0x000e300000008800 */
[----:B------:R-:W-:Y:S06]  /*1720*/  BAR.SYNC.DEFER_BLOCKING 0x0 ;  /* 0x0000000000007b1d */ /* 0x000fec0000010000 */
[----:B------:R-:W-:Y:S01]  /*1730*/  UMOV UR5, 0x400 ;  /* 0x0000040000057882 */ /* 0x000fe20000000000 */
[----:B-1----:R-:W1:Y:S01]  /*1740*/  S2R R10, SR_TID.X ;  /* 0x00000000000a7919 */ /* 0x002e620000002100 */
[----:B0-----:R-:W-:-:S09]  /*1750*/  ULEA UR5, UR7, UR5, 0x18 ;  /* 0x0000000507057291 */ /* 0x001fd2000f8ec0ff */
[----:B------:R-:W0:Y:S01]  /*1760*/  LDS R9, [UR5+0x54] ;  /* 0x00005405ff097984 */ /* 0x000e220008000800 */
[----:B-1----:R-:W-:-:S04]  /*1770*/  ISETP.NE.AND P0, PT, R10, RZ, PT ;  /* 0x000000ff0a00720c */ /* 0x002fc80003f05270 */
[----:B0-----:R-:W-:-:S05]  /*1780*/  SEL R9, R9, RZ, P0 ;  /* 0x000000ff09097207 */ /* 0x001fca0000000000 */
[----:B------:R-:W-:-:S07]  /*1790*/  IMAD.IADD R33, R9, 0x1, R8 ;  /* 0x0000000109217824 */ /* 0x000fce00078e0208 */
.L_x_213:
[----:B------:R-:W-:Y:S05]  /*17a0*/  BSYNC.RECONVERGENT B0 ;  /* 0x0000000000007941 */ /* 0x000fea0003800200 */
.L_x_211:
[----:B------:R-:W-:Y:S01]  /*17b0*/  IMAD.IADD R26, R26, 0x1, R33 ;  /* 0x000000011a1a7824 */ /* 0x000fe200078e0221 */
[----:B------:R-:W-:Y:S03]  /*17c0*/  BAR.SYNC.DEFER_BLOCKING 0x0 ;  /* 0x0000000000007b1d */ /* 0x000fe60000010000 */
[----:B------:R-:W-:-:S03]  /*17d0*/  IMAD.IADD R25, R25, 0x1, R26 ;  /* 0x0000000119197824 */ /* 0x000fc600078e021a */
[----:B------:R-:W1:Y:S01]  /*17e0*/  LDCU.64 UR8, c[0x0][0x388] ;  /* 0x00007100ff0877ac */ /* 0x000e620008000a00 */
[----:B------:R-:W-:-:S04]  /*17f0*/  IMAD.IADD R24, R24, 0x1, R25 ;  /* 0x0000000118187824 */ /* 0x000fc800078e0219 */
[----:B------:R-:W-:-:S04]  /*1800*/  IMAD.IADD R40, R40, 0x1, R24 ;  /* 0x0000000128287824 */ /* 0x000fc800078e0218 */
[----:B0-----:R-:W-:-:S04]  /*1810*/  IMAD.IADD R8, R39, 0x1, R40 ;  /* 0x0000000127087824 */ /* 0x001fc800078e0228 */
[----:B------:R-:W-:-:S04]  /*1820*/  IMAD.IADD R31, R31, 0x1, R8 ;  /* 0x000000011f1f7824 */ /* 0x000fc800078e0208 */
[----:B------:R-:W-:Y:S01]  /*1830*/  IMAD.IADD R30, R30, 0x1, R31 ;  /* 0x000000011e1e7824 */ /* 0x000fe200078e021f */
[----:B------:R-:W-:Y:S01]  /*1840*/  STS [R27], R26 ;  /* 0x0000001a1b007388 */ /* 0x000fe20000000800 */
[----:B-1----:R-:W-:Y:S02]  /*1850*/  IADD3 R42, P0, PT, R42, UR8, RZ ;  /* 0x000000082a2a7c10 */ /* 0x002fe4000ff1e0ff */
[----:B------:R-:W-:Y:S01]  /*1860*/  IMAD.IADD R10, R29, 0x1, R30 ;  /* 0x000000011d0a7824 */ /* 0x000fe200078e021e */
[----:B------:R-:W-:Y:S01]  /*1870*/  STS [R27+0x4], R25 ;  /* 0x000004191b007388 */ /* 0x000fe20000000800 */
[----:B------:R-:W-:Y:S02]  /*1880*/  IADD3.X R43, PT, PT, R41, UR9, RZ, P0, !PT ;  /* 0x00000009292b7c10 */ /* 0x000fe400087fe4ff */
[----:B------:R-:W-:Y:S01]  /*1890*/  IMAD.IADD R23, R23, 0x1, R10 ;  /* 0x0000000117177824 */ /* 0x000fe200078e020a */
[----:B------:R-:W-:Y:S03]  /*18a0*/  STS [R27+0x8], R24 ;  /* 0x000008181b007388 */ /* 0x000fe60000000800 */
        /* <DEDUP_REMOVED lines=19> */
[----:B------:R-:W-:Y:S04]  /*19e0*/  STS [R27+0x30], R7 ;  /* 0x000030071b007388 */ /* 0x000fe80000000800 */
[----:B------:R-:W-:Y:S04]  /*19f0*/  STS [R27+0x34], R6 ;  /* 0x000034061b007388 */ /* 0x000fe80000000800 */
[----:B------:R-:W-:Y:S04]  /*1a00*/  STS [R27+0x38], R5 ;  /* 0x000038051b007388 */ /* 0x000fe80000000800 */
[----:B------:R-:W-:Y:S04]  /*1a10*/  STS [R27+0x3c], R4 ;  /* 0x00003c041b007388 */ /* 0x000fe80000000800 */
[----:B------:R-:W-:Y:S04]  /*1a20*/  STS [R27+0x40], R3 ;  /* 0x000040031b007388 */ /* 0x000fe80000000800 */
[----:B------:R-:W-:Y:S04]  /*1a30*/  STS [R27+0x44], R2 ;  /* 0x000044021b007388 */ /* 0x000fe80000000800 */
[----:B------:R-:W-:Y:S01]  /*1a40*/  STS [R27+0x48], R0 ;  /* 0x000048001b007388 */ /* 0x000fe20000000800 */
        /* <DEDUP_REMOVED lines=40> */
.L_x_210:
        /* <DEDUP_REMOVED lines=8> */
[----:B------:R-:W1:Y:S02]  /*1d50*/  S2R R43, SR_TID.X ;  /* 0x00000000002b7919 */ /* 0x000e640000002100 */
[C---:B-1----:R-:W-:Y:S02]  /*1d60*/  LOP3.LUT R28, R43.reuse, 0x1f, RZ, 0xc0, !PT ;  /* 0x0000001f2b1c7812 */ /* 0x042fe400078ec0ff */
[----:B------:R-:W-:-:S05]  /*1d70*/  LOP3.LUT R5, R43, 0x3e0, RZ, 0xc0, !PT ;  /* 0x000003e02b057812 */ /* 0x000fca00078ec0ff */
[----:B------:R-:W-:-:S04]  /*1d80*/  IMAD R28, R5, 0x13, R28 ;  /* 0x00000013051c7824 */ /* 0x000fc800078e021c */
[C---:B------:R-:W-:Y:S01]  /*1d90*/  VIADD R4, R28.reuse, 0x20 ;  /* 0x000000201c047836 */ /* 0x040fe20000000000 */
[C---:B------:R-:W-:Y:S01]  /*1da0*/  ISETP.GE.U32.AND P1, PT, R28.reuse, UR7, PT ;  /* 0x000000071c007c0c */ /* 0x040fe2000bf26070 */
[C---:B------:R-:W-:Y:S01]  /*1db0*/  VIADD R5, R28.reuse, 0x40 ;  /* 0x000000401c057836 */ /* 0x040fe20000000000 */
[C---:B0-----:R-:W-:Y:S01]  /*1dc0*/  LEA R2, P0, R28.reuse, UR4, 0x2 ;  /* 0x000000041c027c11 */ /* 0x041fe2000f8010ff */
[----:B------:R-:W-:Y:S01]  /*1dd0*/  VIADD R3, R28, 0x80 ;  /* 0x000000801c037836 */ /* 0x000fe20000000000 */
[----:B------:R-:W-:Y:S01]  /*1de0*/  ISETP.GE.U32.AND P2, PT, R4, UR7, PT ;  /* 0x0000000704007c0c */ /* 0x000fe2000bf46070 */
[C---:B------:R-:W-:Y:S01]  /*1df0*/  VIADD R4, R28.reuse, 0xa0 ;  /* 0x000000a01c047836 */ /* 0x040fe20000000000 */
[----:B------:R-:W-:Y:S01]  /*1e00*/  ISETP.GE.U32.AND P3, PT, R5, UR7, PT ;  /* 0x0000000705007c0c */ /* 0x000fe2000bf66070 */
[C---:B------:R-:W-:Y:S01]  /*1e10*/  VIADD R5, R28.reuse, 0xc0 ;  /* 0x000000c01c057836 */ /* 0x040fe20000000000 */
[----:B------:R-:W-:Y:S01]  /*1e20*/  ISETP.GE.U32.AND P5, PT, R3, UR7, PT ;  /* 0x0000000703007c0c */ /* 0x000fe2000bfa6070 */
[----:B------:R-:W-:Y:S01]  /*1e30*/  VIADD R6, R28, 0x60 ;  /* 0x000000601c067836 */ /* 0x000fe20000000000 */
[----:B------:R-:W-:Y:S01]  /*1e40*/  ISETP.GE.U32.AND P6, PT, R4, UR7, PT ;  /* 0x0000000704007c0c */ /* 0x000fe2000bfc6070 */
[----:B------:R-:W-:Y:S01]  /*1e50*/  IMAD.X R3, RZ, RZ, UR5, P0 ;  /* 0x00000005ff037e24 */ /* 0x000fe200080e06ff */
[----:B------:R-:W-:Y:S01]  /*1e60*/  ISETP.GE.U32.AND P0, PT, R5, UR7, PT ;  /* 0x0000000705007c0c */ /* 0x000fe2000bf06070 */
[----:B------:R-:W-:Y:S01]  /*1e70*/  VIADD R5, R28, 0xe0 ;  /* 0x000000e01c057836 */ /* 0x000fe20000000000 */
[----:B------:R-:W-:Y:S01]  /*1e80*/  ISETP.GE.U32.AND P4, PT, R6, UR7, PT ;  /* 0x0000000706007c0c */ /* 0x000fe2000bf86070 */
[----:B------:R-:W-:-:S02]  /*1e90*/  VIADD R41, R28, 0x100 ;  /* 0x000001001c297836 */ /* 0x000fc40000000000 */
[C---:B------:R-:W-:Y:S02]  /*1ea0*/  VIADD R7, R28.reuse, 0x120 ;  /* 0x000001201c077836 */ /* 0x040fe40000000000 */
[C---:B------:R-:W-:Y:S02]  /*1eb0*/  VIADD R40, R28.reuse, 0x240 ;  /* 0x000002401c287836 */ /* 0x040fe40000000000 */
[----:B--2---:R-:W-:Y:S02]  /*1ec0*/  IMAD.MOV.U32 R4, RZ, RZ, R0 ;  /* 0x000000ffff047224 */ /* 0x004fe400078e0000 */
[----:B------:R-:W2:Y:S01]  /*1ed0*/  @!P1 LDG.E R0, desc[UR12][R2.64] ;  /* 0x0000000c02009981 */ /* 0x000ea2000c1e1900 */
[----:B------:R-:W-:Y:S01]  /*1ee0*/  ISETP.GE.U32.AND P1, PT, R5, UR7, PT ;  /* 0x0000000705007c0c */ /* 0x000fe2000bf26070 */
[----:B------:R-:W-:Y:S02]  /*1ef0*/  IMAD.MOV.U32 R8, RZ, RZ, R4 ;  /* 0x000000ffff087224 */ /* 0x000fe400078e0004 */
[----:B------:R-:W-:-:S02]  /*1f00*/  VIADD R5, R28, 0x140 ;  /* 0x000001401c057836 */ /* 0x000fc40000000000 */
[--C-:B------:R-:W-:Y:S02]  /*1f10*/  IMAD.MOV.U32 R10, RZ, RZ, R4.reuse ;  /* 0x000000ffff0a7224 */ /* 0x100fe400078e0004 */
[----:B------:R-:W3:Y:S01]  /*1f20*/  @!P3 LDG.E R8, desc[UR12][R2.64+0x100] ;  /* 0x0001000c0208b981 */ /* 0x000ee2000c1e1900 */
[----:B------:R-:W-:Y:S01]  /*1f30*/  ISETP.GE.U32.AND P3, PT, R5, UR7, PT ;  /* 0x0000000705007c0c */ /* 0x000fe2000bf66070 */
[C---:B------:R-:W-:Y:S02]  /*1f40*/  VIADD R5, R28.reuse, 0x160 ;  /* 0x000001601c057836 */ /* 0x040fe40000000000 */
[--C-:B------:R-:W-:Y:S01]  /*1f50*/  IMAD.MOV.U32 R12, RZ, RZ, R4.reuse ;  /* 0x000000ffff0c7224 */ /* 0x100fe200078e0004 */
[----:B------:R-:W4:Y:S01]  /*1f60*/  @!P4 LDG.E R10, desc[UR12][R2.64+0x180] ;  /* 0x0001800c020ac981 */ /* 0x000f22000c1e1900 */
[----:B------:R-:W-:Y:S01]  /*1f70*/  IMAD.MOV.U32 R14, RZ, RZ, R4 ;  /* 0x000000ffff0e7224 */ /* 0x000fe200078e0004 */
[----:B------:R-:W-:Y:S01]  /*1f80*/  ISETP.GE.U32.AND P4, PT, R5, UR7, PT ;  /* 0x0000000705007c0c */ /* 0x000fe2000bf86070 */
[----:B------:R-:W-:-:S02]  /*1f90*/  VIADD R5, R28, 0x180 ;  /* 0x000001801c057836 */ /* 0x000fc40000000000 */
[--C-:B------:R-:W-:Y:S01]  /*1fa0*/  IMAD.MOV.U32 R6, RZ, RZ, R4.reuse ;  /* 0x000000ffff067224 */ /* 0x100fe200078e0004 */
[----:B------:R-:W5:Y:S01]  /*1fb0*/  @!P5 LDG.E R12, desc[UR12][R2.64+0x200] ;  /* 0x0002000c020cd981 */ /* 0x000f62000c1e1900 */
[----:B------:R-:W-:Y:S01]  /*1fc0*/  ISETP.GE.U32.AND P5, PT, R41, UR7, PT ;  /* 0x0000000729007c0c */ /* 0x000fe2000bfa6070 */
[--C-:B------:R-:W-:Y:S02]  /*1fd0*/  IMAD.MOV.U32 R16, RZ, RZ, R4.reuse ;  /* 0x000000ffff107224 */ /* 0x100fe400078e0004 */
[----:B------:R-:W5:Y:S01]  /*1fe0*/  @!P6 LDG.E R14, desc[UR12][R2.64+0x280] ;  /* 0x0002800c020ee981 */ /* 0x000f62000c1e1900 */
[----:B------:R-:W-:Y:S01]  /*1ff0*/  ISETP.GE.U32.AND P6, PT, R5, UR7, PT ;  /* 0x0000000705007c0c */ /* 0x000fe2000bfc6070 */
[----:B------:R-:W-:Y:S02]  /*2000*/  VIADD R5, R28, 0x1a0 ;  /* 0x000001a01c057836 */ /* 0x000fe40000000000 */
[----:B------:R-:W5:Y:S01]  /*2010*/  @!P2 LDG.E R6, desc[UR12][R2.64+0x80] ;  /* 0x0000800c0206a981 */ /* 0x000f62000c1e1900 */
[----:B------:R-:W-:Y:S01]  /*2020*/  ISETP.GE.U32.AND P2, PT, R7, UR7, PT ;  /* 0x0000000707007c0c */ /* 0x000fe2000bf46070 */
[----:B------:R-:W-:-:S02]  /*2030*/  IMAD.MOV.U32 R18, RZ, RZ, R4 ;  /* 0x000000ffff127224 */ /* 0x000fc400078e0004 */
[--C-:B------:R-:W-:Y:S01]  /*2040*/  IMAD.MOV.U32 R20, RZ, RZ, R4.reuse ;  /* 0x000000ffff147224 */ /* 0x100fe200078e0004 */
[----:B------:R-:W5:Y:S01]  /*2050*/  @!P0 LDG.E R16, desc[UR12][R2.64+0x300] ;  /* 0x0003000c02108981 */ /* 0x000f62000c1e1900 */
[----:B------:R-:W-:Y:S01]  /*2060*/  ISETP.GE.U32.AND P0, PT, R5, UR7, PT ;  /* 0x0000000705007c0c */ /* 0x000fe2000bf06070 */
[C---:B------:R-:W-:Y:S02]  /*2070*/  VIADD R7, R28.reuse, 0x1c0 ;  /* 0x000001c01c077836 */ /* 0x040fe40000000000 */
[C---:B------:R-:W-:Y:S01]  /*2080*/  VIADD R5, R28.reuse, 0x1e0 ;  /* 0x000001e01c057836 */ /* 0x040fe20000000000 */
[----:B------:R-:W5:Y:S01]  /*2090*/  @!P1 LDG.E R18, desc[UR12][R2.64+0x380] ;  /* 0x0003800c02129981 */ /* 0x000f62000c1e1900 */
[--C-:B------:R-:W-:Y:S01]  /*20a0*/  IMAD.MOV.U32 R22, RZ, RZ, R4.reuse ;  /* 0x000000ffff167224 */ /* 0x100fe200078e0004 */
[----:B------:R-:W-:Y:S01]  /*20b0*/  ISETP.GE.U32.AND P1, PT, R7, UR7, PT ;  /* 0x0000000707007c0c */ /* 0x000fe2000bf26070 */
[--C-:B------:R-:W-:Y:S01]  /*20c0*/  IMAD.MOV.U32 R24, RZ, RZ, R4.reuse ;  /* 0x000000ffff187224 */ /* 0x100fe200078e0004 */
[----:B------:R-:W5:Y:S01]  /*20d0*/  @!P5 LDG.E R20, desc[UR12][R2.64+0x400] ;  /* 0x0004000c0214d981 */ /* 0x000f62000c1e1900 */
[----:B------:R-:W-:Y:S01]  /*20e0*/  IMAD.MOV.U32 R30, RZ, RZ, R4 ;  /* 0x000000ffff1e7224 */ /* 0x000fe200078e0004 */
[----:B------:R-:W-:Y:S01]  /*20f0*/  ISETP.GE.U32.AND P5, PT, R5, UR7, PT ;  /* 0x0000000705007c0c */ /* 0x000fe2000bfa6070 */
[C---:B------:R-:W-:Y:S01]  /*2100*/  VIADD R5, R28.reuse, 0x200 ;  /* 0x000002001c057836 */ /* 0x040fe20000000000 */
[----:B------:R-:W5:Y:S01]  /*2110*/  @!P2 LDG.E R22, desc[UR12][R2.64+0x480] ;  /* 0x0004800c0216a981 */ /* 0x000f62000c1e1900 */
[----:B------:R-:W-:-:S03]  /*2120*/  VIADD R7, R28, 0x220 ;  /* 0x000002201c077836 */ /* 0x000fc60000000000 */
[----:B------:R-:W5:Y:S01]  /*2130*/  @!P3 LDG.E R24, desc[UR12][R2.64+0x500] ;  /* 0x0005000c0218b981 */ /* 0x000f62000c1e1900 */
[----:B------:R-:W-:Y:S02]  /*2140*/  ISETP.GE.U32.AND P2, PT, R5, UR7, PT ;  /* 0x0000000705007c0c */ /* 0x000fe4000bf46070 */
[----:B------:R-:W-:Y:S01]  /*2150*/  ISETP.GE.U32.AND P3, PT, R7, UR7, PT ;  /* 0x0000000707007c0c */ /* 0x000fe2000bf66070 */
[----:B------:R-:W5:Y:S01]  /*2160*/  @!P4 LDG.E R30, desc[UR12][R2.64+0x580] ;  /* 0x0005800c021ec981 */ /* 0x000f62000c1e1900 */
[----:B------:R-:W-:Y:S01]  /*2170*/  ISETP.GE.U32.AND P4, PT, R40, UR7, PT ;  /* 0x0000000728007c0c */ /* 0x000fe2000bf86070 */
[--C-:B------:R-:W-:Y:S02]  /*2180*/  IMAD.MOV.U32 R32, RZ, RZ, R4.reuse ;  /* 0x000000ffff207224 */ /* 0x100fe400078e0004 */
[--C-:B------:R-:W-:Y:S02]  /*2190*/  IMAD.MOV.U32 R34, RZ, RZ, R4.reuse ;  /* 0x000000ffff227224 */ /* 0x100fe400078e0004 */
[----:B------:R-:W-:-:S02]  /*21a0*/  IMAD.MOV.U32 R38, RZ, RZ, R4 ;  /* 0x000000ffff267224 */ /* 0x000fc400078e0004 */
[--C-:B------:R-:W-:Y:S01]  /*21b0*/  IMAD.MOV.U32 R42, RZ, RZ, R4.reuse ;  /* 0x000000ffff2a7224 */ /* 0x100fe200078e0004 */
[----:B------:R-:W5:Y:S01]  /*21c0*/  @!P6 LDG.E R32, desc[UR12][R2.64+0x600] ;  /* 0x0006000c0220e981 */ /* 0x000f62000c1e1900 */
[--C-:B------:R-:W-:Y:S02]  /*21d0*/  IMAD.MOV.U32 R44, RZ, RZ, R4.reuse ;  /* 0x000000ffff2c7224 */ /* 0x100fe400078e0004 */
[----:B------:R-:W-:Y:S01]  /*21e0*/  IMAD.MOV.U32 R5, RZ, RZ, R4 ;  /* 0x000000ffff057224 */ /* 0x000fe200078e0004 */
[----:B------:R-:W5:Y:S04]  /*21f0*/  @!P0 LDG.E R34, desc[UR12][R2.64+0x680] ;  /* 0x0006800c02228981 */ /* 0x000f68000c1e1900 */
[----:B------:R-:W5:Y:S04]  /*2200*/  @!P1 LDG.E R38, desc[UR12][R2.64+0x700] ;  /* 0x0007000c02269981 */ /* 0x000f68000c1e1900 */
[----:B------:R-:W5:Y:S04]  /*2210*/  @!P5 LDG.E R42, desc[UR12][R2.64+0x780] ;  /* 0x0007800c022ad981 */ /* 0x000f68000c1e1900 */
[----:B------:R-:W5:Y:S04]  /*2220*/  @!P2 LDG.E R44, desc[UR12][R2.64+0x800] ;  /* 0x0008000c022ca981 */ /* 0x000f68000c1e1900 */
[----:B------:R-:W5:Y:S04]  /*2230*/  @!P3 LDG.E R5, desc[UR12][R2.64+0x880] ;  /* 0x0008800c0205b981 */ /* 0x000f68000c1e1900 */
[----:B------:R-:W5:Y:S01]  /*2240*/  @!P4 LDG.E R4, desc[UR12][R2.64+0x900] ;  /* 0x0009000c0204c981 */ /* 0x000f62000c1e1900 */
[----:B------:R-:W0:Y:S01]  /*2250*/  S2R R35, SR_LANEID ;  /* 0x0000000000237919 */ /* 0x000e220000000000 */
[----:B------:R-:W1:Y:S01]  /*2260*/  S2UR UR5, SR_CgaCtaId ;  /* 0x00000000000579c3 */ /* 0x000e620000008800 */
[----:B------:R-:W-:Y:S01]  /*2270*/  SHF.R.U32.HI R36, RZ, 0x5, R43 ;  /* 0x00000005ff247819 */ /* 0x000fe2000001162b */
[----:B------:R-:W-:-:S02]  /*2280*/  UMOV UR4, 0x400 ;  /* 0x0000040000047882 */ /* 0x000fc40000000000 */
[----:B-1----:R-:W-:Y:S02]  /*2290*/  ULEA UR4, UR5, UR4, 0x18 ;  /* 0x0000000405047291 */ /* 0x002fe4000f8ec0ff */
[----:B0-----:R-:W-:-:S05]  /*22a0*/  IMAD R27, R36, 0x260, R35 ;  /* 0x00000260241b7824 */ /* 0x001fca00078e0223 */
[----:B------:R-:W-:-:S05]  /*22b0*/  LEA R27, R27, UR4, 0x2 ;  /* 0x000000041b1b7c11 */ /* 0x000fca000f8e10ff */
[----:B------:R-:W-:Y:S01]  /*22c0*/  IMAD R26, R35, 0x48, R27 ;  /* 0x00000048231a7824 */ /* 0x000fe200078e021b */
[----:B------:R-:W-:Y:S01]  /*22d0*/  UISETP.NE.AND UP0, UPT, UR6, URZ, UPT ;  /* 0x000000ff0600728c */ /* 0x000fe2000bf05270 */
        /* <DEDUP_REMOVED lines=41> */
[----:B0-----:R-:W-:Y:S02]  /*2570*/  IADD3 R8, PT, PT, R23, R24, R25 ;  /* 0x0000001817087210 */ /* 0x001fe40007ffe019 */
[----:B------:R-:W-:Y:S02]  /*2580*/  ISETP.NE.AND P1, PT, R35, 0x1f, PT ;  /* 0x0000001f2300780c */ /* 0x000fe40003f25270 */
[----:B------:R-:W-:Y:S02]  /*2590*/  IADD3 R8, PT, PT, R33, R34, R8 ;  /* 0x0000002221087210 */ /* 0x000fe40007ffe008 */
[----:B------:R-:W-:Y:S02]  /*25a0*/  ISETP.NE.AND P2, PT, R36, 0xc, PT ;  /* 0x0000000c2400780c */ /* 0x000fe40003f45270 */
[----:B------:R-:W-:Y:S02]  /*25b0*/  IADD3 R8, PT, PT, R31, R32, R8 ;  /* 0x000000201f087210 */ /* 0x000fe40007ffe008 */
[----:B------:R-:W-:-:S02]  /*25c0*/  ISETP.GE.U32.AND P3, PT, R43, 0x20, PT ;  /* 0x000000202b00780c */ /* 0x000fc40003f66070 */
        /* <DEDUP_REMOVED lines=29> */
[----:B------:R-:W-:-:S03]  /*27a0*/  IMAD.IADD R11, R11, 0x1, R10 ;  /* 0x000000010b0b7824 */ /* 0x000fc600078e020a */
        /* <DEDUP_REMOVED lines=16> */
[----:B------:R-:W-:-:S04]  /*28b0*/  ISETP.NE.AND P0, PT, R36, 0x8, PT ;  /* 0x000000082400780c */ /* 0x000fc80003f05270 */
[----:B------:R-:W-:Y:S02]  /*28c0*/  SEL R8, R15, R8, !P0 ;  /* 0x000000080f087207 */ /* 0x000fe40004000000 */
[----:B------:R-:W-:Y:S02]  /*28d0*/  ISETP.NE.AND P0, PT, R36, 0xa, PT ;  /* 0x0000000a2400780c */ /* 0x000fe40003f05270 */
[----:B------:R-:W-:Y:S02]  /*28e0*/  SEL R8, R16, R8, !P1 ;  /* 0x0000000810087207 */ /* 0x000fe40004800000 */
[----:B------:R-:W-:Y:S02]  /*28f0*/  ISETP.NE.AND P1, PT, R36, 0xb, PT ;  /* 0x0000000b2400780c */ /* 0x000fe40003f25270 */
[----:B------:R-:W-:Y:S02]  /*2900*/  SEL R8, R17, R8, !P0 ;  /* 0x0000000811087207 */ /* 0x000fe40004000000 */
[----:B------:R-:W-:-:S02]  /*2910*/  ISETP.NE.AND P0, PT, R35, RZ, PT ;  /* 0x000000ff2300720c */ /* 0x000fc40003f05270 */
[----:B------:R-:W-:Y:S01]  /*2920*/  SEL R8, R18, R8, !P1 ;  /* 0x0000000812087207 */ /* 0x000fe20004800000 */
[----:B------:R-:W-:Y:S01]  /*2930*/  @!P2 IMAD.IADD R8, R19, 0x1, R18 ;  /* 0x000000011308a824 */ /* 0x000fe200078e0212 */
[----:B------:R-:W-:Y:S02]  /*2940*/  SEL R9, R37, RZ, P0 ;  /* 0x000000ff25097207 */ /* 0x000fe40000000000 */
[----:B------:R-:W-:-:S03]  /*2950*/  ISETP.NE.AND P0, PT, R43, RZ, PT ;  /* 0x000000ff2b00720c */ /* 0x000fc60003f05270 */
[----:B------:R-:W-:-:S05]  /*2960*/  @P3 IMAD.IADD R37, R8, 0x1, R9 ;  /* 0x0000000108253824 */ /* 0x000fca00078e0209 */
[----:B------:R-:W-:Y:S01]  /*2970*/  SEL R8, R37, RZ, P0 ;  /* 0x000000ff25087207 */ /* 0x000fe20000000000 */
[----:B------:R-:W-:Y:S06]  /*2980*/  BRA `(.L_x_228) ;  /* 0x0000000c005c7947 */ /* 0x000fec0003800000 */
.L_x_227:
[----:B0-----:R-:W-:Y:S02]  /*2990*/  IADD3 R8, PT, PT, R23, R24, R25 ;  /* 0x0000001817087210 */ /* 0x001fe40007ffe019 */
[----:B------:R-:W-:Y:S02]  /*29a0*/  ISETP.NE.AND P1, PT, R35, 0x1f, PT ;  /* 0x0000001f2300780c */ /* 0x000fe40003f25270 */
[----:B------:R-:W-:Y:S02]  /*29b0*/  IADD3 R8, PT, PT, R33, R34, R8 ;  /* 0x0000002221087210 */ /* 0x000fe40007ffe008 */
        /* <DEDUP_REMOVED lines=59> */
[----:B------:R-:W-:Y:S01]  /*2d70*/  ISETP.GT.U32.AND P0, PT, R43, 0x1f, PT ;  /* 0x0000001f2b00780c */ /* 0x000fe20003f04070 */
        /* <DEDUP_REMOVED lines=22> */
.L_x_274:
[----:B------:R-:W-:Y:S05]  /*2ee0*/  @!P0 BRA `(.L_x_231) ;  /* 0x0000000000248947 */ /* 0x000fea0003800000 */
[----:B------:R-:W-:-:S07]  /*2ef0*/  IMAD.MOV.U32 R9, RZ, RZ, 0x1de ;  /* 0x000001deff097424 */ /* 0x000fce00078e00ff */
.L_x_233:
[----:B------:R-:W-:Y:S05]  /*2f00*/  NANOSLEEP R9 ;  /* 0x000000090000735d */ /* 0x000fea0003800000 */
[----:B------:R-:W2:Y:S01]  /*2f10*/  LD.E.64.STRONG.GPU R14, desc[UR12][R16.64+0x100] ;  /* 0x0001000c100e7980 */ /* 0x000ea2000c10fb00 */
[----:B------:R-:W-:Y:S01]  /*2f20*/  UMOV UR5, 0xffffffff ;  /* 0xffffffff00057882 */ /* 0x000fe20000000000 */
[----:B------:R-:W-:Y:S02]  /*2f30*/  SHF.R.U32.HI R9, RZ, 0x1, R9 ;  /* 0x00000001ff097819 */ /* 0x000fe40000011609 */
[----:B--2---:R-:W-:Y:S01]  /*2f40*/  ISETP.NE.AND P0, PT, R14, 0x63, PT ;  /* 0x000000630e00780c */ /* 0x004fe20003f05270 */
[----:B------:R-:W-:-:S12]  /*2f50*/  BRA.DIV UR5, `(.L_x_232) ;  /* 0x0000001a05687947 */ /* 0x000fd8000b800000 */
[----:B------:R-:W-:-:S13]  /*2f60*/  VOTE.ANY P0, !P0 ;  /* 0x0000000000ff7806 */ /* 0x000fda0004000100 */
.L_x_277:
[----:B------:R-:W-:Y:S05]  /*2f70*/  @P0 BRA `(.L_x_233) ;  /* 0xfffffffc00e00947 */ /* 0x000fea000383ffff */
.L_x_231:
[----:B------:R-:W-:Y:S01]  /*2f80*/  UMOV UR5, 0xffffffff ;  /* 0xffffffff00057882 */ /* 0x000fe20000000000 */
[----:B------:R-:W-:Y:S02]  /*2f90*/  ISETP.NE.AND P2, PT, R14, 0x65, PT ;  /* 0x000000650e00780c */ /* 0x000fe40003f45270 */
[----:B------:R-:W-:Y:S11]  /*2fa0*/  BRA.DIV UR5, `(.L_x_234) ;  /* 0x0000001a05747947 */ /* 0x000ff6000b800000 */
        /* <DEDUP_REMOVED lines=9> */
[----:B------:R-:W-:-:S04]  /*3040*/  ISETP.GE.AND P0, PT, R35, R38, PT ;  /* 0x000000262300720c */ /* 0x000fc80003f06270 */
[----:B0-----:R-:W-:Y:S02]  /*3050*/  SEL R16, R16, RZ, !P0 ;  /* 0x000000ff10107207 */ /* 0x001fe40004000000 */
[----:B------:R-:W-:-:S03]  /*3060*/  ISETP.GT.AND P0, PT, R19, R38, PT ;  /* 0x000000261300720c */ /* 0x000fc60003f04270 */
[----:B------:R-:W-:Y:S02]  /*3070*/  IMAD.IADD R17, R16, 0x1, R15 ;  /* 0x0000000110117824 */ /* 0x000fe400078e020f */
[----:B------:R-:W-:-:S03]  /*3080*/  VIADD R15, R35, 0x10 ;  /* 0x00000010230f7836 */ /* 0x000fc60000000000 */
[----:B------:R-:W0:Y:S02]  /*3090*/  SHFL.DOWN PT, R16, R17, 0x2, R38 ;  /* 0x0840000011107989 */ /* 0x000e2400000e0026 */
[-C--:B------:R-:W-:Y:S02]  /*30a0*/  ISETP.GT.AND P2, PT, R15, R38.reuse, PT ;  /* 0x000000260f00720c */ /* 0x080fe40003f44270 */
[----:B0-----:R-:W-:Y:S02]  /*30b0*/  SEL R16, R16, RZ, !P0 ;  /* 0x000000ff10107207 */ /* 0x001fe40004000000 */
[----:B------:R-:W-:Y:S01]  /*30c0*/  ISETP.GT.AND P0, PT, R9, R38, PT ;  /* 0x000000260900720c */ /* 0x000fe20003f04270 */
[----:B------:R-:W-:Y:S02]  /*30d0*/  VIADD R9, R35, 0x8 ;  /* 0x0000000823097836 */ /* 0x000fe40000000000 */
[----:B------:R-:W-:-:S05]  /*30e0*/  IMAD.IADD R19, R17, 0x1, R16 ;  /* 0x0000000111137824 */ /* 0x000fca00078e0210 */
[----:B------:R-:W0:Y:S02]  /*30f0*/  SHFL.DOWN PT, R16, R19, 0x4, R38 ;  /* 0x0880000013107989 */ /* 0x000e2400000e0026 */
[----:B0-----:R-:W-:Y:S02]  /*3100*/  SEL R16, R16, RZ, !P0 ;  /* 0x000000ff10107207 */ /* 0x001fe40004000000 */
[----:B------:R-:W-:Y:S02]  /*3110*/  ISETP.GT.AND P0, PT, R9, R38, PT ;  /* 0x000000260900720c */ /* 0x000fe40003f04270 */
[----:B------:R-:W0:Y:S01]  /*3120*/  LDC.64 R8, c[0x0][0x390] ;  /* 0x0000e400ff087b82 */ /* 0x000e220000000a00 */
[----:B------:R-:W-:-:S05]  /*3130*/  IMAD.IADD R37, R19, 0x1, R16 ;  /* 0x0000000113257824 */ /* 0x000fca00078e0210 */
[----:B------:R-:W1:Y:S01]  /*3140*/  SHFL.DOWN PT, R16, R37, 0x8, R38 ;  /* 0x0900000025107989 */ /* 0x000e6200000e0026 */
[----:B0-----:R-:W-:Y:S02]  /*3150*/  IADD3 R36, P3, PT, R8, 0x100, RZ ;  /* 0x0000010008247810 */ /* 0x001fe40007f7e0ff */
[----:B-1----:R-:W-:Y:S02]  /*3160*/  SEL R16, R16, RZ, !P0 ;  /* 0x000000ff10107207 */ /* 0x002fe40004000000 */
[----:B------:R-:W-:-:S03]  /*3170*/  ISETP.NE.AND P0, PT, R14, 0x65, PT ;  /* 0x000000650e00780c */ /* 0x000fc60003f05270 */
[----:B------:R-:W-:Y:S02]  /*3180*/  IMAD.IADD R17, R37, 0x1, R16 ;  /* 0x0000000125117824 */ /* 0x000fe400078e0210 */
[----:B------:R-:W-:-:S03]  /*3190*/  IMAD.X R37, RZ, RZ, R9, P3 ;  /* 0x000000ffff257224 */ /* 0x000fc600018e0609 */
[----:B------:R-:W0:Y:S05]  /*31a0*/  SHFL.DOWN PT, R16, R17, 0x10, R38 ;  /* 0x0a00000011107989 */ /* 0x000e2a00000e0026 */
[----:B------:R-:W-:Y:S02]  /*31b0*/  VOTE.ALL P0, P0 ;  /* 0x0000000000ff7806 */ /* 0x000fe40000000000 */
[----:B0-----:R-:W-:-:S05]  /*31c0*/  SEL R16, R16, RZ, !P2 ;  /* 0x000000ff10107207 */ /* 0x001fca0005000000 */
[----:B------:R-:W-:-:S07]  /*31d0*/  IMAD.IADD R19, R17, 0x1, R16 ;  /* 0x0000000111137824 */ /* 0x000fce00078e0210 */
.L_x_286:
[----:B------:R-:W-:Y:S05]  /*31e0*/  @!P0 BRA `(.L_x_235) ;  /* 0x0000000000e48947 */ /* 0x000fea0003800000 */
[----:B------:R-:W-:-:S07]  /*31f0*/  IMAD.MOV.U32 R38, RZ, RZ, 0x1de ;  /* 0x000001deff267424 */ /* 0x000fce00078e00ff */
.L_x_241:
        /* <DEDUP_REMOVED lines=10> */
.L_x_289:
[----:B------:R-:W-:Y:S05]  /*32a0*/  @!P0 BRA `(.L_x_237) ;  /* 0x0000000000248947 */ /* 0x000fea0003800000 */
[----:B------:R-:W-:-:S07]  /*32b0*/  IMAD.MOV.U32 R9, RZ, RZ, R38 ;  /* 0x000000ffff097224 */ /* 0x000fce00078e0026 */
.L_x_239:
[----:B------:R-:W-:Y:S05]  /*32c0*/  NANOSLEEP R9 ;  /* 0x000000090000735d */ /* 0x000fea0003800000 */
[----:B------:R-:W2:Y:S01]  /*32d0*/  LD.E.64.STRONG.GPU R14, desc[UR12][R16.64+-0x100] ;  /* 0xffff000c100e7980 */ /* 0x000ea2000c10fb00 */
[----:B------:R-:W-:Y:S01]  /*32e0*/  UMOV UR5, 0xffffffff ;  /* 0xffffffff00057882 */ /* 0x000fe20000000000 */
[----:B------:R-:W-:Y:S02]  /*32f0*/  SHF.R.U32.HI R9, RZ, 0x1, R9 ;  /* 0x00000001ff097819 */ /* 0x000fe40000011609 */
[----:B--2---:R-:W-:Y:S01]  /*3300*/  ISETP.NE.AND P0, PT, R14, 0x63, PT ;  /* 0x000000630e00780c */ /* 0x004fe20003f05270 */
[----:B------:R-:W-:-:S12]  /*3310*/  BRA.DIV UR5, `(.L_x_238) ;  /* 0x0000001a05c07947 */ /* 0x000fd8000b800000 */
[----:B------:R-:W-:-:S13]  /*3320*/  VOTE.ANY P0, !P0 ;  /* 0x0000000000ff7806 */ /* 0x000fda0004000100 */
.L_x_292:
[----:B------:R-:W-:Y:S05]  /*3330*/  @P0 BRA `(.L_x_239) ;  /* 0xfffffffc00e00947 */ /* 0x000fea000383ffff */
.L_x_237:
        /* <DEDUP_REMOVED lines=8> */
[----:B------:R-:W-:-:S05]  /*33c0*/  VIADD R8, R35, 0x2 ;  /* 0x0000000223087836 */ /* 0x000fca0000000000 */
[----:B------:R-:W0:Y:S02]  /*33d0*/  POPC R9, R9 ;  /* 0x0000000900097309 */ /* 0x000e240000000000 */
[----:B0-----:R-:W0:Y:S01]  /*33e0*/  SHFL.DOWN PT, R16, R15, 0x1, R9 ;  /* 0x082000000f107989 */ /* 0x001e2200000e0009 */
[----:B------:R-:W-:-:S04]  /*33f0*/  ISETP.GE.AND P0, PT, R35, R9, PT ;  /* 0x000000092300720c */ /* 0x000fc80003f06270 */
[----:B0-----:R-:W-:Y:S02]  /*3400*/  SEL R16, R16, RZ, !P0 ;  /* 0x000000ff10107207 */ /* 0x001fe40004000000 */
[----:B------:R-:W-:Y:S01]  /*3410*/  ISETP.GT.AND P0, PT, R8, R9, PT ;  /* 0x000000090800720c */ /* 0x000fe20003f04270 */
[----:B------:R-:W-:Y:S02]  /*3420*/  VIADD R8, R35, 0x4 ;  /* 0x0000000423087836 */ /* 0x000fe40000000000 */
[----:B------:R-:W-:-:S05]  /*3430*/  IMAD.IADD R44, R16, 0x1, R15 ;  /* 0x00000001102c7824 */ /* 0x000fca00078e020f */
[----:B------:R-:W0:Y:S02]  /*3440*/  SHFL.DOWN PT, R16, R44, 0x2, R9 ;  /* 0x084000002c107989 */ /* 0x000e2400000e0009 */
        /* <DEDUP_REMOVED lines=8> */
[----:B------:R-:W-:-:S03]  /*34d0*/  IMAD.IADD R45, R17, 0x1, R16 ;  /* 0x00000001112d7824 */ /* 0x000fc600078e0210 */
[----:B------:R-:W-:Y:S02]  /*34e0*/  ISETP.GT.AND P2, PT, R8, R9, PT ;  /* 0x000000090800720c */ /* 0x000fe40003f44270 */
        /* <DEDUP_REMOVED lines=8> */
.L_x_301:
[----:B------:R-:W-:Y:S05]  /*3570*/  @P0 BRA `(.L_x_241) ;  /* 0xfffffffc00200947 */ /* 0x000fea000383ffff */
.L_x_235:
        /* <DEDUP_REMOVED lines=15> */
.L_x_229:
[----:B------:R-:W-:Y:S05]  /*3670*/  WARPSYNC.ALL ;  /* 0x0000000000007948 */ /* 0x000fea0003800000 */
[----:B------:R-:W0:Y:S08]  /*3680*/  S2UR UR5, SR_CgaCtaId ;  /* 0x00000000000579c3 */ /* 0x000e300000008800 */
[----:B------:R-:W-:Y:S01]  /*3690*/  BAR.SYNC.DEFER_BLOCKING 0x0 ;  /* 0x0000000000007b1d */ /* 0x000fe20000010000 */
[----:B------:R-:W-:-:S05]  /*36a0*/  ISETP.NE.AND P0, PT, R43, RZ, PT ;  /* 0x000000ff2b00720c */ /* 0x000fca0003f05270 */
[----:B------:R-:W-:Y:S02]  /*36b0*/  UMOV UR4, 0x400 ;  /* 0x0000040000047882 */ /* 0x000fe40000000000 */
[----:B0-----:R-:W-:-:S09]  /*36c0*/  ULEA UR4, UR5, UR4, 0x18 ;  /* 0x0000000405047291 */ /* 0x001fd2000f8ec0ff */
[----:B------:R-:W0:Y:S02]  /*36d0*/  LDS R9, [UR4+0x54] ;  /* 0x00005404ff097984 */ /* 0x000e240008000800 */
[----:B0-----:R-:W-:-:S05]  /*36e0*/  SEL R9, R9, RZ, P0 ;  /* 0x000000ff09097207 */ /* 0x001fca0000000000 */
[----:B------:R-:W-:-:S07]  /*36f0*/  IMAD.IADD R8, R9, 0x1, R8 ;  /* 0x0000000109087824 */ /* 0x000fce00078e0208 */
.L_x_228:
[----:B------:R-:W-:Y:S01]  /*3700*/  IMAD.IADD R25, R25, 0x1, R8 ;  /* 0x0000000119197824 */ /* 0x000fe200078e0208 */
[----:B------:R-:W-:Y:S01]  /*3710*/  BAR.SYNC.DEFER_BLOCKING 0x0 ;  /* 0x0000000000007b1d */ /* 0x000fe20000010000 */
[----:B------:R-:W-:Y:S01]  /*3720*/  ISETP.NE.AND P0, PT, R43, RZ, PT ;  /* 0x000000ff2b00720c */ /* 0x000fe20003f05270 */
[----:B-1----:R-:W-:Y:S02]  /*3730*/  IMAD.U32 R10, RZ, RZ, UR7 ;  /* 0x00000007ff0a7e24 */ /* 0x002fe4000f8e00ff */
[----:B------:R-:W-:Y:S02]  /*3740*/  IMAD.IADD R24, R24, 0x1, R25 ;  /* 0x0000000118187824 */ /* 0x000fe400078e0219 */
[----:B------:R-:W0:Y:S02]  /*3750*/  LDCU.64 UR8, c[0x0][0x388] ;  /* 0x00007100ff0877ac */ /* 0x000e240008000a00 */
[----:B------:R-:W-:-:S04]  /*3760*/  IMAD.IADD R23, R23, 0x1, R24 ;  /* 0x0000000117177824 */ /* 0x000fc800078e0218 */
[----:B------:R-:W-:-:S04]  /*3770*/  IMAD.IADD R34, R34, 0x1, R23 ;  /* 0x0000000122227824 */ /* 0x000fc800078e0217 */
[----:B------:R-:W-:-:S04]  /*3780*/  IMAD.IADD R33, R33, 0x1, R34 ;  /* 0x0000000121217824 */ /* 0x000fc800078e0222 */
[----:B------:R-:W-:-:S04]  /*3790*/  IMAD.IADD R32, R32, 0x1, R33 ;  /* 0x0000000120207824 */ /* 0x000fc800078e0221 */
[----:B------:R-:W-:Y:S01]  /*37a0*/  IMAD.IADD R31, R31, 0x1, R32 ;  /* 0x000000011f1f7824 */ /* 0x000fe200078e0220 */
[----:B------:R-:W-:Y:S03]  /*37b0*/  STS [R26], R25 ;  /* 0x000000191a007388 */ /* 0x000fe60000000800 */
        /* <DEDUP_REMOVED lines=27> */
[----:B------:R1:W-:Y:S04]  /*3970*/  STS [R26+0x40], R3 ;  /* 0x000040031a007388 */ /* 0x0003e80000000800 */
[----:B------:R-:W-:Y:S04]  /*3980*/  STS [R26+0x44], R9 ;  /* 0x000044091a007388 */ /* 0x000fe80000000800 */
[----:B------:R-:W-:Y:S01]  /*3990*/  STS [R26+0x48], R11 ;  /* 0x0000480b1a007388 */ /* 0x000fe20000000800 */
[----:B------:R-:W-:-:S03]  /*39a0*/  NOP ;  /* 0x0000000000007918 */ /* 0x000fc60000000000 */
[----:B------:R-:W-:Y:S04]  /*39b0*/  LDS R33, [R27] ;  /* 0x000000001b217984 */ /* 0x000fe80000000800 */
        /* <DEDUP_REMOVED lines=18> */
[----:B------:R2:W-:Y:S01]  /*3ae0*/  @!P0 STS [UR4+0x7b80], R10 ;  /* 0x007b800aff008988 */ /* 0x0005e20008000804 */
[----:B------:R-:W-:Y:S01]  /*3af0*/  BAR.SYNC.DEFER_BLOCKING 0x0 ;  /* 0x0000000000007b1d */ /* 0x000fe20000010000 */
[----:B-1----:R-:W-:-:S05]  /*3b00*/  IADD3 R3, P0, PT, R28, UR10, RZ ;  /* 0x0000000a1c037c10 */ /* 0x002fca000ff1e0ff */
[----:B------:R-:W1:Y:S01]  /*3b10*/  S2R R2, SR_TID.X ;  /* 0x0000000000027919 */ /* 0x000e620000002100 */
[----:B------:R-:W3:Y:S01]  /*3b20*/  LDS R29, [UR4+0x7b80] ;  /* 0x007b8004ff1d7984 */ /* 0x000ee20008000800 */
[C---:B-1----:R-:W-:Y:S02]  /*3b30*/  LOP3.LUT R4, R2.reuse, 0x3e0, RZ, 0xc0, !PT ;  /* 0x000003e002047812 */ /* 0x042fe400078ec0ff */
[----:B------:R-:W-:-:S05]  /*3b40*/  LOP3.LUT R2, R2, 0x1f, RZ, 0xc0, !PT ;  /* 0x0000001f02027812 */ /* 0x000fca00078ec0ff */
[----:B------:R-:W-:Y:S02]  /*3b50*/  IMAD R6, R4, 0x13, R2 ;  /* 0x0000001304067824 */ /* 0x000fe400078e0202 */
[----:B------:R-:W-:Y:S01]  /*3b60*/  IMAD.X R4, RZ, RZ, UR11, P0 ;  /* 0x0000000bff047e24 */ /* 0x000fe200080e06ff */
[C---:B0-----:R-:W-:Y:S01]  /*3b70*/  LEA R2, P0, R3.reuse, UR8, 0x2 ;  /* 0x0000000803027c11 */ /* 0x041fe2000f8010ff */
[C---:B------:R-:W-:Y:S02]  /*3b80*/  VIADD R8, R6.reuse, 0x20 ;  /* 0x0000002006087836 */ /* 0x040fe40000000000 */
[C---:B--2---:R-:W-:Y:S01]  /*3b90*/  VIADD R10, R6.reuse, 0xa0 ;  /* 0x000000a0060a7836 */ /* 0x044fe20000000000 */
[----:B------:R-:W-:Y:S01]  /*3ba0*/  LEA.HI.X R3, R3, UR9, R4, 0x2, P0 ;  /* 0x0000000903037c11 */ /* 0x000fe200080f1404 */
[----:B------:R-:W-:Y:S01]  /*3bb0*/  VIADD R4, R6, 0x40 ;  /* 0x0000004006047836 */ /* 0x000fe20000000000 */
[-C--:B---3--:R-:W-:Y:S02]  /*3bc0*/  ISETP.GE.AND P1, PT, R28, R29.reuse, PT ;  /* 0x0000001d1c00720c */ /* 0x088fe40003f26270 */
[-C--:B------:R-:W-:Y:S01]  /*3bd0*/  ISETP.GE.AND P2, PT, R8, R29.reuse, PT ;  /* 0x0000001d0800720c */ /* 0x080fe20003f46270 */
[----:B------:R-:W-:Y:S01]  /*3be0*/  VIADD R8, R6, 0x60 ;  /* 0x0000006006087836 */ /* 0x000fe20000000000 */
[-C--:B------:R-:W-:Y:S01]  /*3bf0*/  ISETP.GE.AND P3, PT, R4, R29.reuse, PT ;  /* 0x0000001d0400720c */ /* 0x080fe20003f66270 */
[----:B------:R-:W-:Y:S01]  /*3c00*/  VIADD R4, R6, 0x80 ;  /* 0x0000008006047836 */ /* 0x000fe20000000000 */
[----:B------:R-:W-:-:S02]  /*3c10*/  ISETP.GE.AND P6, PT, R10, R29, PT ;  /* 0x0000001d0a00720c */ /* 0x000fc40003fc6270 */
[-C--:B------:R-:W-:Y:S01]  /*3c20*/  ISETP.GE.AND P4, PT, R8, R29.reuse, PT ;  /* 0x0000001d0800720c */ /* 0x080fe20003f86270 */
[----:B------:R-:W-:Y:S01]  /*3c30*/  VIADD R8, R6, 0xc0 ;  /* 0x000000c006087836 */ /* 0x000fe20000000000 */
[-C--:B------:R-:W-:Y:S01]  /*3c40*/  ISETP.GE.AND P5, PT, R4, R29.reuse, PT ;  /* 0x0000001d0400720c */ /* 0x080fe20003fa6270 */
[----:B------:R-:W-:Y:S02]  /*3c50*/  VIADD R4, R6, 0xe0 ;  /* 0x000000e006047836 */ /* 0x000fe40000000000 */
[----:B------:R0:W-:Y:S01]  /*3c60*/  @!P1 STG.E desc[UR12][R2.64], R33 ;  /* 0x0000002102009986 */ /* 0x0001e2000c10190c */
[-C--:B------:R-:W-:Y:S01]  /*3c70*/  ISETP.GE.AND P0, PT, R8, R29.reuse, PT ;  /* 0x0000001d0800720c */ /* 0x080fe20003f06270 */
[----:B------:R-:W-:Y:S01]  /*3c80*/  VIADD R8, R6, 0x140 ;  /* 0x0000014006087836 */ /* 0x000fe20000000000 */
[-C--:B------:R-:W-:Y:S01]  /*3c90*/  ISETP.GE.AND P1, PT, R4, R29.reuse, PT ;  /* 0x0000001d0400720c */ /* 0x080fe20003f26270 */
[----:B------:R-:W-:Y:S01]  /*3ca0*/  VIADD R4, R6, 0x120 ;  /* 0x0000012006047836 */ /* 0x000fe20000000000 */
[----:B------:R0:W-:Y:S04]  /*3cb0*/  @!P3 STG.E desc[UR12][R2.64+0x100], R37 ;  /* 0x000100250200b986 */ /* 0x0001e8000c10190c */
[----:B------:R0:W-:Y:S01]  /*3cc0*/  @!P4 STG.E desc[UR12][R2.64+0x180], R39 ;  /* 0x000180270200c986 */ /* 0x0001e2000c10190c */
[-C--:B------:R-:W-:Y:S01]  /*3cd0*/  ISETP.GE.AND P3, PT, R4, R29.reuse, PT ;  /* 0x0000001d0400720c */ /* 0x080fe20003f66270 */
[----:B------:R-:W-:Y:S01]  /*3ce0*/  VIADD R4, R6, 0x160 ;  /* 0x0000016006047836 */ /* 0x000fe20000000000 */
[-C--:B------:R-:W-:Y:S01]  /*3cf0*/  ISETP.GE.AND P4, PT, R8, R29.reuse, PT ;  /* 0x0000001d0800720c */ /* 0x080fe20003f86270 */
[----:B------:R-:W-:Y:S01]  /*3d00*/  VIADD R8, R6, 0x180 ;  /* 0x0000018006087836 */ /* 0x000fe20000000000 */
[----:B------:R0:W-:Y:S01]  /*3d10*/  @!P2 STG.E desc[UR12][R2.64+0x80], R35 ;  /* 0x000080230200a986 */ /* 0x0001e2000c10190c */
[----:B------:R-:W-:-:S03]  /*3d20*/  ISETP.GE.AND P2, PT, R41, R29, PT ;  /* 0x0000001d2900720c */ /* 0x000fc60003f46270 */
[----:B------:R0:W-:Y:S01]  /*3d30*/  @!P5 STG.E desc[UR12][R2.64+0x200], R43 ;  /* 0x0002002b0200d986 */ /* 0x0001e2000c10190c */
[-C--:B------:R-:W-:Y:S01]  /*3d40*/  ISETP.GE.AND P5, PT, R4, R29.reuse, PT ;  /* 0x0000001d0400720c */ /* 0x080fe20003fa6270 */
[----:B------:R-:W-:Y:S02]  /*3d50*/  VIADD R4, R6, 0x1a0 ;  /* 0x000001a006047836 */ /* 0x000fe40000000000 */
        /* <DEDUP_REMOVED lines=8> */
[C---:B------:R-:W-:Y:S02]  /*3de0*/  VIADD R8, R6.reuse, 0x200 ;  /* 0x0000020006087836 */ /* 0x040fe40000000000 */
[----:B------:R-:W-:Y:S01]  /*3df0*/  VIADD R6, R6, 0x220 ;  /* 0x0000022006067836 */ /* 0x000fe20000000000 */
        /* <DEDUP_REMOVED lines=17> */
.L_x_215:
[----:B------:R-:W-:Y:S01]  /*3f10*/  BSSY B1, `(.L_x_242) ;  /* 0x0000006000017945 */ /* 0x000fe20003800000 */
[----:B------:R-:W-:Y:S01]  /*3f20*/  PLOP3.LUT P0, PT, P0, PT, PT, 0x8, 0x80 ;  /* 0x000000000080781c */ /* 0x000fe2000070e170 */
[----:B------:R-:W-:-:S12]  /*3f30*/  IMAD.MOV.U32 R8, RZ, RZ, -0x1 ;  /* 0xffffffffff087424 */ /* 0x000fd800078e00ff */
[----:B------:R-:W-:Y:S05]  /*3f40*/  WARPSYNC.COLLECTIVE R8, `(.L_x_243) ;  /* 0x0000000008087348 */ /* 0x000fea0003c00000 */
[----:B------:R-:W-:Y:S01]  /*3f50*/  VOTE.ANY P0, P0 ;  /* 0x0000000000ff7806 */ /* 0x000fe20000000100 */
[----:B------:R-:W-:-:S12]  /*3f60*/  ENDCOLLECTIVE ;  /* 0x000000000000791b */ /* 0x000fd80003800000 */
.L_x_243:
[----:B------:R-:W-:Y:S05]  /*3f70*/  BSYNC B1 ;  /* 0x0000000000017941 */ /* 0x000fea0003800000 */
.L_x_242:
[----:B------:R-:W-:Y:S05]  /*3f80*/  BRA `(.L_x_244) ;  /* 0xffffffd000087947 */ /* 0x000fea000383ffff */
.L_x_217:
[----:B------:R-:W-:Y:S01]  /*3f90*/  BSSY B1, `(.L_x_245) ;  /* 0x0000006000017945 */ /* 0x000fe20003800000 */
[----:B------:R-:W-:Y:S01]  /*3fa0*/  PLOP3.LUT P0, PT, P0, PT, PT, 0x8, 0x80 ;  /* 0x000000000080781c */ /* 0x000fe2000070e170 */
[----:B------:R-:W-:-:S12]  /*3fb0*/  IMAD.MOV.U32 R8, RZ, RZ, -0x1 ;  /* 0xffffffffff087424 */ /* 0x000fd800078e00ff */
[----:B------:R-:W-:Y:S05]  /*3fc0*/  WARPSYNC.COLLECTIVE R8, `(.L_x_246) ;  /* 0x0000000008087348 */ /* 0x000fea0003c00000 */
[----:B------:R-:W-:Y:S01]  /*3fd0*/  VOTE.ANY P0, P0 ;  /* 0x0000000000ff7806 */ /* 0x000fe20000000100 */
[----:B------:R-:W-:-:S12]  /*3fe0*/  ENDCOLLECTIVE ;  /* 0x000000000000791b */ /* 0x000fd80003800000 */
.L_x_246:
[----:B------:R-:W-:Y:S05]  /*3ff0*/  BSYNC B1 ;  /* 0x0000000000017941 */ /* 0x000fea0003800000 */
.L_x_245:
[----:B------:R-:W-:Y:S05]  /*4000*/  BRA `(.L_x_247) ;  /* 0xffffffd0000c7947 */ /* 0x000fea000383ffff */
.L_x_219:
        /* <DEDUP_REMOVED lines=8> */
.L_x_249:
[----:B------:R-:W-:Y:S05]  /*4090*/  BSYNC B1 ;  /* 0x0000000000017941 */ /* 0x000fea0003800000 */
.L_x_248:
[----:B------:R-:W-:Y:S01]  /*40a0*/  LOP3.LUT R8, R8, 0x80000000, R45, 0xec, !PT ;  /* 0x8000000008087812 */ /* 0x000fe200078eec2d */
[----:B------:R-:W-:Y:S02]  /*40b0*/  IMAD.MOV.U32 R10, RZ, RZ, 0x1 ;  /* 0x00000001ff0a7424 */ /* 0x000fe400078e00ff */
[----:B------:R-:W-:Y:S02]  /*40c0*/  VIADD R33, R44, 0x2 ;  /* 0x000000022c217836 */ /* 0x000fe40000000000 */
[----:B------:R-:W-:Y:S02]  /*40d0*/  VIADD R9, R8, 0xffffffff ;  /* 0xffffffff08097836 */ /* 0x000fe40000000000 */
[C---:B------:R-:W-:Y:S02]  /*40e0*/  VIADD R32, R44.reuse, 0x4 ;  /* 0x000000042c207836 */ /* 0x040fe40000000000 */
[----:B------:R-:W-:Y:S01]  /*40f0*/  VIADD R19, R44, 0x8 ;  /* 0x000000082c137836 */ /* 0x000fe20000000000 */
[----:B------:R-:W-:Y:S01]  /*4100*/  LOP3.LUT R38, R8, R9, RZ, 0xc, !PT ;  /* 0x0000000908267212 */ /* 0x000fe200078e0cff */
[----:B------:R-:W-:-:S02]  /*4110*/  IMAD.MOV.U32 R8, RZ, RZ, -0x1 ;  /* 0xffffffffff087424 */ /* 0x000fc400078e00ff */
[----:B------:R-:W-:-:S03]  /*4120*/  VIADD R34, R44, 0x10 ;  /* 0x000000102c227836 */ /* 0x000fc60000000000 */
[----:B------:R-:W0:Y:S02]  /*4130*/  POPC R38, R38 ;  /* 0x0000002600267309 */ /* 0x000e240000000000 */
[----:B0-----:R-:W-:-:S07]  /*4140*/  IMAD.MOV.U32 R9, RZ, RZ, R38 ;  /* 0x000000ffff097224 */ /* 0x001fce00078e0026 */
[----:B------:R-:W-:Y:S05]  /*4150*/  WARPSYNC.COLLECTIVE R8, `(.L_x_250) ;  /* 0x0000000008087348 */ /* 0x000fea0003c00000 */
[----:B------:R0:W1:Y:S02]  /*4160*/  SHFL.DOWN P2, R16, R15, R10, R9 ;  /* 0x0800000a0f107389 */ /* 0x0000640000040009 */
[----:B01----:R-:W-:Y:S05]  /*4170*/  ENDCOLLECTIVE ;  /* 0x000000000000791b */ /* 0x003fea0003800000 */
.L_x_250:
[----:B------:R-:W-:Y:S01]  /*4180*/  IMAD.MOV.U32 R10, RZ, RZ, 0x2 ;  /* 0x00000002ff0a7424 */ /* 0x000fe200078e00ff */
[----:B------:R-:W-:-:S04]  /*4190*/  ISETP.GE.AND P2, PT, R44, R38, PT ;  /* 0x000000262c00720c */ /* 0x000fc80003f46270 */
[----:B------:R-:W-:-:S05]  /*41a0*/  SEL R16, R16, RZ, !P2 ;  /* 0x000000ff10107207 */ /* 0x000fca0005000000 */
[----:B------:R-:W-:-:S04]  /*41b0*/  IMAD.IADD R17, R16, 0x1, R15 ;  /* 0x0000000110117824 */ /* 0x000fc800078e020f */
[----:B------:R-:W-:-:S07]  /*41c0*/  IMAD.MOV.U32 R15, RZ, RZ, R17 ;  /* 0x000000ffff0f7224 */ /* 0x000fce00078e0011 */
[----:B------:R-:W-:Y:S05]  /*41d0*/  WARPSYNC.COLLECTIVE R8, `(.L_x_251) ;  /* 0x0000000008087348 */ /* 0x000fea0003c00000 */
[----:B------:R0:W1:Y:S02]  /*41e0*/  SHFL.DOWN P2, R16, R15, R10, R9 ;  /* 0x0800000a0f107389 */ /* 0x0000640000040009 */
[----:B01----:R-:W-:Y:S05]  /*41f0*/  ENDCOLLECTIVE ;  /* 0x000000000000791b */ /* 0x003fea0003800000 */
.L_x_251:
[----:B------:R-:W-:Y:S01]  /*4200*/  IMAD.MOV.U32 R10, RZ, RZ, 0x4 ;  /* 0x00000004ff0a7424 */ /* 0x000fe200078e00ff */
[----:B------:R-:W-:-:S04]  /*4210*/  ISETP.GT.AND P2, PT, R33, R38, PT ;  /* 0x000000262100720c */ /* 0x000fc80003f44270 */
[----:B------:R-:W-:-:S05]  /*4220*/  SEL R16, R16, RZ, !P2 ;  /* 0x000000ff10107207 */ /* 0x000fca0005000000 */
[----:B------:R-:W-:-:S04]  /*4230*/  IMAD.IADD R35, R17, 0x1, R16 ;  /* 0x0000000111237824 */ /* 0x000fc800078e0210 */
[----:B------:R-:W-:-:S07]  /*4240*/  IMAD.MOV.U32 R15, RZ, RZ, R35 ;  /* 0x000000ffff0f7224 */ /* 0x000fce00078e0023 */
[----:B------:R-:W-:Y:S05]  /*4250*/  WARPSYNC.COLLECTIVE R8, `(.L_x_252) ;  /* 0x0000000008087348 */ /* 0x000fea0003c00000 */
[----:B------:R0:W1:Y:S02]  /*4260*/  SHFL.DOWN P2, R16, R15, R10, R9 ;  /* 0x0800000a0f107389 */ /* 0x0000640000040009 */
[----:B01----:R-:W-:Y:S05]  /*4270*/  ENDCOLLECTIVE ;  /* 0x000000000000791b */ /* 0x003fea0003800000 */
.L_x_252:
        /* <DEDUP_REMOVED lines=8> */
.L_x_253:
        /* <DEDUP_REMOVED lines=8> */
.L_x_254:
[----:B------:R-:W0:Y:S01]  /*4380*/  LDC.64 R8, c[0x0][0x390] ;  /* 0x0000e400ff087b82 */ /* 0x000e220000000a00 */
[----:B------:R-:W-:-:S04]  /*4390*/  ISETP.GT.AND P2, PT, R34, R38, PT ;  /* 0x000000262200720c */ /* 0x000fc80003f44270 */
[----:B------:R-:W-:-:S05]  /*43a0*/  SEL R16, R16, RZ, !P2 ;  /* 0x000000ff10107207 */ /* 0x000fca0005000000 */
[----:B------:R-:W-:Y:S01]  /*43b0*/  IMAD.IADD R36, R17, 0x1, R16 ;  /* 0x0000000111247824 */ /* 0x000fe200078e0210 */
[----:B0-----:R-:W-:Y:S01]  /*43c0*/  IADD3 R35, P2, PT, R8, 0x100, RZ ;  /* 0x0000010008237810 */ /* 0x001fe20007f5e0ff */
[----:B------:R-:W-:-:S04]  /*43d0*/  IMAD.MOV.U32 R8, RZ, RZ, -0x1 ;  /* 0xffffffffff087424 */ /* 0x000fc800078e00ff */
[----:B------:R-:W-:-:S08]  /*43e0*/  IMAD.X R37, RZ, RZ, R9, P2 ;  /* 0x000000ffff257224 */ /* 0x000fd000010e0609 */
[----:B------:R-:W-:Y:S05]  /*43f0*/  WARPSYNC.COLLECTIVE R8, `(.L_x_255) ;  /* 0x0000000008087348 */ /* 0x000fea0003c00000 */
[----:B------:R-:W-:Y:S01]  /*4400*/  VOTE.ALL P0, P0 ;  /* 0x0000000000ff7806 */ /* 0x000fe20000000000 */
[----:B------:R-:W-:-:S12]  /*4410*/  ENDCOLLECTIVE ;  /* 0x000000000000791b */ /* 0x000fd80003800000 */
.L_x_255:
[----:B------:R-:W-:Y:S05]  /*4420*/  BRA `(.L_x_256) ;  /* 0xffffffcc00a07947 */ /* 0x000fea000383ffff */
.L_x_221:
[----:B------:R-:W-:Y:S01]  /*4430*/  BSSY B1, `(.L_x_257) ;  /* 0x0000006000017945 */ /* 0x000fe20003800000 */
[----:B------:R-:W-:Y:S01]  /*4440*/  PLOP3.LUT P0, PT, P0, PT, PT, 0x8, 0x80 ;  /* 0x000000000080781c */ /* 0x000fe2000070e170 */
[----:B------:R-:W-:-:S12]  /*4450*/  IMAD.MOV.U32 R8, RZ, RZ, -0x1 ;  /* 0xffffffffff087424 */ /* 0x000fd800078e00ff */
[----:B------:R-:W-:Y:S05]  /*4460*/  WARPSYNC.COLLECTIVE R8, `(.L_x_258) ;  /* 0x0000000008087348 */ /* 0x000fea0003c00000 */
[----:B------:R-:W-:Y:S01]  /*4470*/  VOTE.ANY P0, P0 ;  /* 0x0000000000ff7806 */ /* 0x000fe20000000100 */
[----:B------:R-:W-:-:S12]  /*4480*/  ENDCOLLECTIVE ;  /* 0x000000000000791b */ /* 0x000fd80003800000 */
.L_x_258:
[----:B------:R-:W-:Y:S05]  /*4490*/  BSYNC B1 ;  /* 0x0000000000017941 */ /* 0x000fea0003800000 */
.L_x_257:
[----:B------:R-:W-:Y:S05]  /*44a0*/  BRA `(.L_x_259) ;  /* 0xffffffcc00b07947 */ /* 0x000fea000383ffff */
.L_x_223:
[----:B------:R-:W-:Y:S01]  /*44b0*/  BSSY B1, `(.L_x_260) ;  /* 0x0000006000017945 */ /* 0x000fe20003800000 */
[----:B------:R-:W-:Y:S01]  /*44c0*/  PLOP3.LUT P0, PT, P0, PT, PT, 0x8, 0x80 ;  /* 0x000000000080781c */ /* 0x000fe2000070e170 */
[----:B------:R-:W-:-:S12]  /*44d0*/  IMAD.MOV.U32 R8, RZ, RZ, -0x1 ;  /* 0xffffffffff087424 */ /* 0x000fd800078e00ff */
[----:B------:R-:W-:Y:S05]  /*44e0*/  WARPSYNC.COLLECTIVE R8, `(.L_x_261) ;  /* 0x0000000008087348 */ /* 0x000fea0003c00000 */
[----:B------:R-:W-:Y:S01]  /*44f0*/  VOTE.ANY P0, P0 ;  /* 0x0000000000ff7806 */ /* 0x000fe20000000100 */
[----:B------:R-:W-:-:S12]  /*4500*/  ENDCOLLECTIVE ;  /* 0x000000000000791b */ /* 0x000fd80003800000 */
.L_x_261:
[----:B------:R-:W-:Y:S05]  /*4510*/  BSYNC B1 ;  /* 0x0000000000017941 */ /* 0x000fea0003800000 */
.L_x_260:
[----:B------:R-:W-:Y:S05]  /*4520*/  BRA `(.L_x_262) ;  /* 0xffffffcc00b47947 */ /* 0x000fea000383ffff */
.L_x_225:
[----:B------:R-:W-:Y:S01]  /*4530*/  BSSY B1, `(.L_x_263) ;  /* 0x0000006000017945 */ /* 0x000fe20003800000 */
[----:B------:R-:W-:Y:S01]  /*4540*/  PLOP3.LUT P2, PT, P0, PT, PT, 0x8, 0x80 ;  /* 0x000000000080781c */ /* 0x000fe2000074e170 */
[----:B------:R-:W-:-:S12]  /*4550*/  IMAD.MOV.U32 R8, RZ, RZ, -0x1 ;  /* 0xffffffffff087424 */ /* 0x000fd800078e00ff */
[----:B------:R-:W-:Y:S05]  /*4560*/  WARPSYNC.COLLECTIVE R8, `(.L_x_264) ;  /* 0x0000000008087348 */ /* 0x000fea0003c00000 */
[----:B------:R-:W-:Y:S01]  /*4570*/  VOTE.ANY R8, PT, P2 ;  /* 0x0000000000087806 */ /* 0x000fe200010e0100 */
[----:B------:R-:W-:Y:S06]  /*4580*/  ENDCOLLECTIVE ;  /* 0x000000000000791b */ /* 0x000fec0003800000 */
.L_x_264:
[----:B------:R-:W-:Y:S05]  /*4590*/  BSYNC B1 ;  /* 0x0000000000017941 */ /* 0x000fea0003800000 */
.L_x_263:
[----:B------:R-:W-:Y:S01]  /*45a0*/  LOP3.LUT R8, R8, 0x80000000, R45, 0xec, !PT ;  /* 0x8000000008087812 */ /* 0x000fe200078eec2d */
[----:B------:R-:W-:Y:S02]  /*45b0*/  IMAD.MOV.U32 R10, RZ, RZ, 0x1 ;  /* 0x00000001ff0a7424 */ /* 0x000fe400078e00ff */
[----:B------:R-:W-:Y:S02]  /*45c0*/  VIADD R18, R18, 0xffffffe0 ;  /* 0xffffffe012127836 */ /* 0x000fe40000000000 */
[----:B------:R-:W-:-:S05]  /*45d0*/  VIADD R9, R8, 0xffffffff ;  /* 0xffffffff08097836 */ /* 0x000fca0000000000 */
[----:B------:R-:W-:Y:S01]  /*45e0*/  LOP3.LUT R17, R8, R9, RZ, 0xc, !PT ;  /* 0x0000000908117212 */ /* 0x000fe200078e0cff */
[----:B------:R-:W-:-:S03]  /*45f0*/  IMAD.MOV.U32 R8, RZ, RZ, -0x1 ;  /* 0xffffffffff087424 */ /* 0x000fc600078e00ff */
[----:B------:R0:W1:Y:S04]  /*4600*/  POPC R9, R17 ;  /* 0x0000001100097309 */ /* 0x0000680000000000 */
[----:B01----:R-:W-:Y:S05]  /*4610*/  WARPSYNC.COLLECTIVE R8, `(.L_x_265) ;  /* 0x0000000008087348 */ /* 0x003fea0003c00000 */
[----:B-1----:R1:W2:Y:S02]  /*4620*/  SHFL.DOWN P2, R16, R15, R10, R9 ;  /* 0x0800000a0f107389 */ /* 0x0022a40000040009 */
[----:B012---:R-:W-:Y:S05]  /*4630*/  ENDCOLLECTIVE ;  /* 0x000000000000791b */ /* 0x007fea0003800000 */
.L_x_265:
[----:B------:R-:W-:Y:S01]  /*4640*/  ISETP.GE.AND P0, PT, R44, R9, PT ;  /* 0x000000092c00720c */ /* 0x000fe20003f06270 */
[----:B------:R-:W-:-:S03]  /*4650*/  IMAD.MOV.U32 R10, RZ, RZ, 0x2 ;  /* 0x00000002ff0a7424 */ /* 0x000fc600078e00ff */
[----:B------:R-:W-:Y:S02]  /*4660*/  SEL R16, R16, RZ, !P0 ;  /* 0x000000ff10107207 */ /* 0x000fe40004000000 */
[----:B------:R-:W-:-:S03]  /*4670*/  ISETP.GT.AND P0, PT, R33, R9, PT ;  /* 0x000000092100720c */ /* 0x000fc60003f04270 */
[----:B------:R-:W-:-:S10]  /*4680*/  IMAD.IADD R15, R16, 0x1, R15 ;  /* 0x00000001100f7824 */ /* 0x000fd400078e020f */
[----:B------:R-:W-:Y:S05]  /*4690*/  WARPSYNC.COLLECTIVE R8, `(.L_x_266) ;  /* 0x0000000008087348 */ /* 0x000fea0003c00000 */
[----:B------:R0:W1:Y:S02]  /*46a0*/  SHFL.DOWN P2, R16, R15, R10, R9 ;  /* 0x0800000a0f107389 */ /* 0x0000640000040009 */
[----:B01----:R-:W-:Y:S05]  /*46b0*/  ENDCOLLECTIVE ;  /* 0x000000000000791b */ /* 0x003fea0003800000 */
.L_x_266:
[----:B------:R-:W-:Y:S01]  /*46c0*/  IMAD.MOV.U32 R10, RZ, RZ, 0x4 ;  /* 0x00000004ff0a7424 */ /* 0x000fe200078e00ff */
[----:B------:R-:W-:Y:S02]  /*46d0*/  SEL R16, R16, RZ, !P0 ;  /* 0x000000ff10107207 */ /* 0x000fe40004000000 */
[----:B------:R-:W-:-:S03]  /*46e0*/  ISETP.GT.AND P0, PT, R32, R9, PT ;  /* 0x000000092000720c */ /* 0x000fc60003f04270 */
[----:B------:R-:W-:-:S10]  /*46f0*/  IMAD.IADD R15, R15, 0x1, R16 ;  /* 0x000000010f0f7824 */ /* 0x000fd400078e0210 */
[----:B------:R-:W-:Y:S05]  /*4700*/  WARPSYNC.COLLECTIVE R8, `(.L_x_267) ;  /* 0x0000000008087348 */ /* 0x000fea0003c00000 */
[----:B------:R0:W1:Y:S02]  /*4710*/  SHFL.DOWN P2, R16, R15, R10, R9 ;  /* 0x0800000a0f107389 */ /* 0x0000640000040009 */
[----:B01----:R-:W-:Y:S05]  /*4720*/  ENDCOLLECTIVE ;  /* 0x000000000000791b */ /* 0x003fea0003800000 */
.L_x_267:
[----:B------:R-:W-:Y:S01]  /*4730*/  IMAD.MOV.U32 R10, RZ, RZ, 0x8 ;  /* 0x00000008ff0a7424 */ /* 0x000fe200078e00ff */
[----:B------:R-:W-:Y:S02]  /*4740*/  SEL R16, R16, RZ, !P0 ;  /* 0x000000ff10107207 */ /* 0x000fe40004000000 */
[----:B------:R-:W-:-:S03]  /*4750*/  ISETP.GT.AND P0, PT, R19, R9, PT ;  /* 0x000000091300720c */ /* 0x000fc60003f04270 */
[----:B------:R-:W-:-:S10]  /*4760*/  IMAD.IADD R15, R15, 0x1, R16 ;  /* 0x000000010f0f7824 */ /* 0x000fd400078e0210 */
[----:B------:R-:W-:Y:S05]  /*4770*/  WARPSYNC.COLLECTIVE R8, `(.L_x_268) ;  /* 0x0000000008087348 */ /* 0x000fea0003c00000 */
[----:B------:R0:W1:Y:S02]  /*4780*/  SHFL.DOWN P2, R16, R15, R10, R9 ;  /* 0x0800000a0f107389 */ /* 0x0000640000040009 */
[----:B01----:R-:W-:Y:S05]  /*4790*/  ENDCOLLECTIVE ;  /* 0x000000000000791b */ /* 0x003fea0003800000 */
.L_x_268:
[----:B------:R-:W-:Y:S01]  /*47a0*/  IMAD.MOV.U32 R10, RZ, RZ, 0x10 ;  /* 0x00000010ff0a7424 */ /* 0x000fe200078e00ff */
[----:B------:R-:W-:Y:S02]  /*47b0*/  SEL R16, R16, RZ, !P0 ;  /* 0x000000ff10107207 */ /* 0x000fe40004000000 */
[----:B------:R-:W-:-:S03]  /*47c0*/  ISETP.GT.AND P0, PT, R34, R9, PT ;  /* 0x000000092200720c */ /* 0x000fc60003f04270 */
[----:B------:R-:W-:-:S10]  /*47d0*/  IMAD.IADD R15, R15, 0x1, R16 ;  /* 0x000000010f0f7824 */ /* 0x000fd400078e0210 */
[----:B------:R-:W-:Y:S05]  /*47e0*/  WARPSYNC.COLLECTIVE R8, `(.L_x_269) ;  /* 0x0000000008087348 */ /* 0x000fea0003c00000 */
[----:B------:R0:W1:Y:S02]  /*47f0*/  SHFL.DOWN P2, R16, R15, R10, R9 ;  /* 0x0800000a0f107389 */ /* 0x0000640000040009 */
[----:B01----:R-:W-:Y:S05]  /*4800*/  ENDCOLLECTIVE ;  /* 0x000000000000791b */ /* 0x003fea0003800000 */
.L_x_269:
[----:B------:R-:W-:Y:S02]  /*4810*/  SEL R16, R16, RZ, !P0 ;  /* 0x000000ff10107207 */ /* 0x000fe40004000000 */
[----:B------:R-:W-:Y:S02]  /*4820*/  ISETP.NE.AND P0, PT, R14, 0x65, PT ;  /* 0x000000650e00780c */ /* 0x000fe40003f05270 */
[----:B------:R-:W-:-:S11]  /*4830*/  IADD3 R36, PT, PT, R15, R16, R36 ;  /* 0x000000100f247210 */ /* 0x000fd60007ffe024 */
[----:B------:R-:W-:Y:S05]  /*4840*/  WARPSYNC.COLLECTIVE R8, `(.L_x_270) ;  /* 0x0000000008087348 */ /* 0x000fea0003c00000 */
[----:B------:R-:W-:Y:S01]  /*4850*/  VOTE.ALL P0, P0 ;  /* 0x0000000000ff7806 */ /* 0x000fe20000000000 */
[----:B------:R-:W-:-:S12]  /*4860*/  ENDCOLLECTIVE ;  /* 0x000000000000791b */ /* 0x000fd80003800000 */
.L_x_270:
[----:B------:R-:W-:Y:S05]  /*4870*/  BRA `(.L_x_271) ;  /* 0xffffffcc00607947 */ /* 0x000fea000383ffff */
.L_x_230:
[----:B------:R-:W-:Y:S01]  /*4880*/  BSSY B0, `(.L_x_272) ;  /* 0x0000006000007945 */ /* 0x000fe20003800000 */
[----:B------:R-:W-:Y:S01]  /*4890*/  PLOP3.LUT P0, PT, P0, PT, PT, 0x8, 0x80 ;  /* 0x000000000080781c */ /* 0x000fe2000070e170 */
[----:B------:R-:W-:-:S12]  /*48a0*/  IMAD.MOV.U32 R8, RZ, RZ, -0x1 ;  /* 0xffffffffff087424 */ /* 0x000fd800078e00ff */
[----:B------:R-:W-:Y:S05]  /*48b0*/  WARPSYNC.COLLECTIVE R8, `(.L_x_273) ;  /* 0x0000000008087348 */ /* 0x000fea0003c00000 */
[----:B------:R-:W-:Y:S01]  /*48c0*/  VOTE.ANY P0, P0 ;  /* 0x0000000000ff7806 */ /* 0x000fe20000000100 */
[----:B------:R-:W-:-:S12]  /*48d0*/  ENDCOLLECTIVE ;  /* 0x000000000000791b */ /* 0x000fd80003800000 */
.L_x_273:
[----:B------:R-:W-:Y:S05]  /*48e0*/  BSYNC B0 ;  /* 0x0000000000007941 */ /* 0x000fea0003800000 */
.L_x_272:
[----:B------:R-:W-:Y:S05]  /*48f0*/  BRA `(.L_x_274) ;  /* 0xffffffe400787947 */ /* 0x000fea000383ffff */
.L_x_232:
[----:B------:R-:W-:Y:S01]  /*4900*/  BSSY B0, `(.L_x_275) ;  /* 0x0000006000007945 */ /* 0x000fe20003800000 */
[----:B------:R-:W-:Y:S01]  /*4910*/  PLOP3.LUT P0, PT, P0, PT, PT, 0x8, 0x80 ;  /* 0x000000000080781c */ /* 0x000fe2000070e170 */
[----:B------:R-:W-:-:S12]  /*4920*/  IMAD.MOV.U32 R8, RZ, RZ, -0x1 ;  /* 0xffffffffff087424 */ /* 0x000fd800078e00ff */
[----:B------:R-:W-:Y:S05]  /*4930*/  WARPSYNC.COLLECTIVE R8, `(.L_x_276) ;  /* 0x0000000008087348 */ /* 0x000fea0003c00000 */
[----:B------:R-:W-:Y:S01]  /*4940*/  VOTE.ANY P0, P0 ;  /* 0x0000000000ff7806 */ /* 0x000fe20000000100 */
[----:B------:R-:W-:-:S12]  /*4950*/  ENDCOLLECTIVE ;  /* 0x000000000000791b */ /* 0x000fd80003800000 */
.L_x_276:
[----:B------:R-:W-:Y:S05]  /*4960*/  BSYNC B0 ;  /* 0x0000000000007941 */ /* 0x000fea0003800000 */
.L_x_275:
[----:B------:R-:W-:Y:S05]  /*4970*/  BRA `(.L_x_277) ;  /* 0xffffffe4007c7947 */ /* 0x000fea000383ffff */
.L_x_234:
        /* <DEDUP_REMOVED lines=8> */
.L_x_279:
[----:B------:R-:W-:Y:S05]  /*4a00*/  BSYNC B0 ;  /* 0x0000000000007941 */ /* 0x000fea0003800000 */
.L_x_278:
[----:B------:R-:W-:Y:S01]  /*4a10*/  LOP3.LUT R8, R8, 0x80000000, R42, 0xec, !PT ;  /* 0x8000000008087812 */ /* 0x000fe200078eec2a */
[----:B------:R-:W-:Y:S02]  /*4a20*/  IMAD.MOV.U32 R10, RZ, RZ, 0x1 ;  /* 0x00000001ff0a7424 */ /* 0x000fe400078e00ff */
[----:B------:R-:W-:Y:S02]  /*4a30*/  VIADD R19, R35, 0x2 ;  /* 0x0000000223137836 */ /* 0x000fe40000000000 */
[----:B------:R-:W-:-:S05]  /*4a40*/  VIADD R9, R8, 0xffffffff ;  /* 0xffffffff08097836 */ /* 0x000fca0000000000 */
[----:B------:R-:W-:Y:S01]  /*4a50*/  LOP3.LUT R38, R8, R9, RZ, 0xc, !PT ;  /* 0x0000000908267212 */ /* 0x000fe200078e0cff */
[----:B------:R-:W-:-:S05]  /*4a60*/  IMAD.MOV.U32 R8, RZ, RZ, -0x1 ;  /* 0xffffffffff087424 */ /* 0x000fca00078e00ff */
[----:B------:R-:W0:Y:S02]  /*4a70*/  POPC R38, R38 ;  /* 0x0000002600267309 */ /* 0x000e240000000000 */
[----:B0-----:R-:W-:Y:S01]  /*4a80*/  IMAD.MOV.U32 R9, RZ, RZ, R38 ;  /* 0x000000ffff097224 */ /* 0x001fe200078e0026 */
[----:B------:R-:W-:-:S13]  /*4a90*/  ISETP.GT.AND P3, PT, R19, R38, PT ;  /* 0x000000261300720c */ /* 0x000fda0003f64270 */
[----:B------:R-:W-:Y:S05]  /*4aa0*/  WARPSYNC.COLLECTIVE R8, `(.L_x_280) ;  /* 0x0000000008087348 */ /* 0x000fea0003c00000 */
[----:B------:R0:W1:Y:S02]  /*4ab0*/  SHFL.DOWN P2, R16, R15, R10, R9 ;  /* 0x0800000a0f107389 */ /* 0x0000640000040009 */
[----:B01----:R-:W-:Y:S05]  /*4ac0*/  ENDCOLLECTIVE ;  /* 0x000000000000791b */ /* 0x003fea0003800000 */
.L_x_280:
        /* <DEDUP_REMOVED lines=8> */
.L_x_281:
[----:B------:R-:W-:Y:S01]  /*4b50*/  IMAD.MOV.U32 R10, RZ, RZ, 0x4 ;  /* 0x00000004ff0a7424 */ /* 0x000fe200078e00ff */
[----:B------:R-:W-:-:S05]  /*4b60*/  SEL R16, R16, RZ, !P3 ;  /* 0x000000ff10107207 */ /* 0x000fca0005800000 */
[----:B------:R-:W-:Y:S02]  /*4b70*/  IMAD.IADD R19, R17, 0x1, R16 ;  /* 0x0000000111137824 */ /* 0x000fe400078e0210 */
[----:B------:R-:W-:Y:S02]  /*4b80*/  VIADD R17, R35, 0x4 ;  /* 0x0000000423117836 */ /* 0x000fe40000000000 */
[----:B------:R-:W-:-:S03]  /*4b90*/  IMAD.MOV.U32 R15, RZ, RZ, R19 ;  /* 0x000000ffff0f7224 */ /* 0x000fc600078e0013 */
[----:B------:R-:W-:Y:S01]  /*4ba0*/  ISETP.GT.AND P3, PT, R17, R38, PT ;  /* 0x000000261100720c */ /* 0x000fe20003f64270 */
[----:B------:R-:W-:-:S12]  /*4bb0*/  VIADD R17, R35, 0x8 ;  /* 0x0000000823117836 */ /* 0x000fd80000000000 */
[----:B------:R-:W-:Y:S05]  /*4bc0*/  WARPSYNC.COLLECTIVE R8, `(.L_x_282) ;  /* 0x0000000008087348 */ /* 0x000fea0003c00000 */
[----:B------:R0:W1:Y:S02]  /*4bd0*/  SHFL.DOWN P2, R16, R15, R10, R9 ;  /* 0x0800000a0f107389 */ /* 0x0000640000040009 */
[----:B01----:R-:W-:Y:S05]  /*4be0*/  ENDCOLLECTIVE ;  /* 0x000000000000791b */ /* 0x003fea0003800000 */
.L_x_282:
[----:B------:R-:W-:Y:S01]  /*4bf0*/  IMAD.MOV.U32 R10, RZ, RZ, 0x8 ;  /* 0x00000008ff0a7424 */ /* 0x000fe200078e00ff */
[----:B------:R-:W-:Y:S02]  /*4c00*/  SEL R16, R16, RZ, !P3 ;  /* 0x000000ff10107207 */ /* 0x000fe40005800000 */
[----:B------:R-:W-:-:S03]  /*4c10*/  ISETP.GT.AND P3, PT, R17, R38, PT ;  /* 0x000000261100720c */ /* 0x000fc60003f64270 */
[----:B------:R-:W-:Y:S02]  /*4c20*/  IMAD.IADD R37, R19, 0x1, R16 ;  /* 0x0000000113257824 */ /* 0x000fe400078e0210 */
[----:B------:R-:W-:Y:S02]  /*4c30*/  VIADD R19, R35, 0x10 ;  /* 0x0000001023137836 */ /* 0x000fe40000000000 */
[----:B------:R-:W-:-:S07]  /*4c40*/  IMAD.MOV.U32 R15, RZ, RZ, R37 ;  /* 0x000000ffff0f7224 */ /* 0x000fce00078e0025 */
[----:B------:R-:W-:Y:S05]  /*4c50*/  WARPSYNC.COLLECTIVE R8, `(.L_x_283) ;  /* 0x0000000008087348 */ /* 0x000fea0003c00000 */
[----:B------:R0:W1:Y:S02]  /*4c60*/  SHFL.DOWN P2, R16, R15, R10, R9 ;  /* 0x0800000a0f107389 */ /* 0x0000640000040009 */
[----:B01----:R-:W-:Y:S05]  /*4c70*/  ENDCOLLECTIVE ;  /* 0x000000000000791b */ /* 0x003fea0003800000 */
.L_x_283:
[----:B------:R-:W-:Y:S01]  /*4c80*/  IMAD.MOV.U32 R10, RZ, RZ, 0x10 ;  /* 0x00000010ff0a7424 */ /* 0x000fe200078e00ff */
[----:B------:R-:W-:-:S05]  /*4c90*/  SEL R16, R16, RZ, !P3 ;  /* 0x000000ff10107207 */ /* 0x000fca0005800000 */
[----:B------:R-:W-:-:S04]  /*4ca0*/  IMAD.IADD R17, R37, 0x1, R16 ;  /* 0x0000000125117824 */ /* 0x000fc800078e0210 */
[----:B------:R-:W-:-:S07]  /*4cb0*/  IMAD.MOV.U32 R15, RZ, RZ, R17 ;  /* 0x000000ffff0f7224 */ /* 0x000fce00078e0011 */
[----:B------:R-:W-:Y:S05]  /*4cc0*/  WARPSYNC.COLLECTIVE R8, `(.L_x_284) ;  /* 0x0000000008087348 */ /* 0x000fea0003c00000 */
[----:B------:R0:W1:Y:S02]  /*4cd0*/  SHFL.DOWN P2, R16, R15, R10, R9 ;  /* 0x0800000a0f107389 */ /* 0x0000640000040009 */
[----:B01----:R-:W-:Y:S05]  /*4ce0*/  ENDCOLLECTIVE ;  /* 0x000000000000791b */ /* 0x003fea0003800000 */
.L_x_284:
        /* <DEDUP_REMOVED lines=10> */
.L_x_285:
[----:B------:R-:W-:Y:S05]  /*4d90*/  BRA `(.L_x_286) ;  /* 0xffffffe400107947 */ /* 0x000fea000383ffff */
.L_x_236:
[----:B------:R-:W-:Y:S01]  /*4da0*/  BSSY B0, `(.L_x_287) ;  /* 0x0000006000007945 */ /* 0x000fe20003800000 */
[----:B------:R-:W-:Y:S01]  /*4db0*/  PLOP3.LUT P0, PT, P0, PT, PT, 0x8, 0x80 ;  /* 0x000000000080781c */ /* 0x000fe2000070e170 */
[----:B------:R-:W-:-:S12]  /*4dc0*/  IMAD.MOV.U32 R8, RZ, RZ, -0x1 ;  /* 0xffffffffff087424 */ /* 0x000fd800078e00ff */
[----:B------:R-:W-:Y:S05]  /*4dd0*/  WARPSYNC.COLLECTIVE R8, `(.L_x_288) ;  /* 0x0000000008087348 */ /* 0x000fea0003c00000 */
[----:B------:R-:W-:Y:S01]  /*4de0*/  VOTE.ANY P0, P0 ;  /* 0x0000000000ff7806 */ /* 0x000fe20000000100 */
[----:B------:R-:W-:-:S12]  /*4df0*/  ENDCOLLECTIVE ;  /* 0x000000000000791b */ /* 0x000fd80003800000 */
.L_x_288:
[----:B------:R-:W-:Y:S05]  /*4e00*/  BSYNC B0 ;  /* 0x0000000000007941 */ /* 0x000fea0003800000 */
.L_x_287:
[----:B------:R-:W-:Y:S05]  /*4e10*/  BRA `(.L_x_289) ;  /* 0xffffffe400207947 */ /* 0x000fea000383ffff */
.L_x_238:
[----:B------:R-:W-:Y:S01]  /*4e20*/  BSSY B0, `(.L_x_290) ;  /* 0x0000006000007945 */ /* 0x000fe20003800000 */
[----:B------:R-:W-:Y:S01]  /*4e30*/  PLOP3.LUT P0, PT, P0, PT, PT, 0x8, 0x80 ;  /* 0x000000000080781c */ /* 0x000fe2000070e170 */
[----:B------:R-:W-:-:S12]  /*4e40*/  IMAD.MOV.U32 R8, RZ, RZ, -0x1 ;  /* 0xffffffffff087424 */ /* 0x000fd800078e00ff */
[----:B------:R-:W-:Y:S05]  /*4e50*/  WARPSYNC.COLLECTIVE R8, `(.L_x_291) ;  /* 0x0000000008087348 */ /* 0x000fea0003c00000 */
[----:B------:R-:W-:Y:S01]  /*4e60*/  VOTE.ANY P0, P0 ;  /* 0x0000000000ff7806 */ /* 0x000fe20000000100 */
[----:B------:R-:W-:-:S12]  /*4e70*/  ENDCOLLECTIVE ;  /* 0x000000000000791b */ /* 0x000fd80003800000 */
.L_x_291:
[----:B------:R-:W-:Y:S05]  /*4e80*/  BSYNC B0 ;  /* 0x0000000000007941 */ /* 0x000fea0003800000 */
.L_x_290:
[----:B------:R-:W-:Y:S05]  /*4e90*/  BRA `(.L_x_292) ;  /* 0xffffffe400247947 */ /* 0x000fea000383ffff */
.L_x_240:
[----:B------:R-:W-:Y:S01]  /*4ea0*/  BSSY B0, `(.L_x_293) ;  /* 0x0000006000007945 */ /* 0x000fe20003800000 */
[----:B------:R-:W-:Y:S01]  /*4eb0*/  PLOP3.LUT P2, PT, P0, PT, PT, 0x8, 0x80 ;  /* 0x000000000080781c */ /* 0x000fe2000074e170 */
[----:B------:R-:W-:-:S12]  /*4ec0*/  IMAD.MOV.U32 R8, RZ, RZ, -0x1 ;  /* 0xffffffffff087424 */ /* 0x000fd800078e00ff */
[----:B------:R-:W-:Y:S05]  /*4ed0*/  WARPSYNC.COLLECTIVE R8, `(.L_x_294) ;  /* 0x0000000008087348 */ /* 0x000fea0003c00000 */
[----:B------:R-:W-:Y:S01]  /*4ee0*/  VOTE.ANY R8, PT, P2 ;  /* 0x0000000000087806 */ /* 0x000fe200010e0100 */
[----:B------:R-:W-:Y:S06]  /*4ef0*/  ENDCOLLECTIVE ;  /* 0x000000000000791b */ /* 0x000fec0003800000 */
.L_x_294:
[----:B------:R-:W-:Y:S05]  /*4f00*/  BSYNC B0 ;  /* 0x0000000000007941 */ /* 0x000fea0003800000 */
.L_x_293:
        /* <DEDUP_REMOVED lines=10> */
.L_x_295:
[----:B------:R-:W-:Y:S01]  /*4fb0*/  ISETP.GE.AND P0, PT, R35, R9, PT ;  /* 0x000000092300720c */ /* 0x000fe20003f06270 */
[----:B------:R-:W-:-:S03]  /*4fc0*/  IMAD.MOV.U32 R10, RZ, RZ, 0x2 ;  /* 0x00000002ff0a7424 */ /* 0x000fc600078e00ff */
[----:B------:R-:W-:-:S05]  /*4fd0*/  SEL R16, R16, RZ, !P0 ;  /* 0x000000ff10107207 */ /* 0x000fca0004000000 */
[----:B------:R-:W-:Y:S02]  /*4fe0*/  IMAD.IADD R44, R16, 0x1, R15 ;  /* 0x00000001102c7824 */ /* 0x000fe400078e020f */
[----:B------:R-:W-:Y:S02]  /*4ff0*/  VIADD R16, R35, 0x2 ;  /* 0x0000000223107836 */ /* 0x000fe40000000000 */
[----:B------:R-:W-:-:S03]  /*5000*/  IMAD.MOV.U32 R15, RZ, RZ, R44 ;  /* 0x000000ffff0f7224 */ /* 0x000fc600078e002c */
[----:B------:R-:W-:-:S13]  /*5010*/  ISETP.GT.AND P0, PT, R16, R9, PT ;  /* 0x000000091000720c */ /* 0x000fda0003f04270 */
[----:B------:R-:W-:Y:S05]  /*5020*/  WARPSYNC.COLLECTIVE R8, `(.L_x_296) ;  /* 0x0000000008087348 */ /* 0x000fea0003c00000 */
[----:B------:R0:W1:Y:S02]  /*5030*/  SHFL.DOWN P2, R16, R15, R10, R9 ;  /* 0x0800000a0f107389 */ /* 0x0000640000040009 */
[----:B01----:R-:W-:Y:S05]  /*5040*/  ENDCOLLECTIVE ;  /* 0x000000000000791b */ /* 0x003fea0003800000 */
.L_x_296:
[----:B------:R-:W-:Y:S01]  /*5050*/  IMAD.MOV.U32 R10, RZ, RZ, 0x4 ;  /* 0x00000004ff0a7424 */ /* 0x000fe200078e00ff */
[----:B------:R-:W-:Y:S01]  /*5060*/  SEL R17, R16, RZ, !P0 ;  /* 0x000000ff10117207 */ /* 0x000fe20004000000 */
[----:B------:R-:W-:-:S04]  /*5070*/  VIADD R16, R35, 0x4 ;  /* 0x0000000423107836 */ /* 0x000fc80000000000 */
[----:B------:R-:W-:Y:S01]  /*5080*/  IMAD.IADD R17, R44, 0x1, R17 ;  /* 0x000000012c117824 */ /* 0x000fe200078e0211 */
[----:B------:R-:W-:-:S03]  /*5090*/  ISETP.GT.AND P0, PT, R16, R9, PT ;  /* 0x000000091000720c */ /* 0x000fc60003f04270 */
[----:B------:R-:W-:-:S10]  /*50a0*/  IMAD.MOV.U32 R15, RZ, RZ, R17 ;  /* 0x000000ffff0f7224 */ /* 0x000fd400078e0011 */
[----:B------:R-:W-:Y:S05]  /*50b0*/  WARPSYNC.COLLECTIVE R8, `(.L_x_297) ;  /* 0x0000000008087348 */ /* 0x000fea0003c00000 */
[----:B------:R0:W1:Y:S02]  /*50c0*/  SHFL.DOWN P2, R16, R15, R10, R9 ;  /* 0x0800000a0f107389 */ /* 0x0000640000040009 */
[----:B01----:R-:W-:Y:S05]  /*50d0*/  ENDCOLLECTIVE ;  /* 0x000000000000791b */ /* 0x003fea0003800000 */
.L_x_297:
[----:B------:R-:W-:Y:S01]  /*50e0*/  IMAD.MOV.U32 R10, RZ, RZ, 0x8 ;  /* 0x00000008ff0a7424 */ /* 0x000fe200078e00ff */
[----:B------:R-:W-:-:S05]  /*50f0*/  SEL R16, R16, RZ, !P0 ;  /* 0x000000ff10107207 */ /* 0x000fca0004000000 */
[----:B------:R-:W-:Y:S02]  /*5100*/  IMAD.IADD R45, R17, 0x1, R16 ;  /* 0x00000001112d7824 */ /* 0x000fe400078e0210 */
[C---:B------:R-:W-:Y:S02]  /*5110*/  VIADD R16, R35.reuse, 0x8 ;  /* 0x0000000823107836 */ /* 0x040fe40000000000 */
[----:B------:R-:W-:Y:S02]  /*5120*/  IMAD.MOV.U32 R15, RZ, RZ, R45 ;  /* 0x000000ffff0f7224 */ /* 0x000fe400078e002d */
[----:B------:R-:W-:Y:S01]  /*5130*/  VIADD R17, R35, 0x10 ;  /* 0x0000001023117836 */ /* 0x000fe20000000000 */
[----:B------:R-:W-:-:S13]  /*5140*/  ISETP.GT.AND P0, PT, R16, R9, PT ;  /* 0x000000091000720c */ /* 0x000fda0003f04270 */
[----:B------:R-:W-:Y:S05]  /*5150*/  WARPSYNC.COLLECTIVE R8, `(.L_x_298) ;  /* 0x0000000008087348 */ /* 0x000fea0003c00000 */
[----:B------:R0:W1:Y:S02]  /*5160*/  SHFL.DOWN P2, R16, R15, R10, R9 ;  /* 0x0800000a0f107389 */ /* 0x0000640000040009 */
[----:B01----:R-:W-:Y:S05]  /*5170*/  ENDCOLLECTIVE ;  /* 0x000000000000791b */ /* 0x003fea0003800000 */
.L_x_298:
[----:B------:R-:W-:Y:S01]  /*5180*/  IMAD.MOV.U32 R10, RZ, RZ, 0x10 ;  /* 0x00000010ff0a7424 */ /* 0x000fe200078e00ff */
[----:B------:R-:W-:Y:S02]  /*5190*/  SEL R16, R16, RZ, !P0 ;  /* 0x000000ff10107207 */ /* 0x000fe40004000000 */
[----:B------:R-:W-:-:S03]  /*51a0*/  ISETP.GT.AND P0, PT, R17, R9, PT ;  /* 0x000000091100720c */ /* 0x000fc60003f04270 */
[----:B------:R-:W-:-:S04]  /*51b0*/  IMAD.IADD R44, R45, 0x1, R16 ;  /* 0x000000012d2c7824 */ /* 0x000fc800078e0210 */
[----:B------:R-:W-:-:S07]  /*51c0*/  IMAD.MOV.U32 R15, RZ, RZ, R44 ;  /* 0x000000ffff0f7224 */ /* 0x000fce00078e002c */
[----:B------:R-:W-:Y:S05]  /*51d0*/  WARPSYNC.COLLECTIVE R8, `(.L_x_299) ;  /* 0x0000000008087348 */ /* 0x000fea0003c00000 */
[----:B------:R0:W1:Y:S02]  /*51e0*/  SHFL.DOWN P2, R16, R15, R10, R9 ;  /* 0x0800000a0f107389 */ /* 0x0000640000040009 */
[----:B01----:R-:W-:Y:S05]  /*51f0*/  ENDCOLLECTIVE ;  /* 0x000000000000791b */ /* 0x003fea0003800000 */
.L_x_299:
[----:B------:R-:W-:Y:S02]  /*5200*/  SEL R16, R16, RZ, !P0 ;  /* 0x000000ff10107207 */ /* 0x000fe40004000000 */
[----:B------:R-:W-:Y:S02]  /*5210*/  ISETP.NE.AND P0, PT, R14, 0x65, PT ;  /* 0x000000650e00780c */ /* 0x000fe40003f05270 */
[----:B------:R-:W-:-:S11]  /*5220*/  IADD3 R19, PT, PT, R44, R16, R19 ;  /* 0x000000102c137210 */ /* 0x000fd60007ffe013 */
[----:B------:R-:W-:Y:S05]  /*5230*/  WARPSYNC.COLLECTIVE R8, `(.L_x_300) ;  /* 0x0000000008087348 */ /* 0x000fea0003c00000 */
[----:B------:R-:W-:Y:S01]  /*5240*/  VOTE.ALL P0, P0 ;  /* 0x0000000000ff7806 */ /* 0x000fe20000000000 */
[----:B------:R-:W-:-:S12]  /*5250*/  ENDCOLLECTIVE ;  /* 0x000000000000791b */ /* 0x000fd80003800000 */
.L_x_300:
[----:B------:R-:W-:Y:S05]  /*5260*/  BRA `(.L_x_301) ;  /* 0xffffffe000c07947 */ /* 0x000fea000383ffff */
.L_x_302:
        /* <DEDUP_REMOVED lines=9> */
.L_x_640:


//--------------------- .text._ZN3cub18CUB_300001_SM_10006detail4scan16DeviceScanKernelINS2_10policy_hubIiiijN4cuda3std3__44plusIvEEE10Policy1000EN6thrust24THRUST_300001_SM_1000_NS6detail15normal_iteratorINSD_10device_ptrIiEEEESI_NS0_13ScanTileStateIiLb1EEES9_NS0_8NullTypeEjiLb0ESL_EEvT0_T1_T2_iT3_T4_T5_ --------------------------
	.section	.text._ZN3cub18CUB_300001_SM_10006detail4scan16DeviceScanKernelINS2_10policy_hubIiiijN4cuda3std3__44plusIvEEE10Policy1000EN6thrust24THRUST_300001_SM_1000_NS6detail15normal_iteratorINSD_10device_ptrIiEEEESI_NS0_13ScanTileStateIiLb1EEES9_NS0_8NullTypeEjiLb0ESL_EEvT0_T1_T2_iT3_T4_T5_,"ax",@progbits
	.align	128
        .global         _ZN3cub18CUB_300001_SM_10006detail4scan16DeviceScanKernelINS2_10policy_hubIiiijN4cuda3std3__44plusIvEEE10Policy1000EN6thrust24THRUST_300001_SM_1000_NS6detail15normal_iteratorINSD_10device_ptrIiEEEESI_NS0_13ScanTileStateIiLb1EEES9_NS0_8NullTypeEjiLb0ESL_EEvT0_T1_T2_iT3_T4_T5_
        .type           _ZN3cub18CUB_300001_SM_10006detail4scan16DeviceScanKernelINS2_10policy_hubIiiijN4cuda3std3__44plusIvEEE10Policy1000EN6thrust24THRUST_300001_SM_1000_NS6detail15normal_iteratorINSD_10device_ptrIiEEEESI_NS0_13ScanTileStateIiLb1EEES9_NS0_8NullTypeEjiLb0ESL_EEvT0_T1_T2_iT3_T4_T5_,@function
        .size           _ZN3cub18CUB_300001_SM_10006detail4scan16DeviceScanKernelINS2_10policy_hubIiiijN4cuda3std3__44plusIvEEE10Policy1000EN6thrust24THRUST_300001_SM_1000_NS6detail15normal_iteratorINSD_10device_ptrIiEEEESI_NS0_13ScanTileStateIiLb1EEES9_NS0_8NullTypeEjiLb0ESL_EEvT0_T1_T2_iT3_T4_T5_,(.L_x_641 - _ZN3cub18CUB_300001_SM_10006detail4scan16DeviceScanKernelINS2_10policy_hubIiiijN4cuda3std3__44plusIvEEE10Policy1000EN6thrust24THRUST_300001_SM_1000_NS6detail15normal_iteratorINSD_10device_ptrIiEEEESI_NS0_13ScanTileStateIiLb1EEES9_NS0_8NullTypeEjiLb0ESL_EEvT0_T1_T2_iT3_T4_T5_)
        .other          _ZN3cub18CUB_300001_SM_10006detail4scan16DeviceScanKernelINS2_10policy_hubIiiijN4cuda3std3__44plusIvEEE10Policy1000EN6thrust24THRUST_300001_SM_1000_NS6detail15normal_iteratorINSD_10device_ptrIiEEEESI_NS0_13ScanTileStateIiLb1EEES9_NS0_8NullTypeEjiLb0ESL_EEvT0_T1_T2_iT3_T4_T5_,@"STO_CUDA_ENTRY STV_DEFAULT"
_ZN3cub18CUB_300001_SM_10006detail4scan16DeviceScanKernelINS2_10policy_hubIiiijN4cuda3std3__44plusIvEEE10Policy1000EN6thrust24THRUST_300001_SM_1000_NS6detail15normal_iteratorINSD_10device_ptrIiEEEESI_NS0_13ScanTileStateIiLb1EEES9_NS0_8NullTypeEjiLb0ESL_EEvT0_T1_T2_iT3_T4_T5_:
.text._ZN3cub18CUB_300001_SM_10006detail4scan16DeviceScanKernelINS2_10policy_hubIiiijN4cuda3std3__44plusIvEEE10Policy1000EN6thrust24THRUST_300001_SM_1000_NS6detail15normal_iteratorINSD_10device_ptrIiEEEESI_NS0_13ScanTileStateIiLb1EEES9_NS0_8NullTypeEjiLb0ESL_EEvT0_T1_T2_iT3_T4_T5_:
[----:B------:R-:W-:Y:S08]  /*0000*/  LDC R1, c[0x0][0x37c] ;  /* 0x0000df00ff017b82 */ /* 0x000ff00000000800 */
[----:B------:R-:W0:Y:S01]  /*0010*/  S2UR UR4, SR_CTAID.X ;  /* 0x00000000000479c3 */ /* 0x000e220000002500 */
[----:B------:R-:W1:Y:S01]  /*0020*/  LDCU UR5, c[0x0][0x3a0] ;  /* 0x00007400ff0577ac */ /* 0x000e620008000800 */
[----:B------:R-:W2:Y:S06]  /*0030*/  LDCU.64 UR8, c[0x0][0x358] ;  /* 0x00006b00ff0877ac */ /* 0x000eac0008000a00 */
[----:B------:R-:W0:Y:S02]  /*0040*/  LDC R42, c[0x0][0x398] ;  /* 0x0000e600ff2a7b82 */ /* 0x000e240000000800 */
[----:B0-----:R-:W-:-:S04]  /*0050*/  VIADD R42, R42, UR4 ;  /* 0x000000042a2a7c36 */ /* 0x001fc80008000000 */
[----:B------:R-:W-:-:S05]  /*0060*/  IMAD R3, R42, 0x2100, RZ ;  /* 0x000021002a037824 */ /* 0x000fca00078e02ff */
[----:B-1----:R-:W-:-:S04]  /*0070*/  IADD3 R0, PT, PT, -R3, UR5, RZ ;  /* 0x0000000503007c10 */ /* 0x002fc8000fffe1ff */
[----:B------:R-:W-:-:S13]  /*0080*/  ISETP.GE.U32.AND P0, PT, R0, 0x2101, PT ;  /* 0x000021010000780c */ /* 0x000fda0003f06070 */
[----:B--2---:R-:W-:Y:S05]  /*0090*/  @!P0 BRA `(.L_x_303) ;  /* 0x0000001c00a88947 */ /* 0x004fea0003800000 */
[----:B------:R-:W0:Y:S01]  /*00a0*/  S2R R16, SR_TID.X ;  /* 0x0000000000107919 */ /* 0x000e220000002100 */
[----:B------:R-:W1:Y:S01]  /*00b0*/  LDCU.64 UR4, c[0x0][0x380] ;  /* 0x00007000ff0477ac */ /* 0x000e620008000a00 */
[C---:B0-----:R-:W-:Y:S02]  /*00c0*/  LOP3.LUT R0, R16.reuse, 0x1f, RZ, 0xc0, !PT ;  /* 0x0000001f10007812 */ /* 0x041fe400078ec0ff */
[----:B------:R-:W-:-:S05]  /*00d0*/  LOP3.LUT R5, R16, 0x3e0, RZ, 0xc0, !PT ;  /* 0x000003e010057812 */ /* 0x000fca00078ec0ff */
[----:B------:R-:W-:-:S05]  /*00e0*/  IMAD R0, R5, 0x16, R0 ;  /* 0x0000001605007824 */ /* 0x000fca00078e0200 */
[----:B------:R-:W-:-:S05]  /*00f0*/  IADD3 R0, P0, PT, R3, R0, RZ ;  /* 0x0000000003007210 */ /* 0x000fca0007f1e0ff */
[----:B------:R-:W-:Y:S02]  /*0100*/  IMAD.X R3, RZ, RZ, RZ, P0 ;  /* 0x000000ffff037224 */ /* 0x000fe400000e06ff */
        /* <DEDUP_REMOVED lines=30> */
[----:B------:R-:W-:Y:S01]  /*02f0*/  ISETP.NE.AND P0, PT, R42, RZ, PT ;  /* 0x000000ff2a00720c */ /* 0x000fe20003f05270 */
        /* <DEDUP_REMOVED lines=28> */
[----:B------:R0:W1:Y:S04]  /*04c0*/  LDS.64 R36, [R27] ;  /* 0x000000001b247984 */ /* 0x0000680000000a00 */
[----:B------:R0:W2:Y:S04]  /*04d0*/  LDS.64 R34, [R27+0x8] ;  /* 0x000008001b227984 */ /* 0x0000a80000000a00 */
[----:B------:R0:W3:Y:S04]  /*04e0*/  LDS.64 R32, [R27+0x10] ;  /* 0x000010001b207984 */ /* 0x0000e80000000a00 */
[----:B------:R0:W4:Y:S04]  /*04f0*/  LDS.64 R18, [R27+0x18] ;  /* 0x000018001b127984 */ /* 0x0001280000000a00 */
[----:B------:R0:W0:Y:S04]  /*0500*/  LDS.64 R14, [R27+0x20] ;  /* 0x000020001b0e7984 */ /* 0x0000280000000a00 */
[----:B------:R0:W0:Y:S04]  /*0510*/  LDS.64 R12, [R27+0x28] ;  /* 0x000028001b0c7984 */ /* 0x0000280000000a00 */
[----:B------:R0:W0:Y:S04]  /*0520*/  LDS.64 R10, [R27+0x30] ;  /* 0x000030001b0a7984 */ /* 0x0000280000000a00 */
[----:B------:R0:W0:Y:S04]  /*0530*/  LDS.64 R8, [R27+0x38] ;  /* 0x000038001b087984 */ /* 0x0000280000000a00 */
[----:B------:R0:W0:Y:S04]  /*0540*/  LDS.64 R6, [R27+0x40] ;  /* 0x000040001b067984 */ /* 0x0000280000000a00 */
[----:B------:R0:W0:Y:S04]  /*0550*/  LDS.64 R4, [R27+0x48] ;  /* 0x000048001b047984 */ /* 0x0000280000000a00 */
[----:B------:R0:W0:Y:S01]  /*0560*/  LDS.64 R2, [R27+0x50] ;  /* 0x000050001b027984 */ /* 0x0000220000000a00 */
[----:B------:R-:W-:Y:S06]  /*0570*/  BAR.SYNC.DEFER_BLOCKING 0x0 ;  /* 0x0000000000007b1d */ /* 0x000fec0000010000 */
[----:B-1----:R-:W-:Y:S05]  /*0580*/  @P0 BRA `(.L_x_305) ;  /* 0x00000004001c0947 */ /* 0x002fea0003800000 */
[----:B0-2---:R-:W-:Y:S02]  /*0590*/  IADD3 R17, PT, PT, R34, R37, R36 ;  /* 0x0000002522117210 */ /* 0x005fe40007ffe024 */
[C---:B------:R-:W-:Y:S02]  /*05a0*/  ISETP.NE.AND P1, PT, R39.reuse, 0x1f, PT ;  /* 0x0000001f2700780c */ /* 0x040fe40003f25270 */
[----:B---3--:R-:W-:Y:S02]  /*05b0*/  IADD3 R17, PT, PT, R32, R35, R17 ;  /* 0x0000002320117210 */ /* 0x008fe40007ffe011 */
[----:B------:R-:W-:Y:S02]  /*05c0*/  ISETP.GE.U32.AND P2, PT, R16, 0x20, PT ;  /* 0x000000201000780c */ /* 0x000fe40003f46070 */
[----:B----4-:R-:W-:Y:S02]  /*05d0*/  IADD3 R17, PT, PT, R18, R33, R17 ;  /* 0x0000002112117210 */ /* 0x010fe40007ffe011 */
[----:B------:R-:W-:-:S02]  /*05e0*/  ISETP.NE.AND P3, PT, R39, RZ, PT ;  /* 0x000000ff2700720c */ /* 0x000fc40003f65270 */
[----:B------:R-:W-:-:S03]  /*05f0*/  IADD3 R17, PT, PT, R14, R19, R17 ;  /* 0x000000130e117210 */ /* 0x000fc60007ffe011 */
[----:B------:R-:W-:Y:S02]  /*0600*/  @!P1 LEA R43, R40, UR4, 0x2 ;  /* 0x00000004282b9c11 */ /* 0x000fe4000f8e10ff */
[----:B------:R-:W-:-:S04]  /*0610*/  IADD3 R17, PT, PT, R12, R15, R17 ;  /* 0x0000000f0c117210 */ /* 0x000fc80007ffe011 */
[----:B------:R-:W-:-:S04]  /*0620*/  IADD3 R17, PT, PT, R10, R13, R17 ;  /* 0x0000000d0a117210 */ /* 0x000fc80007ffe011 */
[----:B------:R-:W-:-:S04]  /*0630*/  IADD3 R17, PT, PT, R8, R11, R17 ;  /* 0x0000000b08117210 */ /* 0x000fc80007ffe011 */
[----:B------:R-:W-:-:S04]  /*0640*/  IADD3 R17, PT, PT, R6, R9, R17 ;  /* 0x0000000906117210 */ /* 0x000fc80007ffe011 */
[----:B------:R-:W-:-:S04]  /*0650*/  IADD3 R17, PT, PT, R4, R7, R17 ;  /* 0x0000000704117210 */ /* 0x000fc80007ffe011 */
[----:B------:R-:W-:-:S05]  /*0660*/  IADD3 R20, PT, PT, R2, R5, R17 ;  /* 0x0000000502147210 */ /* 0x000fca0007ffe011 */
[----:B------:R-:W-:-:S05]  /*0670*/  IMAD.IADD R17, R3, 0x1, R20 ;  /* 0x0000000103117824 */ /* 0x000fca00078e0214 */
        /* <DEDUP_REMOVED lines=10> */
[----:B------:R-:W-:-:S04]  /*0720*/  ISETP.NE.AND P0, PT, R40, 0x2, PT ;  /* 0x000000022800780c */ /* 0x000fc80003f05270 */
        /* <DEDUP_REMOVED lines=8> */
[----:B------:R-:W-:Y:S01]  /*07b0*/  SEL R20, R21, R20, !P0 ;  /* 0x0000001415147207 */ /* 0x000fe20004000000 */
[----:B------:R-:W-:Y:S01]  /*07c0*/  IMAD.IADD R21, R42, 0x1, -R17 ;  /* 0x000000012a157824 */ /* 0x000fe200078e0a11 */
[----:B------:R-:W-:Y:S01]  /*07d0*/  ISETP.NE.AND P0, PT, R40, 0x3, PT ;  /* 0x000000032800780c */ /* 0x000fe20003f05270 */
[----:B------:R-:W-:-:S03]  /*07e0*/  IMAD.IADD R23, R23, 0x1, R22 ;  /* 0x0000000117177824 */ /* 0x000fc600078e0216 */
[----:B------:R-:W-:Y:S01]  /*07f0*/  SEL R20, R22, R20, !P0 ;  /* 0x0000001416147207 */ /* 0x000fe20004000000 */
[----:B-1----:R-:W-:Y:S01]  /*0800*/  IMAD.IADD R24, R23, 0x1, R24 ;  /* 0x0000000117187824 */ /* 0x002fe200078e0218 */
[C---:B------:R-:W-:Y:S02]  /*0810*/  ISETP.NE.AND P0, PT, R40.reuse, 0x4, PT ;  /* 0x000000042800780c */ /* 0x040fe40003f05270 */
[----:B------:R-:W-:Y:S01]  /*0820*/  SEL R17, R21, RZ, P3 ;  /* 0x000000ff15117207 */ /* 0x000fe20001800000 */
        /* <DEDUP_REMOVED lines=18> */
[----:B------:R-:W-:Y:S02]  /*0950*/  ISETP.NE.AND P1, PT, R40, 0xb, PT ;  /* 0x0000000b2800780c */ /* 0x000fe40003f25270 */
[----:B------:R-:W-:Y:S02]  /*0960*/  SEL R20, R29, R20, !P0 ;  /* 0x000000141d147207 */ /* 0x000fe40004000000 */
[----:B------:R-:W-:-:S02]  /*0970*/  ISETP.NE.AND P0, PT, R16, RZ, PT ;  /* 0x000000ff1000720c */ /* 0x000fc40003f05270 */
[----:B------:R-:W-:-:S05]  /*0980*/  SEL R20, R30, R20, !P1 ;  /* 0x000000141e147207 */ /* 0x000fca0004800000 */
[----:B------:R-:W-:-:S06]  /*0990*/  @P2 IMAD.IADD R21, R20, 0x1, R17 ;  /* 0x0000000114152824 */ /* 0x000fcc00078e0211 */
[----:B------:R-:W-:Y:S05]  /*09a0*/  @P0 BRA `(.L_x_306) ;  /* 0x0000000c00f00947 */ /* 0x000fea0003800000 */
[----:B------:R-:W0:Y:S01]  /*09b0*/  LDC.64 R16, c[0x0][0x390] ;  /* 0x0000e400ff107b82 */ /* 0x000e220000000a00 */
[----:B------:R-:W-:Y:S02]  /*09c0*/  IMAD.MOV.U32 R30, RZ, RZ, 0x65 ;  /* 0x00000065ff1e7424 */ /* 0x000fe400078e00ff */
[----:B------:R-:W-:-:S03]  /*09d0*/  IMAD.MOV.U32 R21, RZ, RZ, RZ ;  /* 0x000000ffff157224 */ /* 0x000fc600078e00ff */
[----:B0-----:R0:W-:Y:S01]  /*09e0*/  ST.E.64.STRONG.GPU desc[UR8][R16.64+0x100], R30 ;  /* 0x0001001e10007985 */ /* 0x0011e2000c10fb08 */
[----:B------:R-:W-:Y:S05]  /*09f0*/  BRA `(.L_x_306) ;  /* 0x0000000c00dc7947 */ /* 0x000fea0003800000 */
.L_x_305:
[----:B0-2---:R-:W-:Y:S02]  /*0a00*/  IADD3 R17, PT, PT, R34, R37, R36 ;  /* 0x0000002522117210 */ /* 0x005fe40007ffe024 */
[C---:B------:R-:W-:Y:S02]  /*0a10*/  ISETP.NE.AND P1, PT, R39.reuse, 0x1f, PT ;  /* 0x0000001f2700780c */ /* 0x040fe40003f25270 */
[----:B---3--:R-:W-:Y:S02]  /*0a20*/  IADD3 R17, PT, PT, R32, R35, R17 ;  /* 0x0000002320117210 */ /* 0x008fe40007ffe011 */
[----:B------:R-:W-:Y:S02]  /*0a30*/  ISETP.NE.AND P2, PT, R39, RZ, PT ;  /* 0x000000ff2700720c */ /* 0x000fe40003f45270 */
[----:B----4-:R-:W-:-:S04]  /*0a40*/  IADD3 R17, PT, PT, R18, R33, R17 ;  /* 0x0000002112117210 */ /* 0x010fc80007ffe011 */
        /* <DEDUP_REMOVED lines=56> */
[----:B------:R-:W-:-:S02]  /*0dd0*/  ISETP.GT.U32.AND P0, PT, R16, 0x1f, PT ;  /* 0x0000001f1000780c */ /* 0x000fc40003f04070 */
[----:B------:R-:W-:Y:S02]  /*0de0*/  SEL R20, R30, R20, !P1 ;  /* 0x000000141e147207 */ /* 0x000fe40004800000 */
[----:B------:R-:W-:-:S03]  /*0df0*/  ISETP.GE.U32.AND P1, PT, R16, 0x20, PT ;  /* 0x000000201000780c */ /* 0x000fc60003f26070 */
[----:B------:R-:W-:-:S05]  /*0e00*/  IMAD.IADD R20, R20, 0x1, R21 ;  /* 0x0000000114147824 */ /* 0x000fca00078e0215 */
[----:B------:R-:W-:Y:S01]  /*0e10*/  SEL R23, R17, R20, !P1 ;  /* 0x0000001411177207 */ /* 0x000fe20004800000 */
[----:B------:R-:W-:Y:S06]  /*0e20*/  @P0 BRA `(.L_x_307) ;  /* 0x0000000800a80947 */ /* 0x000fec0003800000 */
[----:B------:R-:W0:Y:S01]  /*0e30*/  LDC.64 R20, c[0x0][0x390] ;  /* 0x0000e400ff147b82 */ /* 0x000e220000000a00 */
[----:B------:R-:W-:Y:S02]  /*0e40*/  ISETP.NE.AND P1, PT, R16, RZ, PT ;  /* 0x000000ff1000720c */ /* 0x000fe40003f25270 */
[----:B------:R-:W-:-:S05]  /*0e50*/  LOP3.LUT R17, RZ, R16, RZ, 0x33, !PT ;  /* 0x00000010ff117212 */ /* 0x000fca00078e33ff */
[----:B------:R-:W-:-:S06]  /*0e60*/  IMAD.IADD R24, R42, 0x1, R17 ;  /* 0x000000012a187824 */ /* 0x000fcc00078e0211 */
        /* <DEDUP_REMOVED lines=11> */
.L_x_337:
[----:B------:R-:W-:Y:S05]  /*0f20*/  @!P0 BRA `(.L_x_309) ;  /* 0x0000000000748947 */ /* 0x000fea0003800000 */
[----:B------:R-:W-:-:S07]  /*0f30*/  IMAD.MOV.U32 R22, RZ, RZ, 0x3b8 ;  /* 0x000003b8ff167424 */ /* 0x000fce00078e00ff */
.L_x_311:
[----:B------:R-:W-:Y:S02]  /*0f40*/  VIADD R25, R22, 0x1 ;  /* 0x0000000116197836 */ /* 0x000fe40000000000 */
[----:B------:R-:W-:Y:S02]  /*0f50*/  IMAD R42, R42, 0x41a7, RZ ;  /* 0x000041a72a2a7824 */ /* 0x000fe400078e02ff */
[----:B------:R-:W0:Y:S01]  /*0f60*/  I2F.U32.RP R28, R25 ;  /* 0x00000019001c7306 */ /* 0x000e220000209000 */
[----:B------:R-:W-:Y:S01]  /*0f70*/  IMAD.MOV R29, RZ, RZ, -R25 ;  /* 0x000000ffff1d7224 */ /* 0x000fe200078e0a19 */
[----:B------:R-:W-:Y:S02]  /*0f80*/  ISETP.NE.U32.AND P2, PT, R25, RZ, PT ;  /* 0x000000ff1900720c */ /* 0x000fe40003f45070 */
[----:B------:R-:W-:-:S04]  /*0f90*/  LOP3.LUT R42, R42, 0x7fffffff, RZ, 0xc0, !PT ;  /* 0x7fffffff2a2a7812 */ /* 0x000fc800078ec0ff */
[----:B0-----:R-:W0:Y:S02]  /*0fa0*/  MUFU.RCP R28, R28 ;  /* 0x0000001c001c7308 */ /* 0x001e240000001000 */
[----:B0-----:R-:W-:-:S06]  /*0fb0*/  VIADD R20, R28, 0xffffffe ;  /* 0x0ffffffe1c147836 */ /* 0x001fcc0000000000 */
[----:B------:R0:W1:Y:S02]  /*0fc0*/  F2I.FTZ.U32.TRUNC.NTZ R21, R20 ;  /* 0x0000001400157305 */ /* 0x000064000021f000 */
[----:B0-----:R-:W-:Y:S02]  /*0fd0*/  IMAD.MOV.U32 R20, RZ, RZ, RZ ;  /* 0x000000ffff147224 */ /* 0x001fe400078e00ff */
[----:B-1----:R-:W-:-:S04]  /*0fe0*/  IMAD R29, R29, R21, RZ ;  /* 0x000000151d1d7224 */ /* 0x002fc800078e02ff */
[----:B------:R-:W-:-:S06]  /*0ff0*/  IMAD.HI.U32 R21, R21, R29, R20 ;  /* 0x0000001d15157227 */ /* 0x000fcc00078e0014 */
[----:B------:R-:W-:-:S04]  /*1000*/  IMAD.HI.U32 R21, R21, R42, RZ ;  /* 0x0000002a15157227 */ /* 0x000fc800078e00ff */
[----:B------:R-:W-:-:S04]  /*1010*/  IMAD.MOV R21, RZ, RZ, -R21 ;  /* 0x000000ffff157224 */ /* 0x000fc800078e0a15 */
[----:B------:R-:W-:-:S05]  /*1020*/  IMAD R28, R25, R21, R42 ;  /* 0x00000015191c7224 */ /* 0x000fca00078e022a */
[----:B------:R-:W-:-:S13]  /*1030*/  ISETP.GE.U32.AND P0, PT, R28, R25, PT ;  /* 0x000000191c00720c */ /* 0x000fda0003f06070 */
[----:B------:R-:W-:-:S05]  /*1040*/  @P0 IMAD.IADD R28, R28, 0x1, -R25 ;  /* 0x000000011c1c0824 */ /* 0x000fca00078e0a19 */
[----:B------:R-:W-:-:S13]  /*1050*/  ISETP.GE.U32.AND P0, PT, R28, R25, PT ;  /* 0x000000191c00720c */ /* 0x000fda0003f06070 */
[----:B------:R-:W-:Y:S01]  /*1060*/  @P0 IMAD.IADD R28, R28, 0x1, -R25 ;  /* 0x000000011c1c0824 */ /* 0x000fe200078e0a19 */
[----:B------:R-:W-:-:S04]  /*1070*/  @!P2 LOP3.LUT R28, RZ, R25, RZ, 0x33, !PT ;  /* 0x00000019ff1ca212 */ /* 0x000fc800078e33ff */
[----:B------:R-:W-:Y:S05]  /*1080*/  NANOSLEEP R28 ;  /* 0x0000001c0000735d */ /* 0x000fea0003800000 */
[----:B------:R-:W2:Y:S01]  /*1090*/  LD.E.64.STRONG.GPU R28, desc[UR8][R16.64+0x100] ;  /* 0x00010008101c7980 */ /* 0x000ea2000c10fb00 */
[----:B------:R-:W-:Y:S01]  /*10a0*/  UMOV UR5, 0xffffffff ;  /* 0xffffffff00057882 */ /* 0x000fe20000000000 */
[----:B------:R-:W-:Y:S02]  /*10b0*/  SHF.R.U32.HI R22, RZ, 0x1, R22 ;  /* 0x00000001ff167819 */ /* 0x000fe40000011616 */
[----:B--2---:R-:W-:Y:S01]  /*10c0*/  ISETP.NE.AND P0, PT, R28, 0x63, PT ;  /* 0x000000631c00780c */ /* 0x004fe20003f05270 */
[----:B------:R-:W-:-:S12]  /*10d0*/  BRA.DIV UR5, `(.L_x_310) ;  /* 0x00000036051c7947 */ /* 0x000fd8000b800000 */
[----:B------:R-:W-:-:S13]  /*10e0*/  VOTE.ANY P0, !P0 ;  /* 0x0000000000ff7806 */ /* 0x000fda0004000100 */
.L_x_340:
[----:B------:R-:W-:Y:S05]  /*10f0*/  @P0 BRA `(.L_x_311) ;  /* 0xfffffffc00900947 */ /* 0x000fea000383ffff */
.L_x_309:
[----:B------:R-:W-:Y:S01]  /*1100*/  UMOV UR5, 0xffffffff ;  /* 0xffffffff00057882 */ /* 0x000fe20000000000 */
[----:B------:R-:W-:Y:S02]  /*1110*/  ISETP.NE.AND P0, PT, R28, 0x65, PT ;  /* 0x000000651c00780c */ /* 0x000fe40003f05270 */
[----:B------:R-:W-:Y:S11]  /*1120*/  BRA.DIV UR5, `(.L_x_312) ;  /* 0x0000003605287947 */ /* 0x000ff6000b800000 */
[----:B------:R-:W0:Y:S01]  /*1130*/  S2R R25, SR_GEMASK ;  /* 0x0000000000197919 */ /* 0x000e220000003c00 */
[----:B------:R-:W-:Y:S01]  /*1140*/  VOTE.ANY R21, PT, !P0 ;  /* 0x0000000000157806 */ /* 0x000fe200040e0100 */
        /* <DEDUP_REMOVED lines=10> */
[----:B0-----:R-:W-:Y:S02]  /*11f0*/  IADD3 R44, P3, PT, R16, 0x100, RZ ;  /* 0x00000100102c7810 */ /* 0x001fe40007f7e0ff */
[----:B-1----:R-:W-:Y:S02]  /*1200*/  SEL R22, R22, RZ, !P0 ;  /* 0x000000ff16167207 */ /* 0x002fe40004000000 */
[----:B------:R-:W-:-:S03]  /*1210*/  ISETP.GT.AND P0, PT, R41, R48, PT ;  /* 0x000000302900720c */ /* 0x000fc60003f04270 */
[----:B------:R-:W-:-:S05]  /*1220*/  IMAD.IADD R43, R22, 0x1, R29 ;  /* 0x00000001162b7824 */ /* 0x000fca00078e021d */
[----:B------:R-:W0:Y:S02]  /*1230*/  SHFL.DOWN PT, R22, R43, 0x2, R48 ;  /* 0x084000002b167989 */ /* 0x000e2400000e0030 */
[----:B0-----:R-:W-:Y:S02]  /*1240*/  SEL R22, R22, RZ, !P0 ;  /* 0x000000ff16167207 */ /* 0x001fe40004000000 */
[----:B------:R-:W-:-:S03]  /*1250*/  ISETP.GT.AND P0, PT, R40, R48, PT ;  /* 0x000000302800720c */ /* 0x000fc60003f04270 */
[----:B------:R-:W-:Y:S02]  /*1260*/  IMAD.IADD R45, R43, 0x1, R22 ;  /* 0x000000012b2d7824 */ /* 0x000fe400078e0216 */
[----:B------:R-:W-:-:S03]  /*1270*/  VIADD R43, R39, 0x10 ;  /* 0x00000010272b7836 */ /* 0x000fc60000000000 */
[----:B------:R-:W0:Y:S02]  /*1280*/  SHFL.DOWN PT, R22, R45, 0x4, R48 ;  /* 0x088000002d167989 */ /* 0x000e2400000e0030 */
[-C--:B------:R-:W-:Y:S02]  /*1290*/  ISETP.GT.AND P2, PT, R43, R48.reuse, PT ;  /* 0x000000302b00720c */ /* 0x080fe40003f44270 */
[----:B0-----:R-:W-:Y:S02]  /*12a0*/  SEL R22, R22, RZ, !P0 ;  /* 0x000000ff16167207 */ /* 0x001fe40004000000 */
[----:B------:R-:W-:-:S03]  /*12b0*/  ISETP.GT.AND P0, PT, R30, R48, PT ;  /* 0x000000301e00720c */ /* 0x000fc60003f04270 */
[----:B------:R-:W-:Y:S02]  /*12c0*/  IMAD.IADD R29, R45, 0x1, R22 ;  /* 0x000000012d1d7824 */ /* 0x000fe400078e0216 */
[----:B------:R-:W-:-:S03]  /*12d0*/  IMAD.X R45, RZ, RZ, R17, P3 ;  /* 0x000000ffff2d7224 */ /* 0x000fc600018e0611 */
[----:B------:R-:W0:Y:S02]  /*12e0*/  SHFL.DOWN PT, R22, R29, 0x8, R48 ;  /* 0x090000001d167989 */ /* 0x000e2400000e0030 */
[----:B0-----:R-:W-:Y:S02]  /*12f0*/  SEL R22, R22, RZ, !P0 ;  /* 0x000000ff16167207 */ /* 0x001fe40004000000 */
[----:B------:R-:W-:-:S03]  /*1300*/  ISETP.NE.AND P0, PT, R28, 0x65, PT ;  /* 0x000000651c00780c */ /* 0x000fc60003f05270 */
[----:B------:R-:W-:-:S05]  /*1310*/  IMAD.IADD R47, R29, 0x1, R22 ;  /* 0x000000011d2f7824 */ /* 0x000fca00078e0216 */
[----:B------:R-:W0:Y:S05]  /*1320*/  SHFL.DOWN PT, R22, R47, 0x10, R48 ;  /* 0x0a0000002f167989 */ /* 0x000e2a00000e0030 */
[----:B------:R-:W-:Y:S02]  /*1330*/  VOTE.ALL P0, P0 ;  /* 0x0000000000ff7806 */ /* 0x000fe40000000000 */
[----:B0-----:R-:W-:-:S05]  /*1340*/  SEL R22, R22, RZ, !P2 ;  /* 0x000000ff16167207 */ /* 0x001fca0005000000 */
[----:B------:R-:W-:-:S07]  /*1350*/  IMAD.IADD R46, R47, 0x1, R22 ;  /* 0x000000012f2e7824 */ /* 0x000fce00078e0216 */
.L_x_349:
[----:B------:R-:W-:Y:S05]  /*1360*/  @!P0 BRA `(.L_x_313) ;  /* 0x00000004001c8947 */ /* 0x000fea0003800000 */
[----:B------:R-:W-:-:S07]  /*1370*/  IMAD.MOV.U32 R47, RZ, RZ, 0x3b8 ;  /* 0x000003b8ff2f7424 */ /* 0x000fce00078e00ff */
.L_x_319:
        /* <DEDUP_REMOVED lines=8> */
.L_x_352:
[----:B------:R-:W-:Y:S05]  /*1400*/  @!P0 BRA `(.L_x_315) ;  /* 0x0000000000748947 */ /* 0x000fea0003800000 */
[----:B------:R-:W-:-:S07]  /*1410*/  IMAD.MOV.U32 R22, RZ, RZ, R47 ;  /* 0x000000ffff167224 */ /* 0x000fce00078e002f */
.L_x_317:
        /* <DEDUP_REMOVED lines=27> */
.L_x_355:
[----:B------:R-:W-:Y:S05]  /*15d0*/  @P0 BRA `(.L_x_317) ;  /* 0xfffffffc00900947 */ /* 0x000fea000383ffff */
.L_x_315:
[----:B------:R-:W-:Y:S01]  /*15e0*/  UMOV UR5, 0xffffffff ;  /* 0xffffffff00057882 */ /* 0x000fe20000000000 */
[----:B------:R-:W-:Y:S02]  /*15f0*/  ISETP.NE.AND P0, PT, R28, 0x65, PT ;  /* 0x000000651c00780c */ /* 0x000fe40003f05270 */
        /* <DEDUP_REMOVED lines=29> */
.L_x_364:
[----:B------:R-:W-:Y:S05]  /*17d0*/  @P0 BRA `(.L_x_319) ;  /* 0xfffffff800e80947 */ /* 0x000fea000383ffff */
.L_x_313:
        /* <DEDUP_REMOVED lines=8> */
[----:B0-----:R-:W-:-:S05]  /*1860*/  @!P1 LEA R16, R17, R16, 0x18 ;  /* 0x0000001011109211 */ /* 0x001fca00078ec0ff */
[----:B------:R1:W-:Y:S04]  /*1870*/  @!P1 STS [R16+0x8], R31 ;  /* 0x0000081f10009388 */ /* 0x0003e80000000800 */
[----:B------:R1:W-:Y:S01]  /*1880*/  @!P1 STS [R16+0x4], R46 ;  /* 0x0000042e10009388 */ /* 0x0003e20000000800 */
[----:B--2---:R-:W-:Y:S01]  /*1890*/  @!P0 LEA R21, R21, R20, 0x18 ;  /* 0x0000001415158211 */ /* 0x004fe200078ec0ff */
[----:B------:R-:W-:Y:S02]  /*18a0*/  IMAD.MOV.U32 R20, RZ, RZ, R23 ;  /* 0x000000ffff147224 */ /* 0x000fe400078e0017 */
[----:B------:R-:W-:Y:S02]  /*18b0*/  @!P0 IMAD.MOV.U32 R20, RZ, RZ, R46 ;  /* 0x000000ffff148224 */ /* 0x000fe400078e002e */
[----:B------:R1:W-:Y:S05]  /*18c0*/  @!P0 STS [R21+0x4c], R46 ;  /* 0x00004c2e15008388 */ /* 0x0003ea0000000800 */
.L_x_307:
[----:B------:R-:W-:Y:S05]  /*18d0*/  WARPSYNC.ALL ;  /* 0x0000000000007948 */ /* 0x000fea0003800000 */
[----:B------:R-:W0:Y:S08]  /*18e0*/  S2UR UR6, SR_CgaCtaId ;  /* 0x00000000000679c3 */ /* 0x000e300000008800 */
[----:B------:R-:W-:Y:S06]  /*18f0*/  BAR.SYNC.DEFER_BLOCKING 0x0 ;  /* 0x0000000000007b1d */ /* 0x000fec0000010000 */
[----:B------:R-:W-:Y:S01]  /*1900*/  UMOV UR5, 0x400 ;  /* 0x0000040000057882 */ /* 0x000fe20000000000 */
[----:B------:R-:W2:Y:S01]  /*1910*/  S2R R17, SR_TID.X ;  /* 0x0000000000117919 */ /* 0x000ea20000002100 */
[----:B0-----:R-:W-:-:S09]  /*1920*/  ULEA UR5, UR6, UR5, 0x18 ;  /* 0x0000000506057291 */ /* 0x001fd2000f8ec0ff */
[----:B-1----:R-:W0:Y:S01]  /*1930*/  LDS R16, [UR5+0x4c] ;  /* 0x00004c05ff107984 */ /* 0x002e220008000800 */
[----:B--2---:R-:W-:-:S04]  /*1940*/  ISETP.NE.AND P0, PT, R17, RZ, PT ;  /* 0x000000ff1100720c */ /* 0x004fc80003f05270 */
[----:B0-----:R-:W-:-:S05]  /*1950*/  SEL R21, R16, RZ, P0 ;  /* 0x000000ff10157207 */ /* 0x001fca0000000000 */
[----:B------:R-:W-:-:S07]  /*1960*/  IMAD.IADD R21, R21, 0x1, R20 ;  /* 0x0000000115157824 */ /* 0x000fce00078e0214 */
.L_x_306:
[----:B------:R-:W-:Y:S05]  /*1970*/  BSYNC.RECONVERGENT B0 ;  /* 0x0000000000007941 */ /* 0x000fea0003800200 */
.L_x_304:
[----:B------:R-:W-:Y:S01]  /*1980*/  IMAD.IADD R36, R36, 0x1, R21 ;  /* 0x0000000124247824 */ /* 0x000fe200078e0215 */
[----:B0-----:R-:W0:Y:S01]  /*1990*/  S2R R16, SR_TID.X ;  /* 0x0000000000107919 */ /* 0x001e220000002100 */
[----:B------:R-:W1:Y:S01]  /*19a0*/  S2UR UR6, SR_CgaCtaId ;  /* 0x00000000000679c3 */ /* 0x000e620000008800 */
[----:B------:R-:W-:Y:S01]  /*19b0*/  UMOV UR5, 0x400 ;  /* 0x0000040000057882 */ /* 0x000fe20000000000 */
[----:B------:R-:W-:Y:S01]  /*19c0*/  IMAD.IADD R37, R37, 0x1, R36 ;  /* 0x0000000125257824 */ /* 0x000fe200078e0224 */
[----:B------:R-:W2:Y:S03]  /*19d0*/  S2R R17, SR_LANEID ;  /* 0x0000000000117919 */ /* 0x000ea60000000000 */
[----:B------:R-:W-:Y:S02]  /*19e0*/  IMAD.IADD R34, R34, 0x1, R37 ;  /* 0x0000000122227824 */ /* 0x000fe400078e0225 */
[----:B------:R-:W-:Y:S02]  /*19f0*/  BAR.SYNC.DEFER_BLOCKING 0x0 ;  /* 0x0000000000007b1d */ /* 0x000fe40000010000 */
[----:B------:R-:W-:-:S04]  /*1a00*/  IMAD.IADD R35, R35, 0x1, R34 ;  /* 0x0000000123237824 */ /* 0x000fc800078e0222 */
[----:B------:R-:W-:-:S04]  /*1a10*/  IMAD.IADD R32, R32, 0x1, R35 ;  /* 0x0000000120207824 */ /* 0x000fc800078e0223 */
[----:B------:R-:W-:-:S04]  /*1a20*/  IMAD.IADD R33, R33, 0x1, R32 ;  /* 0x0000000121217824 */ /* 0x000fc800078e0220 */
[----:B------:R-:W-:Y:S01]  /*1a30*/  IMAD.IADD R18, R18, 0x1, R33 ;  /* 0x0000000112127824 */ /* 0x000fe200078e0221 */
[----:B-1----:R-:W-:-:S03]  /*1a40*/  ULEA UR5, UR6, UR5, 0x18 ;  /* 0x0000000506057291 */ /* 0x002fc6000f8ec0ff */
[----:B------:R-:W-:Y:S01]  /*1a50*/  IMAD.IADD R19, R19, 0x1, R18 ;  /* 0x0000000113137824 */ /* 0x000fe200078e0212 */
[----:B------:R-:W1:Y:S03]  /*1a60*/  LDCU.64 UR6, c[0x0][0x388] ;  /* 0x00007100ff0677ac */ /* 0x000e660008000a00 */
[----:B------:R-:W-:Y:S01]  /*1a70*/  IMAD.IADD R14, R14, 0x1, R19 ;  /* 0x000000010e0e7824 */ /* 0x000fe200078e0213 */
[----:B0-----:R-:W-:-:S03]  /*1a80*/  SHF.R.U32.HI R16, RZ, 0x5, R16 ;  /* 0x00000005ff107819 */ /* 0x001fc60000011610 */
[----:B------:R-:W-:Y:S02]  /*1a90*/  IMAD.IADD R15, R15, 0x1, R14 ;  /* 0x000000010f0f7824 */ /* 0x000fe400078e020e */
[----:B--2---:R-:W-:Y:S02]  /*1aa0*/  IMAD R16, R16, 0x2c0, R17 ;  /* 0x000002c010107824 */ /* 0x004fe400078e0211 */
[----:B------:R-:W-:-:S03]  /*1ab0*/  IMAD.IADD R12, R12, 0x1, R15 ;  /* 0x000000010c0c7824 */ /* 0x000fc600078e020f */
[----:B------:R-:W-:Y:S01]  /*1ac0*/  LEA R16, R16, UR5, 0x2 ;  /* 0x0000000510107c11 */ /* 0x000fe2000f8e10ff */
[----:B------:R-:W-:Y:S01]  /*1ad0*/  IMAD.IADD R13, R13, 0x1, R12 ;  /* 0x000000010d0d7824 */ /* 0x000fe200078e020c */
[----:B-1----:R-:W-:-:S03]  /*1ae0*/  IADD3 R38, P0, PT, R38, UR6, RZ ;  /* 0x0000000626267c10 */ /* 0x002fc6000ff1e0ff */
[----:B------:R-:W-:Y:S02]  /*1af0*/  IMAD.IADD R10, R10, 0x1, R13 ;  /* 0x000000010a0a7824 */ /* 0x000fe400078e020d */
[----:B------:R-:W-:Y:S01]  /*1b00*/  IMAD R20, R17, 0x54, R16 ;  /* 0x0000005411147824 */ /* 0x000fe200078e0210 */
[----:B------:R-:W-:Y:S01]  /*1b10*/  IADD3.X R39, PT, PT, R0, UR7, RZ, P0, !PT ;  /* 0x0000000700277c10 */ /* 0x000fe200087fe4ff */
[----:B------:R-:W-:-:S03]  /*1b20*/  IMAD.IADD R11, R11, 0x1, R10 ;  /* 0x000000010b0b7824 */ /* 0x000fc600078e020a */
[----:B------:R-:W-:Y:S01]  /*1b30*/  STS.64 [R20], R36 ;  /* 0x0000002414007388 */ /* 0x000fe20000000a00 */
[----:B------:R-:W-:-:S03]  /*1b40*/  IMAD.IADD R8, R8, 0x1, R11 ;  /* 0x0000000108087824 */ /* 0x000fc600078e020b */
[----:B------:R-:W-:Y:S01]  /*1b50*/  STS.64 [R20+0x8], R34 ;  /* 0x0000082214007388 */ /* 0x000fe20000000a00 */
        /* <DEDUP_REMOVED lines=13> */
[----:B------:R-:W-:Y:S04]  /*1c30*/  STS.64 [R20+0x40], R6 ;  /* 0x0000400614007388 */ /* 0x000fe80000000a00 */
[----:B------:R-:W-:Y:S04]  /*1c40*/  STS.64 [R20+0x48], R4 ;  /* 0x0000480414007388 */ /* 0x000fe80000000a00 */
[----:B------:R-:W-:Y:S01]  /*1c50*/  STS.64 [R20+0x50], R2 ;  /* 0x0000500214007388 */ /* 0x000fe20000000a00 */
        /* <DEDUP_REMOVED lines=46> */
.L_x_303:
[----:B------:R-:W-:-:S13]  /*1f40*/  ISETP.NE.AND P0, PT, R0, RZ, PT ;  /* 0x000000ff0000720c */ /* 0x000fda0003f05270 */
[----:B------:R-:W-:Y:S05]  /*1f50*/  @!P0 EXIT ;  /* 0x000000000000894d */ /* 0x000fea0003800000 */
[----:B------:R-:W0:Y:S02]  /*1f60*/  LDC.64 R4, c[0x0][0x380] ;  /* 0x0000e000ff047b82 */ /* 0x000e240000000a00 */
[----:B0-----:R-:W-:-:S05]  /*1f70*/  IMAD.WIDE.U32 R4, R3, 0x4, R4 ;  /* 0x0000000403047825 */ /* 0x001fca00078e0004 */
[----:B------:R0:W2:Y:S01]  /*1f80*/  LDG.E R6, desc[UR8][R4.64] ;  /* 0x0000000804067981 */ /* 0x0000a2000c1e1900 */
[----:B------:R-:W1:Y:S02]  /*1f90*/  S2R R2, SR_TID.X ;  /* 0x0000000000027919 */ /* 0x000e640000002100 */
[C---:B-1----:R-:W-:Y:S02]  /*1fa0*/  LOP3.LUT R3, R2.reuse, 0x1f, RZ, 0xc0, !PT ;  /* 0x0000001f02037812 */ /* 0x042fe400078ec0ff */
[----:B------:R-:W-:-:S05]  /*1fb0*/  LOP3.LUT R8, R2, 0x3e0, RZ, 0xc0, !PT ;  /* 0x000003e002087812 */ /* 0x000fca00078ec0ff */
[----:B------:R-:W-:-:S04]  /*1fc0*/  IMAD R3, R8, 0x16, R3 ;  /* 0x0000001608037824 */ /* 0x000fc800078e0203 */
[C---:B------:R-:W-:Y:S01]  /*1fd0*/  VIADD R7, R3.reuse, 0x20 ;  /* 0x0000002003077836 */ /* 0x040fe20000000000 */
[C---:B------:R-:W-:Y:S01]  /*1fe0*/  ISETP.GE.U32.AND P6, PT, R3.reuse, R0, PT ;  /* 0x000000000300720c */ /* 0x040fe20003fc6070 */
[C---:B------:R-:W-:Y:S01]  /*1ff0*/  VIADD R9, R3.reuse, 0x40 ;  /* 0x0000004003097836 */ /* 0x040fe20000000000 */
[C---:B0-----:R-:W-:Y:S01]  /*2000*/  LEA R4, P1, R3.reuse, R4, 0x2 ;  /* 0x0000000403047211 */ /* 0x041fe200078210ff */
[----:B------:R-:W-:Y:S01]  /*2010*/  VIADD R11, R3, 0x60 ;  /* 0x00000060030b7836 */ /* 0x000fe20000000000 */
[-C--:B------:R-:W-:Y:S01]  /*2020*/  ISETP.GE.U32.AND P5, PT, R7, R0.reuse, PT ;  /* 0x000000000700720c */ /* 0x080fe20003fa6070 */
[----:B------:R-:W-:Y:S01]  /*2030*/  VIADD R7, R3, 0x80 ;  /* 0x0000008003077836 */ /* 0x000fe20000000000 */
[-C--:B------:R-:W-:Y:S01]  /*2040*/  ISETP.GE.U32.AND P0, PT, R9, R0.reuse, PT ;  /* 0x000000000900720c */ /* 0x080fe20003f06070 */
[----:B------:R-:W-:Y:S01]  /*2050*/  IMAD.X R5, RZ, RZ, R5, P1 ;  /* 0x000000ffff057224 */ /* 0x000fe200008e0605 */
[-C--:B------:R-:W-:Y:S01]  /*2060*/  ISETP.GE.U32.AND P4, PT, R11, R0.reuse, PT ;  /* 0x000000000b00720c */ /* 0x080fe20003f86070 */
[----:B------:R-:W-:Y:S01]  /*2070*/  VIADD R9, R3, 0xa0 ;  /* 0x000000a003097836 */ /* 0x000fe20000000000 */
[----:B------:R-:W-:Y:S01]  /*2080*/  ISETP.GE.U32.AND P3, PT, R7, R0, PT ;  /* 0x000000000700720c */ /* 0x000fe20003f66070 */
[----:B------:R-:W-:-:S03]  /*2090*/  VIADD R7, R3, 0xc0 ;  /* 0x000000c003077836 */ /* 0x000fc60000000000 */
[-C--:B------:R-:W-:Y:S01]  /*20a0*/  ISETP.GE.U32.AND P2, PT, R9, R0.reuse, PT ;  /* 0x000000000900720c */ /* 0x080fe20003f46070 */
[----:B------:R-:W-:Y:S01]  /*20b0*/  VIADD R9, R3, 0x100 ;  /* 0x0000010003097836 */ /* 0x000fe20000000000 */
[-C--:B------:R-:W-:Y:S01]  /*20c0*/  ISETP.GE.U32.AND P1, PT, R7, R0.reuse, PT ;  /* 0x000000000700720c */ /* 0x080fe20003f26070 */
[C---:B------:R-:W-:Y:S02]  /*20d0*/  VIADD R7, R3.reuse, 0xe0 ;  /* 0x000000e003077836 */ /* 0x040fe40000000000 */
[----:B------:R-:W-:Y:S02]  /*20e0*/  VIADD R39, R3, 0x260 ;  /* 0x0000026003277836 */ /* 0x000fe40000000000 */
[----:B--2---:R-:W-:Y:S02]  /*20f0*/  IMAD.MOV.U32 R16, RZ, RZ, R6 ;  /* 0x000000ffff107224 */ /* 0x004fe400078e0006 */
[----:B------:R-:W2:Y:S01]  /*2100*/  @!P6 LDG.E R6, desc[UR8][R4.64] ;  /* 0x000000080406e981 */ /* 0x000ea2000c1e1900 */
[----:B------:R-:W-:Y:S01]  /*2110*/  ISETP.GE.U32.AND P6, PT, R7, R0, PT ;  /* 0x000000000700720c */ /* 0x000fe20003fc6070 */
[----:B------:R-:W-:-:S02]  /*2120*/  IMAD.MOV.U32 R10, RZ, RZ, R16 ;  /* 0x000000ffff0a7224 */ /* 0x000fc400078e0010 */
[----:B------:R-:W-:Y:S02]  /*2130*/  VIADD R7, R3, 0x120 ;  /* 0x0000012003077836 */ /* 0x000fe40000000000 */
[--C-:B------:R-:W-:Y:S02]  /*2140*/  IMAD.MOV.U32 R12, RZ, RZ, R16.reuse ;  /* 0x000000ffff0c7224 */ /* 0x100fe400078e0010 */
[----:B------:R-:W3:Y:S01]  /*2150*/  @!P0 LDG.E R10, desc[UR8][R4.64+0x100] ;  /* 0x00010008040a8981 */ /* 0x000ee2000c1e1900 */
[-C--:B------:R-:W-:Y:S01]  /*2160*/  ISETP.GE.U32.AND P0, PT, R7, R0.reuse, PT ;  /* 0x000000000700720c */ /* 0x080fe20003f06070 */
[----:B------:R-:W-:Y:S02]  /*2170*/  VIADD R7, R3, 0x140 ;  /* 0x0000014003077836 */ /* 0x000fe40000000000 */
[--C-:B------:R-:W-:Y:S01]  /*2180*/  IMAD.MOV.U32 R8, RZ, RZ, R16.reuse ;  /* 0x000000ffff087224 */ /* 0x100fe200078e0010 */
[----:B------:R-:W4:Y:S01]  /*2190*/  @!P4 LDG.E R12, desc[UR8][R4.64+0x180] ;  /* 0x00018008040cc981 */ /* 0x000f22000c1e1900 */
[----:B------:R-:W-:Y:S01]  /*21a0*/  IMAD.MOV.U32 R18, RZ, RZ, R16 ;  /* 0x000000ffff127224 */ /* 0x000fe200078e0010 */
[----:B------:R-:W-:Y:S01]  /*21b0*/  ISETP.GE.U32.AND P4, PT, R7, R0, PT ;  /* 0x000000000700720c */ /* 0x000fe20003f86070 */
[----:B------:R-:W-:-:S02]  /*21c0*/  VIADD R7, R3, 0x180 ;  /* 0x0000018003077836 */ /* 0x000fc40000000000 */
[----:B------:R-:W5:Y:S01]  /*21d0*/  @!P5 LDG.E R8, desc[UR8][R4.64+0x80] ;  /* 0x000080080408d981 */ /* 0x000f62000c1e1900 */
[-C--:B------:R-:W-:Y:S01]  /*21e0*/  ISETP.GE.U32.AND P5, PT, R9, R0.reuse, PT ;  /* 0x000000000900720c */ /* 0x080fe20003fa6070 */
[--C-:B------:R-:W-:Y:S02]  /*21f0*/  IMAD.MOV.U32 R20, RZ, RZ, R16.reuse ;  /* 0x000000ffff147224 */ /* 0x100fe400078e0010 */
[----:B------:R-:W5:Y:S01]  /*2200*/  @!P2 LDG.E R18, desc[UR8][R4.64+0x280] ;  /* 0x000280080412a981 */ /* 0x000f62000c1e1900 */
[-C--:B------:R-:W-:Y:S01]  /*2210*/  ISETP.GE.U32.AND P2, PT, R7, R0.reuse, PT ;  /* 0x000000000700720c */ /* 0x080fe20003f46070 */
[C---:B------:R-:W-:Y:S02]  /*2220*/  VIADD R7, R3.reuse, 0x1a0 ;  /* 0x000001a003077836 */ /* 0x040fe40000000000 */
[--C-:B------:R-:W-:Y:S01]  /*2230*/  IMAD.MOV.U32 R14, RZ, RZ, R16.reuse ;  /* 0x000000ffff0e7224 */ /* 0x100fe200078e0010 */
[----:B------:R-:W5:Y:S01]  /*2240*/  @!P1 LDG.E R20, desc[UR8][R4.64+0x300] ;  /* 0x0003000804149981 */ /* 0x000f62000c1e1900 */
[----:B------:R-:W-:Y:S01]  /*2250*/  VIADD R9, R3, 0x160 ;  /* 0x0000016003097836 */ /* 0x000fe20000000000 */
[----:B------:R-:W-:Y:S01]  /*2260*/  ISETP.GE.U32.AND P1, PT, R7, R0, PT ;  /* 0x000000000700720c */ /* 0x000fe20003f26070 */
[----:B------:R-:W-:-:S02]  /*2270*/  IMAD.MOV.U32 R24, RZ, RZ, R16 ;  /* 0x000000ffff187224 */ /* 0x000fc400078e0010 */
[----:B------:R-:W-:Y:S01]  /*2280*/  VIADD R7, R3, 0x1e0 ;  /* 0x000001e003077836 */ /* 0x000fe20000000000 */
        /* <DEDUP_REMOVED lines=17> */
[----:B------:R-:W-:Y:S02]  /*23a0*/  VIADD R7, R3, 0x280 ;  /* 0x0000028003077836 */ /* 0x000fe40000000000 */
[--C-:B------:R-:W-:Y:S01]  /*23b0*/  IMAD.MOV.U32 R28, RZ, RZ, R16.reuse ;  /* 0x000000ffff1c7224 */ /* 0x100fe200078e0010 */
[----:B------:R-:W5:Y:S01]  /*23c0*/  @!P2 LDG.E R32, desc[UR8][R4.64+0x600] ;  /* 0x000600080420a981 */ /* 0x000f62000c1e1900 */
[--C-:B------:R-:W-:Y:S01]  /*23d0*/  IMAD.MOV.U32 R34, RZ, RZ, R16.reuse ;  /* 0x000000ffff227224 */ /* 0x100fe200078e0010 */
[----:B------:R-:W-:Y:S01]  /*23e0*/  ISETP.GE.U32.AND P2, PT, R7, R0, PT ;  /* 0x000000000700720c */ /* 0x000fe20003f46070 */
[----:B------:R-:W-:-:S02]  /*23f0*/  IMAD.MOV.U32 R36, RZ, RZ, R16 ;  /* 0x000000ffff247224 */ /* 0x000fc400078e0010 */
[C---:B------:R-:W-:Y:S01]  /*2400*/  VIADD R9, R3.reuse, 0x220 ;  /* 0x0000022003097836 */ /* 0x040fe20000000000 */
[----:B------:R-:W5:Y:S01]  /*2410*/  @!P4 LDG.E R28, desc[UR8][R4.64+0x500] ;  /* 0x00050008041cc981 */ /* 0x000f62000c1e1900 */
[----:B------:R-:W-:-:S03]  /*2420*/  VIADD R7, R3, 0x2a0 ;  /* 0x000002a003077836 */ /* 0x000fc60000000000 */
[----:B------:R-:W5:Y:S01]  /*2430*/  @!P1 LDG.E R34, desc[UR8][R4.64+0x680] ;  /* 0x0006800804229981 */ /* 0x000f62000c1e1900 */
[-C--:B------:R-:W-:Y:S02]  /*2440*/  ISETP.GE.U32.AND P4, PT, R9, R0.reuse, PT ;  /* 0x000000000900720c */ /* 0x080fe40003f86070 */
[-C--:B------:R-:W-:Y:S01]  /*2450*/  ISETP.GE.U32.AND P1, PT, R39, R0.reuse, PT ;  /* 0x000000002700720c */ /* 0x080fe20003f26070 */
[----:B------:R-:W5:Y:S01]  /*2460*/  @!P6 LDG.E R36, desc[UR8][R4.64+0x700] ;  /* 0x000700080424e981 */ /* 0x000f62000c1e1900 */
[----:B------:R-:W-:Y:S01]  /*2470*/  ISETP.GE.U32.AND P6, PT, R7, R0, PT ;  /* 0x000000000700720c */ /* 0x000fe20003fc6070 */
        /* <DEDUP_REMOVED lines=16> */
[----:B------:R-:W-:Y:S01]  /*2580*/  UMOV UR4, 0x400 ;  /* 0x0000040000047882 */ /* 0x000fe20000000000 */
[----:B------:R-:W-:Y:S01]  /*2590*/  ISETP.NE.AND P0, PT, R42, RZ, PT ;  /* 0x000000ff2a00720c */ /* 0x000fe20003f05270 */
[----:B-1----:R-:W-:-:S02]  /*25a0*/  ULEA UR4, UR5, UR4, 0x18 ;  /* 0x0000000405047291 */ /* 0x002fc4000f8ec0ff */
[----:B0-----:R-:W-:-:S05]  /*25b0*/  IMAD R41, R43, 0x2c0, R38 ;  /* 0x000002c02b297824 */ /* 0x001fca00078e0226 */
        /* <DEDUP_REMOVED lines=39> */
[----:B------:R-:W-:Y:S02]  /*2830*/  ISETP.NE.AND P1, PT, R38, 0x1f, PT ;  /* 0x0000001f2600780c */ /* 0x000fe40003f25270 */
[----:B---3--:R-:W-:Y:S02]  /*2840*/  IADD3 R16, PT, PT, R8, R7, R16 ;  /* 0x0000000708107210 */ /* 0x008fe40007ffe010 */
[----:B------:R-:W-:Y:S02]  /*2850*/  ISETP.NE.AND P2, PT, R43, 0xb, PT ;  /* 0x0000000b2b00780c */ /* 0x000fe40003f45270 */
[----:B----4-:R-:W-:Y:S02]  /*2860*/  IADD3 R16, PT, PT, R10, R9, R16 ;  /* 0x000000090a107210 */ /* 0x010fe40007ffe010 */
[----:B------:R-:W-:-:S02]  /*2870*/  ISETP.GE.U32.AND P3, PT, R2, 0x20, PT ;  /* 0x000000200200780c */ /* 0x000fc40003f66070 */
        /* <DEDUP_REMOVED lines=46> */
[----:B------:R-:W-:Y:S02]  /*2b60*/  SEL R16, R22, R16, !P0 ;  /* 0x0000001016107207 */ /* 0x000fe40004000000 */
[----:B------:R-:W-:-:S04]  /*2b70*/  ISETP.NE.AND P0, PT, R43, 0x8, PT ;  /* 0x000000082b00780c */ /* 0x000fc80003f05270 */
[----:B------:R-:W-:Y:S02]  /*2b80*/  SEL R16, R23, R16, !P0 ;  /* 0x0000001017107207 */ /* 0x000fe40004000000 */
[----:B------:R-:W-:Y:S02]  /*2b90*/  ISETP.NE.AND P0, PT, R43, 0xa, PT ;  /* 0x0000000a2b00780c */ /* 0x000fe40003f05270 */
[----:B------:R-:W-:Y:S02]  /*2ba0*/  SEL R16, R24, R16, !P1 ;  /* 0x0000001018107207 */ /* 0x000fe40004800000 */
[----:B------:R-:W-:Y:S02]  /*2bb0*/  ISETP.NE.AND P1, PT, R38, RZ, PT ;  /* 0x000000ff2600720c */ /* 0x000fe40003f25270 */
[----:B------:R-:W-:Y:S01]  /*2bc0*/  SEL R16, R25, R16, !P0 ;  /* 0x0000001019107207 */ /* 0x000fe20004000000 */
[----:B------:R-:W-:Y:S01]  /*2bd0*/  @!P2 IMAD.IADD R16, R26, 0x1, R25 ;  /* 0x000000011a10a824 */ /* 0x000fe200078e0219 */
[----:B------:R-:W-:-:S02]  /*2be0*/  SEL R17, R42, RZ, P1 ;  /* 0x000000ff2a117207 */ /* 0x000fc40000800000 */
[----:B------:R-:W-:-:S03]  /*2bf0*/  ISETP.NE.AND P0, PT, R2, RZ, PT ;  /* 0x000000ff0200720c */ /* 0x000fc60003f05270 */
[----:B------:R-:W-:-:S05]  /*2c00*/  @P3 IMAD.IADD R42, R16, 0x1, R17 ;  /* 0x00000001102a3824 */ /* 0x000fca00078e0211 */
[----:B------:R-:W-:Y:S01]  /*2c10*/  SEL R17, R42, RZ, P0 ;  /* 0x000000ff2a117207 */ /* 0x000fe20000000000 */
[----:B------:R-:W-:Y:S06]  /*2c20*/  BRA `(.L_x_321) ;  /* 0x0000000c00e87947 */ /* 0x000fec0003800000 */
.L_x_320:
[----:B0-2---:R-:W-:Y:S02]  /*2c30*/  IADD3 R16, PT, PT, R6, R5, R4 ;  /* 0x0000000506107210 */ /* 0x005fe40007ffe004 */
[----:B------:R-:W-:Y:S02]  /*2c40*/  ISETP.NE.AND P1, PT, R38, 0x1f, PT ;  /* 0x0000001f2600780c */ /* 0x000fe40003f25270 */
        /* <DEDUP_REMOVED lines=52> */
[----:B------:R-:W-:Y:S01]  /*2f90*/  SEL R16, R23, R16, !P0 ;  /* 0x0000001017107207 */ /* 0x000fe20004000000 */
[----:B------:R-:W-:Y:S01]  /*2fa0*/  IMAD.IADD R23, R45, 0x1, -R44 ;  /* 0x000000012d177824 */ /* 0x000fe200078e0a2c */
[C---:B------:R-:W-:Y:S02]  /*2fb0*/  ISETP.NE.AND P0, PT, R43.reuse, 0xa, PT ;  /* 0x0000000a2b00780c */ /* 0x040fe40003f05270 */
[----:B------:R-:W-:Y:S02]  /*2fc0*/  SEL R16, R24, R16, !P1 ;  /* 0x0000001018107207 */ /* 0x000fe40004800000 */
[----:B------:R-:W-:Y:S02]  /*2fd0*/  ISETP.NE.AND P1, PT, R43, 0xb, PT ;  /* 0x0000000b2b00780c */ /* 0x000fe40003f25270 */
[----:B------:R-:W-:Y:S02]  /*2fe0*/  SEL R16, R25, R16, !P0 ;  /* 0x0000001019107207 */ /* 0x000fe40004000000 */
[----:B------:R-:W-:-:S02]  /*2ff0*/  ISETP.GT.U32.AND P0, PT, R2, 0x1f, PT ;  /* 0x0000001f0200780c */ /* 0x000fc40003f04070 */
[----:B------:R-:W-:Y:S02]  /*3000*/  SEL R17, R23, RZ, P2 ;  /* 0x000000ff17117207 */ /* 0x000fe40001000000 */
        /* <DEDUP_REMOVED lines=20> */
.L_x_367:
[----:B------:R-:W-:Y:S05]  /*3150*/  @!P0 BRA `(.L_x_324) ;  /* 0x0000000000748947 */ /* 0x000fea0003800000 */
[----:B------:R-:W-:-:S07]  /*3160*/  IMAD.MOV.U32 R20, RZ, RZ, 0x3b8 ;  /* 0x000003b8ff147424 */ /* 0x000fce00078e00ff */
.L_x_326:
        /* <DEDUP_REMOVED lines=27> */
.L_x_370:
[----:B------:R-:W-:Y:S05]  /*3320*/  @P0 BRA `(.L_x_326) ;  /* 0xfffffffc00900947 */ /* 0x000fea000383ffff */
.L_x_324:
        /* <DEDUP_REMOVED lines=23> */
[----:B------:R-:W-:-:S03]  /*34a0*/  ISETP.GT.AND P0, PT, R16, R47, PT ;  /* 0x0000002f1000720c */ /* 0x000fc60003f04270 */
[----:B------:R-:W-:-:S05]  /*34b0*/  IMAD.IADD R50, R46, 0x1, R17 ;  /* 0x000000012e327824 */ /* 0x000fca00078e0211 */
[----:B------:R-:W0:Y:S02]  /*34c0*/  SHFL.DOWN PT, R22, R50, 0x8, R47 ;  /* 0x0900000032167989 */ /* 0x000e2400000e002f */
[----:B0-----:R-:W-:Y:S02]  /*34d0*/  SEL R17, R22, RZ, !P0 ;  /* 0x000000ff16117207 */ /* 0x001fe40004000000 */
[----:B------:R-:W-:Y:S01]  /*34e0*/  ISETP.NE.AND P0, PT, R18, 0x65, PT ;  /* 0x000000651200780c */ /* 0x000fe20003f05270 */
[----:B------:R-:W-:Y:S02]  /*34f0*/  VIADD R18, R38, 0x10 ;  /* 0x0000001026127836 */ /* 0x000fe40000000000 */
[----:B------:R-:W-:Y:S02]  /*3500*/  IMAD.IADD R48, R50, 0x1, R17 ;  /* 0x0000000132307824 */ /* 0x000fe400078e0211 */
[----:B------:R-:W0:Y:S01]  /*3510*/  LDC.64 R16, c[0x0][0x390] ;  /* 0x0000e400ff107b82 */ /* 0x000e220000000a00 */
[----:B------:R-:W-:-:S02]  /*3520*/  ISETP.GT.AND P2, PT, R18, R47, PT ;  /* 0x0000002f1200720c */ /* 0x000fc40003f44270 */
[----:B------:R-:W1:Y:S05]  /*3530*/  SHFL.DOWN PT, R22, R48, 0x10, R47 ;  /* 0x0a00000030167989 */ /* 0x000e6a00000e002f */
[----:B------:R-:W-:Y:S02]  /*3540*/  VOTE.ALL P0, P0 ;  /* 0x0000000000ff7806 */ /* 0x000fe40000000000 */
[----:B0-----:R-:W-:Y:S02]  /*3550*/  IADD3 R44, P3, PT, R16, 0x100, RZ ;  /* 0x00000100102c7810 */ /* 0x001fe40007f7e0ff */
[----:B-1----:R-:W-:-:S03]  /*3560*/  SEL R19, R22, RZ, !P2 ;  /* 0x000000ff16137207 */ /* 0x002fc60005000000 */
[----:B------:R-:W-:Y:S02]  /*3570*/  IMAD.X R45, RZ, RZ, R17, P3 ;  /* 0x000000ffff2d7224 */ /* 0x000fe400018e0611 */
[----:B------:R-:W-:-:S07]  /*3580*/  IMAD.IADD R46, R48, 0x1, R19 ;  /* 0x00000001302e7824 */ /* 0x000fce00078e0213 */
.L_x_379:
[----:B------:R-:W-:Y:S05]  /*3590*/  @!P0 BRA `(.L_x_328) ;  /* 0x00000004002c8947 */ /* 0x000fea0003800000 */
[----:B------:R-:W-:-:S07]  /*35a0*/  IMAD.MOV.U32 R47, RZ, RZ, 0x3b8 ;  /* 0x000003b8ff2f7424 */ /* 0x000fce00078e00ff */
.L_x_334:
        /* <DEDUP_REMOVED lines=8> */
.L_x_382:
[----:B------:R-:W-:Y:S05]  /*3630*/  @!P0 BRA `(.L_x_330) ;  /* 0x0000000000748947 */ /* 0x000fea0003800000 */
[----:B------:R-:W-:-:S07]  /*3640*/  IMAD.MOV.U32 R20, RZ, RZ, R47 ;  /* 0x000000ffff147224 */ /* 0x000fce00078e002f */
.L_x_332:
        /* <DEDUP_REMOVED lines=27> */
.L_x_385:
[----:B------:R-:W-:Y:S05]  /*3800*/  @P0 BRA `(.L_x_332) ;  /* 0xfffffffc00900947 */ /* 0x000fea000383ffff */
.L_x_330:
[----:B------:R-:W-:Y:S01]  /*3810*/  UMOV UR5, 0xffffffff ;  /* 0xffffffff00057882 */ /* 0x000fe20000000000 */
[----:B------:R-:W-:Y:S02]  /*3820*/  ISETP.NE.AND P0, PT, R18, 0x65, PT ;  /* 0x000000651200780c */ /* 0x000fe40003f05270 */
        /* <DEDUP_REMOVED lines=33> */
.L_x_394:
[----:B------:R-:W-:Y:S05]  /*3a40*/  @P0 BRA `(.L_x_334) ;  /* 0xfffffff800d80947 */ /* 0x000fea000383ffff */
.L_x_328:
        /* <DEDUP_REMOVED lines=15> */
.L_x_322:
[----:B------:R-:W-:Y:S05]  /*3b40*/  WARPSYNC.ALL ;  /* 0x0000000000007948 */ /* 0x000fea0003800000 */
[----:B------:R-:W0:Y:S08]  /*3b50*/  S2UR UR5, SR_CgaCtaId ;  /* 0x00000000000579c3 */ /* 0x000e300000008800 */
[----:B------:R-:W-:Y:S01]  /*3b60*/  BAR.SYNC.DEFER_BLOCKING 0x0 ;  /* 0x0000000000007b1d */ /* 0x000fe20000010000 */
[----:B------:R-:W-:-:S05]  /*3b70*/  ISETP.NE.AND P0, PT, R2, RZ, PT ;  /* 0x000000ff0200720c */ /* 0x000fca0003f05270 */
[----:B------:R-:W-:Y:S02]  /*3b80*/  UMOV UR4, 0x400 ;  /* 0x0000040000047882 */ /* 0x000fe40000000000 */
[----:B0-----:R-:W-:-:S09]  /*3b90*/  ULEA UR4, UR5, UR4, 0x18 ;  /* 0x0000000405047291 */ /* 0x001fd2000f8ec0ff */
[----:B-1----:R-:W0:Y:S02]  /*3ba0*/  LDS R17, [UR4+0x4c] ;  /* 0x00004c04ff117984 */ /* 0x002e240008000800 */
[----:B0-----:R-:W-:-:S05]  /*3bb0*/  SEL R17, R17, RZ, P0 ;  /* 0x000000ff11117207 */ /* 0x001fca0000000000 */
[----:B------:R-:W-:-:S07]  /*3bc0*/  IMAD.IADD R17, R17, 0x1, R16 ;  /* 0x0000000111117824 */ /* 0x000fce00078e0210 */
.L_x_321:
[----:B------:R-:W-:Y:S01]  /*3bd0*/  IMAD.IADD R4, R4, 0x1, R17 ;  /* 0x0000000104047824 */ /* 0x000fe200078e0211 */
[----:B------:R-:W-:Y:S01]  /*3be0*/  BAR.SYNC.DEFER_BLOCKING 0x0 ;  /* 0x0000000000007b1d */ /* 0x000fe20000010000 */
[----:B------:R-:W-:Y:S02]  /*3bf0*/  ISETP.NE.AND P0, PT, R2, RZ, PT ;  /* 0x000000ff0200720c */ /* 0x000fe40003f05270 */
[----:B------:R-:W-:-:S05]  /*3c00*/  IMAD.IADD R5, R5, 0x1, R4 ;  /* 0x0000000105057824 */ /* 0x000fca00078e0204 */
[----:B------:R-:W0:Y:S01]  /*3c10*/  S2UR UR5, SR_CTAID.X ;  /* 0x00000000000579c3 */ /* 0x000e220000002500 */
[----:B------:R-:W-:Y:S01]  /*3c20*/  IMAD.IADD R6, R6, 0x1, R5 ;  /* 0x0000000106067824 */ /* 0x000fe200078e0205 */
[----:B------:R-:W1:Y:S03]  /*3c30*/  LDCU.64 UR6, c[0x0][0x388] ;  /* 0x00007100ff0677ac */ /* 0x000e660008000a00 */
[----:B------:R-:W-:-:S04]  /*3c40*/  IMAD.IADD R7, R7, 0x1, R6 ;  /* 0x0000000107077824 */ /* 0x000fc800078e0206 */
[----:B------:R-:W-:-:S04]  /*3c50*/  IMAD.IADD R8, R8, 0x1, R7 ;  /* 0x0000000108087824 */ /* 0x000fc800078e0207 */
[----:B------:R-:W-:-:S04]  /*3c60*/  IMAD.IADD R9, R9, 0x1, R8 ;  /* 0x0000000109097824 */ /* 0x000fc800078e0208 */
[----:B------:R-:W-:Y:S01]  /*3c70*/  IMAD.IADD R10, R10, 0x1, R9 ;  /* 0x000000010a0a7824 */ /* 0x000fe200078e0209 */
[----:B------:R2:W-:Y:S03]  /*3c80*/  STS.64 [R40], R4 ;  /* 0x0000000428007388 */ /* 0x0005e60000000a00 */
[----:B------:R-:W-:Y:S01]  /*3c90*/  IMAD.IADD R11, R11, 0x1, R10 ;  /* 0x000000010b0b7824 */ /* 0x000fe200078e020a */
[----:B------:R-:W-:Y:S03]  /*3ca0*/  STS.64 [R40+0x8], R6 ;  /* 0x0000080628007388 */ /* 0x000fe60000000a00 */
[----:B------:R-:W-:Y:S01]  /*3cb0*/  IMAD.IADD R12, R12, 0x1, R11 ;  /* 0x000000010c0c7824 */ /* 0x000fe200078e020b */
[----:B------:R3:W-:Y:S03]  /*3cc0*/  STS.64 [R40+0x10], R8 ;  /* 0x0000100828007388 */ /* 0x0007e60000000a00 */
[----:B------:R-:W-:Y:S01]  /*3cd0*/  IMAD.IADD R13, R13, 0x1, R12 ;  /* 0x000000010d0d7824 */ /* 0x000fe200078e020c */
[----:B------:R-:W-:Y:S01]  /*3ce0*/  STS.64 [R40+0x18], R10 ;  /* 0x0000180a28007388 */ /* 0x000fe20000000a00 */
[----:B--2---:R-:W0:Y:S02]  /*3cf0*/  LDC R4, c[0x0][0x398] ;  /* 0x0000e600ff047b82 */ /* 0x004e240000000800 */
[----:B------:R-:W-:Y:S01]  /*3d00*/  IMAD.IADD R14, R14, 0x1, R13 ;  /* 0x000000010e0e7824 */ /* 0x000fe200078e020d */
[----:B------:R2:W-:Y:S03]  /*3d10*/  STS.64 [R40+0x20], R12 ;  /* 0x0000200c28007388 */ /* 0x0005e60000000a00 */
[----:B------:R-:W-:Y:S01]  /*3d20*/  IMAD.IADD R15, R15, 0x1, R14 ;  /* 0x000000010f0f7824 */ /* 0x000fe200078e020e */
[----:B------:R-:W4:Y:S03]  /*3d30*/  S2R R5, SR_TID.X ;  /* 0x0000000000057919 */ /* 0x000f260000002100 */
[----:B------:R-:W-:Y:S01]  /*3d40*/  IMAD.IADD R28, R28, 0x1, R15 ;  /* 0x000000011c1c7824 */ /* 0x000fe200078e020f */
[----:B------:R-:W-:Y:S03]  /*3d50*/  STS.64 [R40+0x28], R14 ;  /* 0x0000280e28007388 */ /* 0x000fe60000000a00 */
[----:B------:R-:W-:Y:S01]  /*3d60*/  IMAD.IADD R29, R29, 0x1, R28 ;  /* 0x000000011d1d7824 */ /* 0x000fe200078e021c */
[----:B---3--:R-:W3:Y:S03]  /*3d70*/  S2R R8, SR_TID.X ;  /* 0x0000000000087919 */ /* 0x008ee60000002100 */
[----:B------:R-:W-:Y:S01]  /*3d80*/  IMAD.IADD R30, R30, 0x1, R29 ;  /* 0x000000011e1e7824 */ /* 0x000fe200078e021d */
[----:B------:R-:W-:Y:S03]  /*3d90*/  STS.64 [R40+0x30], R28 ;  /* 0x0000301c28007388 */ /* 0x000fe60000000a00 */
[----:B------:R-:W-:-:S02]  /*3da0*/  IMAD.IADD R31, R31, 0x1, R30 ;  /* 0x000000011f1f7824 */ /* 0x000fc400078e021e */
[----:B0-----:R-:W-:Y:S02]  /*3db0*/  VIADD R4, R4, UR5 ;  /* 0x0000000504047c36 */ /* 0x001fe40008000000 */
[----:B------:R-:W-:Y:S01]  /*3dc0*/  IMAD.IADD R32, R32, 0x1, R31 ;  /* 0x0000000120207824 */ /* 0x000fe200078e021f */
[----:B------:R-:W-:Y:S01]  /*3dd0*/  STS.64 [R40+0x38], R30 ;  /* 0x0000381e28007388 */ /* 0x000fe20000000a00 */
[----:B--2---:R-:W-:Y:S02]  /*3de0*/  IMAD R12, R4, 0x2100, RZ ;  /* 0x00002100040c7824 */ /* 0x004fe400078e02ff */
[----:B------:R-:W-:-:S04]  /*3df0*/  IMAD.IADD R33, R33, 0x1, R32 ;  /* 0x0000000121217824 */ /* 0x000fc800078e0220 */
[----:B------:R-:W-:Y:S01]  /*3e00*/  IMAD.IADD R34, R34, 0x1, R33 ;  /* 0x0000000122227824 */ /* 0x000fe200078e0221 */
[----:B------:R-:W-:Y:S03]  /*3e10*/  STS.64 [R40+0x40], R32 ;  /* 0x0000402028007388 */ /* 0x000fe60000000a00 */
[----:B------:R-:W-:Y:S01]  /*3e20*/  IMAD.IADD R35, R35, 0x1, R34 ;  /* 0x0000000123237824 */ /* 0x000fe200078e0222 */
[C---:B----4-:R-:W-:Y:S02]  /*3e30*/  LOP3.LUT R4, R5.reuse, 0x3e0, RZ, 0xc0, !PT ;  /* 0x000003e005047812 */ /* 0x050fe400078ec0ff */
[----:B------:R-:W-:Y:S01]  /*3e40*/  LOP3.LUT R6, R5, 0x1f, RZ, 0xc0, !PT ;  /* 0x0000001f05067812 */ /* 0x000fe200078ec0ff */
[----:B------:R-:W-:Y:S01]  /*3e50*/  IMAD.IADD R36, R36, 0x1, R35 ;  /* 0x0000000124247824 */ /* 0x000fe200078e0223 */
[----:B------:R-:W-:Y:S03]  /*3e60*/  STS.64 [R40+0x48], R34 ;  /* 0x0000482228007388 */ /* 0x000fe60000000a00 */
[----:B------:R-:W-:Y:S01]  /*3e70*/  IMAD.IADD R37, R37, 0x1, R36 ;  /* 0x0000000125257824 */ /* 0x000fe200078e0224 */
[----:B---3--:R-:W-:Y:S01]  /*3e80*/  LOP3.LUT R10, R8, 0x1f, RZ, 0xc0, !PT ;  /* 0x0000001f080a7812 */ /* 0x008fe200078ec0ff */
[----:B------:R-:W-:-:S03]  /*3e90*/  IMAD R6, R4, 0x16, R6 ;  /* 0x0000001604067824 */ /* 0x000fc600078e0206 */
[----:B------:R-:W-:Y:S01]  /*3ea0*/  STS.64 [R40+0x50], R36 ;  /* 0x0000502428007388 */ /* 0x000fe20000000a00 */
        /* <DEDUP_REMOVED lines=25> */
[----:B0-----:R-:W-:Y:S01]  /*4040*/  LOP3.LUT R41, R8, 0x3e0, RZ, 0xc0, !PT ;  /* 0x000003e008297812 */ /* 0x001fe200078ec0ff */
[----:B------:R-:W-:Y:S01]  /*4050*/  VIADD R8, R6, 0x80 ;  /* 0x0000008006087836 */ /* 0x000fe20000000000 */
[----:B------:R-:W-:-:S03]  /*4060*/  IADD3 R5, P0, PT, R12, R3, RZ ;  /* 0x000000030c057210 */ /* 0x000fc60007f1e0ff */
[----:B------:R-:W-:Y:S02]  /*4070*/  IMAD R10, R41, 0x16, R10 ;  /* 0x00000016290a7824 */ /* 0x000fe400078e020a */
[----:B------:R-:W-:Y:S02]  /*4080*/  VIADD R41, R6, 0x20 ;  /* 0x0000002006297836 */ /* 0x000fe40000000000 */
[----:B--2---:R-:W-:Y:S01]  /*4090*/  IMAD.X R0, RZ, RZ, RZ, P0 ;  /* 0x000000ffff007224 */ /* 0x004fe200000e06ff */
[----:B-1----:R-:W-:-:S04]  /*40a0*/  LEA R4, P0, R5, UR6, 0x2 ;  /* 0x0000000605047c11 */ /* 0x002fc8000f8010ff */
[----:B------:R-:W-:Y:S01]  /*40b0*/  LEA.HI.X R5, R5, UR7, R0, 0x2, P0 ;  /* 0x0000000705057c11 */ /* 0x000fe200080f1400 */
[----:B------:R-:W-:Y:S01]  /*40c0*/  VIADD R0, R10, 0xe0 ;  /* 0x000000e00a007836 */ /* 0x000fe20000000000 */
[----:B------:R-:W0:Y:S02]  /*40d0*/  LDS R2, [UR4+0x8400] ;  /* 0x00840004ff027984 */ /* 0x000e240008000800 */
[-C--:B0-----:R-:W-:Y:S01]  /*40e0*/  ISETP.GE.AND P6, PT, R3, R2.reuse, PT ;  /* 0x000000020300720c */ /* 0x081fe20003fc6270 */
[C---:B------:R-:W-:Y:S01]  /*40f0*/  VIADD R3, R6.reuse, 0xa0 ;  /* 0x000000a006037836 */ /* 0x040fe20000000000 */
[-C--:B------:R-:W-:Y:S01]  /*4100*/  ISETP.GE.AND P5, PT, R41, R2.reuse, PT ;  /* 0x000000022900720c */ /* 0x080fe20003fa6270 */
[----:B------:R-:W-:Y:S01]  /*4110*/  VIADD R41, R6, 0xc0 ;  /* 0x000000c006297836 */ /* 0x000fe20000000000 */
[-C--:B------:R-:W-:Y:S01]  /*4120*/  ISETP.GE.AND P0, PT, R8, R2.reuse, PT ;  /* 0x000000020800720c */ /* 0x080fe20003f06270 */
[----:B------:R-:W-:Y:S01]  /*4130*/  VIADD R8, R10, 0x40 ;  /* 0x000000400a087836 */ /* 0x000fe20000000000 */
[-C--:B------:R-:W-:Y:S01]  /*4140*/  ISETP.GE.AND P4, PT, R3, R2.reuse, PT ;  /* 0x000000020300720c */ /* 0x080fe20003f86270 */
[C---:B------:R-:W-:Y:S01]  /*4150*/  VIADD R3, R6.reuse, 0x100 ;  /* 0x0000010006037836 */ /* 0x040fe20000000000 */
[-C--:B------:R-:W-:Y:S01]  /*4160*/  ISETP.GE.AND P2, PT, R41, R2.reuse, PT ;  /* 0x000000022900720c */ /* 0x080fe20003f46270 */
[----:B------:R-:W-:Y:S01]  /*4170*/  VIADD R41, R6, 0x120 ;  /* 0x0000012006297836 */ /* 0x000fe20000000000 */
[----:B------:R-:W-:-:S02]  /*4180*/  ISETP.GE.AND P3, PT, R8, R2, PT ;  /* 0x000000020800720c */ /* 0x000fc40003f66270 */
[-C--:B------:R-:W-:Y:S01]  /*4190*/  ISETP.GE.AND P1, PT, R0, R2.reuse, PT ;  /* 0x000000020000720c */ /* 0x080fe20003f26270 */
[----:B------:R-:W-:Y:S01]  /*41a0*/  @!P6 STG.E desc[UR8][R4.64], R45 ;  /* 0x0000002d0400e986 */ /* 0x000fe2000c101908 */
[-C--:B------:R-:W-:Y:S01]  /*41b0*/  ISETP.GE.AND P6, PT, R3, R2.reuse, PT ;  /* 0x000000020300720c */ /* 0x080fe20003fc6270 */
[----:B------:R-:W-:Y:S02]  /*41c0*/  VIADD R3, R6, 0x140 ;  /* 0x0000014006037836 */ /* 0x000fe40000000000 */
[----:B------:R-:W-:Y:S01]  /*41d0*/  @!P5 STG.E desc[UR8][R4.64+0x80], R47 ;  /* 0x0000802f0400d986 */ /* 0x000fe2000c101908 */
[-C--:B------:R-:W-:Y:S01]  /*41e0*/  ISETP.GE.AND P5, PT, R41, R2.reuse, PT ;  /* 0x000000022900720c */ /* 0x080fe20003fa6270 */
[C---:B------:R-:W-:Y:S02]  /*41f0*/  VIADD R41, R10.reuse, 0x160 ;  /* 0x000001600a297836 */ /* 0x040fe40000000000 */
[----:B------:R-:W-:Y:S01]  /*4200*/  @!P0 STG.E desc[UR8][R4.64+0x200], R49 ;  /* 0x0002003104008986 */ /* 0x000fe2000c101908 */
[----:B------:R-:W-:Y:S01]  /*4210*/  ISETP.GE.AND P0, PT, R3, R2, PT ;  /* 0x000000020300720c */ /* 0x000fe20003f06270 */
[----:B------:R-:W-:-:S02]  /*4220*/  VIADD R3, R10, 0x180 ;  /* 0x000001800a037836 */ /* 0x000fc40000000000 */
[----:B------:R-:W-:Y:S01]  /*4230*/  @!P4 STG.E desc[UR8][R4.64+0x280], R51 ;  /* 0x000280330400c986 */ /* 0x000fe2000c101908 */
[-C--:B------:R-:W-:Y:S01]  /*4240*/  ISETP.GE.AND P4, PT, R41, R2.reuse, PT ;  /* 0x000000022900720c */ /* 0x080fe20003f86270 */
[C---:B------:R-:W-:Y:S02]  /*4250*/  VIADD R41, R10.reuse, 0x60 ;  /* 0x000000600a297836 */ /* 0x040fe40000000000 */
[----:B------:R-:W-:Y:S01]  /*4260*/  @!P2 STG.E desc[UR8][R4.64+0x300], R53 ;  /* 0x000300350400a986 */ /* 0x000fe2000c101908 */
[-C--:B------:R-:W-:Y:S01]  /*4270*/  ISETP.GE.AND P2, PT, R3, R2.reuse, PT ;  /* 0x000000020300720c */ /* 0x080fe20003f46270 */
[C---:B------:R-:W-:Y:S02]  /*4280*/  VIADD R3, R10.reuse, 0x1a0 ;  /* 0x000001a00a037836 */ /* 0x040fe40000000000 */
[----:B------:R0:W-:Y:S01]  /*4290*/  @!P3 STG.E desc[UR8][R4.64+0x100], R43 ;  /* 0x0001002b0400b986 */ /* 0x0001e2000c101908 */
[----:B------:R-:W-:Y:S01]  /*42a0*/  ISETP.GE.AND P3, PT, R41, R2, PT ;  /* 0x000000022900720c */ /* 0x000fe20003f66270 */
[----:B------:R-:W-:-:S02]  /*42b0*/  VIADD R41, R10, 0x1c0 ;  /* 0x000001c00a297836 */ /* 0x000fc40000000000 */
[----:B------:R1:W-:Y:S01]  /*42c0*/  @!P1 STG.E desc[UR8][R4.64+0x380], R37 ;  /* 0x0003802504009986 */ /* 0x0003e2000c101908 */
[-C--:B------:R-:W-:Y:S01]  /*42d0*/  ISETP.GE.AND P1, PT, R3, R2.reuse, PT ;  /* 0x000000020300720c */ /* 0x080fe20003f26270 */
[C---:B------:R-:W-:Y:S02]  /*42e0*/  VIADD R3, R6.reuse, 0x1e0 ;  /* 0x000001e006037836 */ /* 0x040fe40000000000 */
[----:B------:R1:W-:Y:S03]  /*42f0*/  @!P5 STG.E desc[UR8][R4.64+0x480], R33 ;  /* 0x000480210400d986 */ /* 0x0003e6000c101908 */
[-C--:B------:R-:W-:Y:S01]  /*4300*/  ISETP.GE.AND P5, PT, R3, R2.reuse, PT ;  /* 0x000000020300720c */ /* 0x080fe20003fa6270 */
[C---:B------:R-:W-:Y:S01]  /*4310*/  VIADD R3, R6.reuse, 0x240 ;  /* 0x0000024006037836 */ /* 0x040fe20000000000 */
[----:B------:R1:W-:Y:S01]  /*4320*/  @!P6 STG.E desc[UR8][R4.64+0x400], R35 ;  /* 0x000400230400e986 */ /* 0x0003e2000c101908 */
[----:B------:R-:W-:Y:S01]  /*4330*/  ISETP.GE.AND P6, PT, R41, R2, PT ;  /* 0x000000022900720c */ /* 0x000fe20003fc6270 */
[----:B------:R-:W-:-:S02]  /*4340*/  VIADD R41, R6, 0x200 ;  /* 0x0000020006297836 */ /* 0x000fc40000000000 */
[----:B------:R1:W-:Y:S01]  /*4350*/  @!P3 STG.E desc[UR8][R4.64+0x180], R29 ;  /* 0x0001801d0400b986 */ /* 0x0003e2000c101908 */
[-C--:B------:R-:W-:Y:S01]  /*4360*/  ISETP.GE.AND P3, PT, R3, R2.reuse, PT ;  /* 0x000000020300720c */ /* 0x080fe20003f66270 */
[----:B------:R-:W-:Y:S02]  /*4370*/  VIADD R3, R6, 0x280 ;  /* 0x0000028006037836 */ /* 0x000fe40000000000 */
[----:B------:R1:W-:Y:S01]  /*4380*/  @!P1 STG.E desc[UR8][R4.64+0x680], R25 ;  /* 0x0006801904009986 */ /* 0x0003e2000c101908 */
[----:B0-----:R-:W-:Y:S02]  /*4390*/  VIADD R43, R10, 0x220 ;  /* 0x000002200a2b7836 */ /* 0x001fe40000000000 */
[-C--:B------:R-:W-:Y:S01]  /*43a0*/  ISETP.GE.AND P1, PT, R3, R2.reuse, PT ;  /* 0x000000020300720c */ /* 0x080fe20003f26270 */
        /* <DEDUP_REMOVED lines=18> */
.L_x_308:
[----:B------:R-:W-:Y:S01]  /*44d0*/  BSSY B1, `(.L_x_335) ;  /* 0x0000006000017945 */ /* 0x000fe20003800000 */
[----:B------:R-:W-:Y:S01]  /*44e0*/  PLOP3.LUT P0, PT, P0, PT, PT, 0x8, 0x80 ;  /* 0x000000000080781c */ /* 0x000fe2000070e170 */
[----:B------:R-:W-:-:S12]  /*44f0*/  IMAD.MOV.U32 R21, RZ, RZ, -0x1 ;  /* 0xffffffffff157424 */ /* 0x000fd800078e00ff */
[----:B------:R-:W-:Y:S05]  /*4500*/  WARPSYNC.COLLECTIVE R21, `(.L_x_336) ;  /* 0x0000000015087348 */ /* 0x000fea0003c00000 */
[----:B------:R-:W-:Y:S01]  /*4510*/  VOTE.ANY P0, P0 ;  /* 0x0000000000ff7806 */ /* 0x000fe20000000100 */
[----:B------:R-:W-:-:S12]  /*4520*/  ENDCOLLECTIVE ;  /* 0x000000000000791b */ /* 0x000fd80003800000 */
.L_x_336:
[----:B------:R-:W-:Y:S05]  /*4530*/  BSYNC B1 ;  /* 0x0000000000017941 */ /* 0x000fea0003800000 */
.L_x_335:
[----:B------:R-:W-:Y:S05]  /*4540*/  BRA `(.L_x_337) ;  /* 0xffffffc800747947 */ /* 0x000fea000383ffff */
.L_x_310:
[----:B------:R-:W-:Y:S01]  /*4550*/  BSSY B1, `(.L_x_338) ;  /* 0x0000006000017945 */ /* 0x000fe20003800000 */
[----:B------:R-:W-:Y:S01]  /*4560*/  PLOP3.LUT P0, PT, P0, PT, PT, 0x8, 0x80 ;  /* 0x000000000080781c */ /* 0x000fe2000070e170 */
[----:B------:R-:W-:-:S12]  /*4570*/  IMAD.MOV.U32 R21, RZ, RZ, -0x1 ;  /* 0xffffffffff157424 */ /* 0x000fd800078e00ff */
[----:B------:R-:W-:Y:S05]  /*4580*/  WARPSYNC.COLLECTIVE R21, `(.L_x_339) ;  /* 0x0000000015087348 */ /* 0x000fea0003c00000 */
[----:B------:R-:W-:Y:S01]  /*4590*/  VOTE.ANY P0, P0 ;  /* 0x0000000000ff7806 */ /* 0x000fe20000000100 */
[----:B------:R-:W-:-:S12]  /*45a0*/  ENDCOLLECTIVE ;  /* 0x000000000000791b */ /* 0x000fd80003800000 */
.L_x_339:
[----:B------:R-:W-:Y:S05]  /*45b0*/  BSYNC B1 ;  /* 0x0000000000017941 */ /* 0x000fea0003800000 */
.L_x_338:
[----:B------:R-:W-:Y:S05]  /*45c0*/  BRA `(.L_x_340) ;  /* 0xffffffc800c87947 */ /* 0x000fea000383ffff */
.L_x_312:
[----:B------:R-:W0:Y:S01]  /*45d0*/  S2R R25, SR_GEMASK ;  /* 0x0000000000197919 */ /* 0x000e220000003c00 */
[----:B------:R-:W-:Y:S01]  /*45e0*/  BSSY B1, `(.L_x_341) ;  /* 0x0000006000017945 */ /* 0x000fe20003800000 */
[----:B------:R-:W-:Y:S01]  /*45f0*/  PLOP3.LUT P0, PT, P0, PT, PT, 0x8, 0x80 ;  /* 0x000000000080781c */ /* 0x000fe2000070e170 */
[----:B------:R-:W-:-:S12]  /*4600*/  IMAD.MOV.U32 R21, RZ, RZ, -0x1 ;  /* 0xffffffffff157424 */ /* 0x000fd800078e00ff */
[----:B0-----:R-:W-:Y:S05]  /*4610*/  WARPSYNC.COLLECTIVE R21, `(.L_x_342) ;  /* 0x0000000015087348 */ /* 0x001fea0003c00000 */
[----:B------:R-:W-:Y:S01]  /*4620*/  VOTE.ANY R21, PT, P0 ;  /* 0x0000000000157806 */ /* 0x000fe200000e0100 */
[----:B0-----:R-:W-:Y:S06]  /*4630*/  ENDCOLLECTIVE ;  /* 0x000000000000791b */ /* 0x001fec0003800000 */
.L_x_342:
[----:B------:R-:W-:Y:S05]  /*4640*/  BSYNC B1 ;  /* 0x0000000000017941 */ /* 0x000fea0003800000 */
.L_x_341:
[----:B------:R-:W-:Y:S01]  /*4650*/  LOP3.LUT R21, R21, 0x80000000, R25, 0xec, !PT ;  /* 0x8000000015157812 */ /* 0x000fe200078eec19 */
[----:B------:R-:W-:Y:S02]  /*4660*/  IMAD.MOV.U32 R20, RZ, RZ, R29 ;  /* 0x000000ffff147224 */ /* 0x000fe400078e001d */
[----:B------:R-:W-:Y:S02]  /*4670*/  VIADD R41, R39, 0x2 ;  /* 0x0000000227297836 */ /* 0x000fe40000000000 */
[----:B------:R-:W-:Y:S02]  /*4680*/  VIADD R16, R21, 0xffffffff ;  /* 0xffffffff15107836 */ /* 0x000fe40000000000 */
[C---:B------:R-:W-:Y:S02]  /*4690*/  VIADD R40, R39.reuse, 0x4 ;  /* 0x0000000427287836 */ /* 0x040fe40000000000 */
[----:B------:R-:W-:Y:S01]  /*46a0*/  VIADD R30, R39, 0x8 ;  /* 0x00000008271e7836 */ /* 0x000fe20000000000 */
[----:B------:R-:W-:Y:S01]  /*46b0*/  LOP3.LUT R48, R21, R16, RZ, 0xc, !PT ;  /* 0x0000001015307212 */ /* 0x000fe200078e0cff */
[----:B------:R-:W-:-:S02]  /*46c0*/  IMAD.MOV.U32 R16, RZ, RZ, 0x1 ;  /* 0x00000001ff107424 */ /* 0x000fc400078e00ff */
[----:B------:R-:W-:-:S03]  /*46d0*/  IMAD.MOV.U32 R21, RZ, RZ, -0x1 ;  /* 0xffffffffff157424 */ /* 0x000fc600078e00ff */
[----:B------:R-:W0:Y:S02]  /*46e0*/  POPC R48, R48 ;  /* 0x0000003000307309 */ /* 0x000e240000000000 */
[----:B0-----:R-:W-:Y:S01]  /*46f0*/  IMAD.MOV.U32 R17, RZ, RZ, R48 ;  /* 0x000000ffff117224 */ /* 0x001fe200078e0030 */
[----:B------:R-:W-:-:S13]  /*4700*/  ISETP.GE.AND P0, PT, R39, R48, PT ;  /* 0x000000302700720c */ /* 0x000fda0003f06270 */
[----:B------:R-:W-:Y:S05]  /*4710*/  WARPSYNC.COLLECTIVE R21, `(.L_x_343) ;  /* 0x0000000015087348 */ /* 0x000fea0003c00000 */
[----:B------:R0:W1:Y:S02]  /*4720*/  SHFL.DOWN P3, R22, R20, R16, R17 ;  /* 0x0800001014167389 */ /* 0x0000640000060011 */
[----:B01----:R-:W-:Y:S05]  /*4730*/  ENDCOLLECTIVE ;  /* 0x000000000000791b */ /* 0x003fea0003800000 */
.L_x_343:
        /* <DEDUP_REMOVED lines=8> */
.L_x_344:
[----:B------:R-:W-:Y:S01]  /*47c0*/  IMAD.MOV.U32 R16, RZ, RZ, 0x4 ;  /* 0x00000004ff107424 */ /* 0x000fe200078e00ff */
[----:B------:R-:W-:Y:S02]  /*47d0*/  SEL R22, R22, RZ, !P0 ;  /* 0x000000ff16167207 */ /* 0x000fe40004000000 */
[----:B------:R-:W-:-:S03]  /*47e0*/  ISETP.GT.AND P0, PT, R40, R48, PT ;  /* 0x000000302800720c */ /* 0x000fc60003f04270 */
[----:B------:R-:W-:Y:S02]  /*47f0*/  IMAD.IADD R45, R43, 0x1, R22 ;  /* 0x000000012b2d7824 */ /* 0x000fe400078e0216 */
[----:B------:R-:W-:Y:S02]  /*4800*/  VIADD R43, R39, 0x10 ;  /* 0x00000010272b7836 */ /* 0x000fe40000000000 */
[----:B------:R-:W-:-:S03]  /*4810*/  IMAD.MOV.U32 R20, RZ, RZ, R45 ;  /* 0x000000ffff147224 */ /* 0x000fc600078e002d */
[----:B------:R-:W-:-:S13]  /*4820*/  ISETP.GT.AND P2, PT, R43, R48, PT ;  /* 0x000000302b00720c */ /* 0x000fda0003f44270 */
[----:B------:R-:W-:Y:S05]  /*4830*/  WARPSYNC.COLLECTIVE R21, `(.L_x_345) ;  /* 0x0000000015087348 */ /* 0x000fea0003c00000 */
[----:B------:R0:W1:Y:S02]  /*4840*/  SHFL.DOWN P3, R22, R20, R16, R17 ;  /* 0x0800001014167389 */ /* 0x0000640000060011 */
[----:B01----:R-:W-:Y:S05]  /*4850*/  ENDCOLLECTIVE ;  /* 0x000000000000791b */ /* 0x003fea0003800000 */
.L_x_345:
        /* <DEDUP_REMOVED lines=8> */
.L_x_346:
[----:B------:R-:W-:Y:S01]  /*48e0*/  IMAD.MOV.U32 R16, RZ, RZ, 0x10 ;  /* 0x00000010ff107424 */ /* 0x000fe200078e00ff */
[----:B------:R-:W-:Y:S02]  /*48f0*/  SEL R22, R22, RZ, !P0 ;  /* 0x000000ff16167207 */ /* 0x000fe40004000000 */
[----:B------:R-:W-:-:S03]  /*4900*/  ISETP.NE.AND P0, PT, R28, 0x65, PT ;  /* 0x000000651c00780c */ /* 0x000fc60003f05270 */
[----:B------:R-:W-:Y:S02]  /*4910*/  IMAD.IADD R47, R29, 0x1, R22 ;  /* 0x000000011d2f7824 */ /* 0x000fe400078e0216 */
[----:B------:R-:W0:Y:S02]  /*4920*/  LDC.64 R28, c[0x0][0x390] ;  /* 0x0000e400ff1c7b82 */ /* 0x000e240000000a00 */
[----:B------:R-:W-:-:S07]  /*4930*/  IMAD.MOV.U32 R20, RZ, RZ, R47 ;  /* 0x000000ffff147224 */ /* 0x000fce00078e002f */
[----:B0-----:R-:W-:Y:S05]  /*4940*/  WARPSYNC.COLLECTIVE R21, `(.L_x_347) ;  /* 0x0000000015087348 */ /* 0x001fea0003c00000 */
[----:B------:R1:W2:Y:S02]  /*4950*/  SHFL.DOWN P3, R22, R20, R16, R17 ;  /* 0x0800001014167389 */ /* 0x0002a40000060011 */
[----:B012---:R-:W-:Y:S05]  /*4960*/  ENDCOLLECTIVE ;  /* 0x000000000000791b */ /* 0x007fea0003800000 */
.L_x_347:
[----:B------:R-:W-:Y:S05]  /*4970*/  WARPSYNC.COLLECTIVE R21, `(.L_x_348) ;  /* 0x0000000015087348 */ /* 0x000fea0003c00000 */
[----:B------:R-:W-:Y:S01]  /*4980*/  VOTE.ALL P0, P0 ;  /* 0x0000000000ff7806 */ /* 0x000fe20000000000 */
[----:B------:R-:W-:-:S12]  /*4990*/  ENDCOLLECTIVE ;  /* 0x000000000000791b */ /* 0x000fd80003800000 */
.L_x_348:
[----:B------:R-:W-:Y:S02]  /*49a0*/  IADD3 R44, P3, PT, R28, 0x100, RZ ;  /* 0x000001001c2c7810 */ /* 0x000fe40007f7e0ff */
[----:B------:R-:W-:-:S03]  /*49b0*/  SEL R22, R22, RZ, !P2 ;  /* 0x000000ff16167207 */ /* 0x000fc60005000000 */
[----:B------:R-:W-:Y:S02]  /*49c0*/  IMAD.X R45, RZ, RZ, R29, P3 ;  /* 0x000000ffff2d7224 */ /* 0x000fe400018e061d */
[----:B------:R-:W-:Y:S01]  /*49d0*/  IMAD.IADD R46, R47, 0x1, R22 ;  /* 0x000000012f2e7824 */ /* 0x000fe200078e0216 */
[----:B------:R-:W-:Y:S06]  /*49e0*/  BRA `(.L_x_349) ;  /* 0xffffffc8005c7947 */ /* 0x000fec000383ffff */
.L_x_314:
[----:B------:R-:W-:Y:S01]  /*49f0*/  BSSY B1, `(.L_x_350) ;  /* 0x0000006000017945 */ /* 0x000fe20003800000 */
[----:B------:R-:W-:Y:S01]  /*4a00*/  PLOP3.LUT P0, PT, P0, PT, PT, 0x8, 0x80 ;  /* 0x000000000080781c */ /* 0x000fe2000070e170 */
[----:B------:R-:W-:-:S12]  /*4a10*/  IMAD.MOV.U32 R21, RZ, RZ, -0x1 ;  /* 0xffffffffff157424 */ /* 0x000fd800078e00ff */
[----:B------:R-:W-:Y:S05]  /*4a20*/  WARPSYNC.COLLECTIVE R21, `(.L_x_351) ;  /* 0x0000000015087348 */ /* 0x000fea0003c00000 */
[----:B------:R-:W-:Y:S01]  /*4a30*/  VOTE.ANY P0, P0 ;  /* 0x0000000000ff7806 */ /* 0x000fe20000000100 */
[----:B------:R-:W-:-:S12]  /*4a40*/  ENDCOLLECTIVE ;  /* 0x000000000000791b */ /* 0x000fd80003800000 */
.L_x_351:
[----:B------:R-:W-:Y:S05]  /*4a50*/  BSYNC B1 ;  /* 0x0000000000017941 */ /* 0x000fea0003800000 */
.L_x_350:
[----:B------:R-:W-:Y:S05]  /*4a60*/  BRA `(.L_x_352) ;  /* 0xffffffc800647947 */ /* 0x000fea000383ffff */
.L_x_316:
[----:B------:R-:W-:Y:S01]  /*4a70*/  BSSY B1, `(.L_x_353) ;  /* 0x0000006000017945 */ /* 0x000fe20003800000 */
[----:B------:R-:W-:Y:S01]  /*4a80*/  PLOP3.LUT P0, PT, P0, PT, PT, 0x8, 0x80 ;  /* 0x000000000080781c */ /* 0x000fe2000070e170 */
[----:B------:R-:W-:-:S12]  /*4a90*/  IMAD.MOV.U32 R21, RZ, RZ, -0x1 ;  /* 0xffffffffff157424 */ /* 0x000fd800078e00ff */
[----:B------:R-:W-:Y:S05]  /*4aa0*/  WARPSYNC.COLLECTIVE R21, `(.L_x_354) ;  /* 0x0000000015087348 */ /* 0x000fea0003c00000 */
[----:B------:R-:W-:Y:S01]  /*4ab0*/  VOTE.ANY P0, P0 ;  /* 0x0000000000ff7806 */ /* 0x000fe20000000100 */
[----:B------:R-:W-:-:S12]  /*4ac0*/  ENDCOLLECTIVE ;  /* 0x000000000000791b */ /* 0x000fd80003800000 */
.L_x_354:
[----:B------:R-:W-:Y:S05]  /*4ad0*/  BSYNC B1 ;  /* 0x0000000000017941 */ /* 0x000fea0003800000 */
.L_x_353:
[----:B------:R-:W-:Y:S05]  /*4ae0*/  BRA `(.L_x_355) ;  /* 0xffffffc800b87947 */ /* 0x000fea000383ffff */
.L_x_318:
[----:B------:R-:W-:Y:S01]  /*4af0*/  BSSY B1, `(.L_x_356) ;  /* 0x0000006000017945 */ /* 0x000fe20003800000 */
[----:B------:R-:W-:Y:S01]  /*4b00*/  PLOP3.LUT P0, PT, P0, PT, PT, 0x8, 0x80 ;  /* 0x000000000080781c */ /* 0x000fe2000070e170 */
[----:B------:R-:W-:-:S12]  /*4b10*/  IMAD.MOV.U32 R21, RZ, RZ, -0x1 ;  /* 0xffffffffff157424 */ /* 0x000fd800078e00ff */
[----:B------:R-:W-:Y:S05]  /*4b20*/  WARPSYNC.COLLECTIVE R21, `(.L_x_357) ;  /* 0x0000000015087348 */ /* 0x000fea0003c00000 */
[----:B------:R-:W-:Y:S01]  /*4b30*/  VOTE.ANY R21, PT, P0 ;  /* 0x0000000000157806 */ /* 0x000fe200000e0100 */
[----:B------:R-:W-:Y:S06]  /*4b40*/  ENDCOLLECTIVE ;  /* 0x000000000000791b */ /* 0x000fec0003800000 */
.L_x_357:
[----:B------:R-:W-:Y:S05]  /*4b50*/  BSYNC B1 ;  /* 0x0000000000017941 */ /* 0x000fea0003800000 */
.L_x_356:
[----:B------:R-:W-:Y:S01]  /*4b60*/  LOP3.LUT R21, R21, 0x80000000, R25, 0xec, !PT ;  /* 0x8000000015157812 */ /* 0x000fe200078eec19 */
[----:B------:R-:W-:Y:S02]  /*4b70*/  IMAD.MOV.U32 R20, RZ, RZ, R29 ;  /* 0x000000ffff147224 */ /* 0x000fe400078e001d */
[----:B------:R-:W-:Y:S02]  /*4b80*/  VIADD R24, R24, 0xffffffe0 ;  /* 0xffffffe018187836 */ /* 0x000fe40000000000 */
[----:B------:R-:W-:-:S05]  /*4b90*/  VIADD R16, R21, 0xffffffff ;  /* 0xffffffff15107836 */ /* 0x000fca0000000000 */
[----:B------:R-:W-:Y:S01]  /*4ba0*/  LOP3.LUT R49, R21, R16, RZ, 0xc, !PT ;  /* 0x0000001015317212 */ /* 0x000fe200078e0cff */
[----:B------:R-:W-:Y:S02]  /*4bb0*/  IMAD.MOV.U32 R16, RZ, RZ, 0x1 ;  /* 0x00000001ff107424 */ /* 0x000fe400078e00ff */
[----:B------:R-:W-:Y:S01]  /*4bc0*/  IMAD.MOV.U32 R21, RZ, RZ, -0x1 ;  /* 0xffffffffff157424 */ /* 0x000fe200078e00ff */
[----:B------:R0:W1:Y:S06]  /*4bd0*/  POPC R17, R49 ;  /* 0x0000003100117309 */ /* 0x00006c0000000000 */
[----:B01----:R-:W-:Y:S05]  /*4be0*/  WARPSYNC.COLLECTIVE R21, `(.L_x_358) ;  /* 0x0000000015087348 */ /* 0x003fea0003c00000 */
[----:B-1----:R1:W2:Y:S02]  /*4bf0*/  SHFL.DOWN P3, R22, R20, R16, R17 ;  /* 0x0800001014167389 */ /* 0x0022a40000060011 */
[----:B012---:R-:W-:Y:S05]  /*4c00*/  ENDCOLLECTIVE ;  /* 0x000000000000791b */ /* 0x007fea0003800000 */
.L_x_358:
[----:B------:R-:W-:Y:S01]  /*4c10*/  ISETP.GE.AND P0, PT, R39, R17, PT ;  /* 0x000000112700720c */ /* 0x000fe20003f06270 */
[----:B------:R-:W-:-:S03]  /*4c20*/  IMAD.MOV.U32 R16, RZ, RZ, 0x2 ;  /* 0x00000002ff107424 */ /* 0x000fc600078e00ff */
[----:B------:R-:W-:Y:S02]  /*4c30*/  SEL R22, R22, RZ, !P0 ;  /* 0x000000ff16167207 */ /* 0x000fe40004000000 */
[----:B------:R-:W-:-:S03]  /*4c40*/  ISETP.GT.AND P0, PT, R41, R17, PT ;  /* 0x000000112900720c */ /* 0x000fc60003f04270 */
[----:B------:R-:W-:-:S04]  /*4c50*/  IMAD.IADD R48, R22, 0x1, R29 ;  /* 0x0000000116307824 */ /* 0x000fc800078e021d */
[----:B------:R-:W-:-:S07]  /*4c60*/  IMAD.MOV.U32 R20, RZ, RZ, R48 ;  /* 0x000000ffff147224 */ /* 0x000fce00078e0030 */
[----:B------:R-:W-:Y:S05]  /*4c70*/  WARPSYNC.COLLECTIVE R21, `(.L_x_359) ;  /* 0x0000000015087348 */ /* 0x000fea0003c00000 */
[----:B------:R0:W1:Y:S02]  /*4c80*/  SHFL.DOWN P3, R22, R20, R16, R17 ;  /* 0x0800001014167389 */ /* 0x0000640000060011 */
[----:B01----:R-:W-:Y:S05]  /*4c90*/  ENDCOLLECTIVE ;  /* 0x000000000000791b */ /* 0x003fea0003800000 */
.L_x_359:
        /* <DEDUP_REMOVED lines=8> */
.L_x_360:
        /* <DEDUP_REMOVED lines=8> */
.L_x_361:
        /* <DEDUP_REMOVED lines=8> */
.L_x_362:
[----:B------:R-:W-:Y:S02]  /*4e20*/  SEL R22, R22, RZ, !P0 ;  /* 0x000000ff16167207 */ /* 0x000fe40004000000 */
[----:B------:R-:W-:Y:S02]  /*4e30*/  ISETP.NE.AND P0, PT, R28, 0x65, PT ;  /* 0x000000651c00780c */ /* 0x000fe40003f05270 */
[----:B------:R-:W-:-:S11]  /*4e40*/  IADD3 R46, PT, PT, R29, R22, R46 ;  /* 0x000000161d2e7210 */ /* 0x000fd60007ffe02e */
[----:B------:R-:W-:Y:S05]  /*4e50*/  WARPSYNC.COLLECTIVE R21, `(.L_x_363) ;  /* 0x0000000015087348 */ /* 0x000fea0003c00000 */
[----:B------:R-:W-:Y:S01]  /*4e60*/  VOTE.ALL P0, P0 ;  /* 0x0000000000ff7806 */ /* 0x000fe20000000000 */
[----:B------:R-:W-:-:S12]  /*4e70*/  ENDCOLLECTIVE ;  /* 0x000000000000791b */ /* 0x000fd80003800000 */
.L_x_363:
[----:B------:R-:W-:Y:S05]  /*4e80*/  BRA `(.L_x_364) ;  /* 0xffffffc800507947 */ /* 0x000fea000383ffff */
.L_x_323:
[----:B------:R-:W-:Y:S01]  /*4e90*/  BSSY B0, `(.L_x_365) ;  /* 0x0000006000007945 */ /* 0x000fe20003800000 */
[----:B------:R-:W-:Y:S01]  /*4ea0*/  PLOP3.LUT P0, PT, P0, PT, PT, 0x8, 0x80 ;  /* 0x000000000080781c */ /* 0x000fe2000070e170 */
[----:B------:R-:W-:-:S12]  /*4eb0*/  IMAD.MOV.U32 R21, RZ, RZ, -0x1 ;  /* 0xffffffffff157424 */ /* 0x000fd800078e00ff */
[----:B------:R-:W-:Y:S05]  /*4ec0*/  WARPSYNC.COLLECTIVE R21, `(.L_x_366) ;  /* 0x0000000015087348 */ /* 0x000fea0003c00000 */
[----:B------:R-:W-:Y:S01]  /*4ed0*/  VOTE.ANY P0, P0 ;  /* 0x0000000000ff7806 */ /* 0x000fe20000000100 */
[----:B------:R-:W-:-:S12]  /*4ee0*/  ENDCOLLECTIVE ;  /* 0x000000000000791b */ /* 0x000fd80003800000 */
.L_x_366:
[----:B------:R-:W-:Y:S05]  /*4ef0*/  BSYNC B0 ;  /* 0x0000000000007941 */ /* 0x000fea0003800000 */
.L_x_365:
[----:B------:R-:W-:Y:S05]  /*4f00*/  BRA `(.L_x_367) ;  /* 0xffffffe000907947 */ /* 0x000fea000383ffff */
.L_x_325:
[----:B------:R-:W-:Y:S01]  /*4f10*/  BSSY B0, `(.L_x_368) ;  /* 0x0000006000007945 */ /* 0x000fe20003800000 */
[----:B------:R-:W-:Y:S01]  /*4f20*/  PLOP3.LUT P0, PT, P0, PT, PT, 0x8, 0x80 ;  /* 0x000000000080781c */ /* 0x000fe2000070e170 */
[----:B------:R-:W-:-:S12]  /*4f30*/  IMAD.MOV.U32 R21, RZ, RZ, -0x1 ;  /* 0xffffffffff157424 */ /* 0x000fd800078e00ff */
[----:B------:R-:W-:Y:S05]  /*4f40*/  WARPSYNC.COLLECTIVE R21, `(.L_x_369) ;  /* 0x0000000015087348 */ /* 0x000fea0003c00000 */
[----:B------:R-:W-:Y:S01]  /*4f50*/  VOTE.ANY P0, P0 ;  /* 0x0000000000ff7806 */ /* 0x000fe20000000100 */
[----:B------:R-:W-:-:S12]  /*4f60*/  ENDCOLLECTIVE ;  /* 0x000000000000791b */ /* 0x000fd80003800000 */
.L_x_369:
[----:B------:R-:W-:Y:S05]  /*4f70*/  BSYNC B0 ;  /* 0x0000000000007941 */ /* 0x000fea0003800000 */
.L_x_368:
[----:B------:R-:W-:Y:S05]  /*4f80*/  BRA `(.L_x_370) ;  /* 0xffffffe000e47947 */ /* 0x000fea000383ffff */
.L_x_327:
[----:B------:R-:W0:Y:S01]  /*4f90*/  S2R R26, SR_GEMASK ;  /* 0x00000000001a7919 */ /* 0x000e220000003c00 */
[----:B------:R-:W-:Y:S01]  /*4fa0*/  BSSY B0, `(.L_x_371) ;  /* 0x0000006000007945 */ /* 0x000fe20003800000 */
[----:B------:R-:W-:Y:S01]  /*4fb0*/  PLOP3.LUT P0, PT, P0, PT, PT, 0x8, 0x80 ;  /* 0x000000000080781c */ /* 0x000fe2000070e170 */
[----:B------:R-:W-:-:S12]  /*4fc0*/  IMAD.MOV.U32 R21, RZ, RZ, -0x1 ;  /* 0xffffffffff157424 */ /* 0x000fd800078e00ff */
[----:B0-----:R-:W-:Y:S05]  /*4fd0*/  WARPSYNC.COLLECTIVE R21, `(.L_x_372) ;  /* 0x0000000015087348 */ /* 0x001fea0003c00000 */
[----:B------:R-:W-:Y:S01]  /*4fe0*/  VOTE.ANY R21, PT, P0 ;  /* 0x0000000000157806 */ /* 0x000fe200000e0100 */
[----:B0-----:R-:W-:Y:S06]  /*4ff0*/  ENDCOLLECTIVE ;  /* 0x000000000000791b */ /* 0x001fec0003800000 */
.L_x_372:
[----:B------:R-:W-:Y:S05]  /*5000*/  BSYNC B0 ;  /* 0x0000000000007941 */ /* 0x000fea0003800000 */
.L_x_371:
[----:B------:R-:W-:Y:S01]  /*5010*/  LOP3.LUT R21, R21, 0x80000000, R26, 0xec, !PT ;  /* 0x8000000015157812 */ /* 0x000fe200078eec1a */
[----:B------:R-:W-:-:S04]  /*5020*/  IMAD.MOV.U32 R20, RZ, RZ, R19 ;  /* 0x000000ffff147224 */ /* 0x000fc800078e0013 */
[----:B------:R-:W-:-:S05]  /*5030*/  VIADD R16, R21, 0xffffffff ;  /* 0xffffffff15107836 */ /* 0x000fca0000000000 */
[----:B------:R-:W-:Y:S01]  /*5040*/  LOP3.LUT R47, R21, R16, RZ, 0xc, !PT ;  /* 0x00000010152f7212 */ /* 0x000fe200078e0cff */
[----:B------:R-:W-:Y:S02]  /*5050*/  IMAD.MOV.U32 R16, RZ, RZ, 0x1 ;  /* 0x00000001ff107424 */ /* 0x000fe400078e00ff */
[----:B------:R-:W-:-:S03]  /*5060*/  IMAD.MOV.U32 R21, RZ, RZ, -0x1 ;  /* 0xffffffffff157424 */ /* 0x000fc600078e00ff */
[----:B------:R-:W0:Y:S02]  /*5070*/  POPC R47, R47 ;  /* 0x0000002f002f7309 */ /* 0x000e240000000000 */
[----:B0-----:R-:W-:Y:S01]  /*5080*/  IMAD.MOV.U32 R17, RZ, RZ, R47 ;  /* 0x000000ffff117224 */ /* 0x001fe200078e002f */
[----:B------:R-:W-:-:S13]  /*5090*/  ISETP.GE.AND P0, PT, R38, R47, PT ;  /* 0x0000002f2600720c */ /* 0x000fda0003f06270 */
[----:B------:R-:W-:Y:S05]  /*50a0*/  WARPSYNC.COLLECTIVE R21, `(.L_x_373) ;  /* 0x0000000015087348 */ /* 0x000fea0003c00000 */
[----:B------:R0:W1:Y:S02]  /*50b0*/  SHFL.DOWN P3, R22, R20, R16, R17 ;  /* 0x0800001014167389 */ /* 0x0000640000060011 */
[----:B01----:R-:W-:Y:S05]  /*50c0*/  ENDCOLLECTIVE ;  /* 0x000000000000791b */ /* 0x003fea0003800000 */
.L_x_373:
[----:B------:R-:W-:Y:S01]  /*50d0*/  IMAD.MOV.U32 R16, RZ, RZ, 0x2 ;  /* 0x00000002ff107424 */ /* 0x000fe200078e00ff */
        /* <DEDUP_REMOVED lines=8> */
.L_x_374:
        /* <DEDUP_REMOVED lines=9> */
.L_x_375:
        /* <DEDUP_REMOVED lines=9> */
.L_x_376:
[----:B------:R-:W-:Y:S01]  /*5280*/  IMAD.MOV.U32 R16, RZ, RZ, 0x10 ;  /* 0x00000010ff107424 */ /* 0x000fe200078e00ff */
[----:B------:R-:W-:Y:S02]  /*5290*/  SEL R19, R22, RZ, !P0 ;  /* 0x000000ff16137207 */ /* 0x000fe40004000000 */
[----:B------:R-:W-:Y:S01]  /*52a0*/  ISETP.NE.AND P0, PT, R18, 0x65, PT ;  /* 0x000000651200780c */ /* 0x000fe20003f05270 */
[----:B------:R-:W-:Y:S02]  /*52b0*/  VIADD R18, R38, 0x10 ;  /* 0x0000001026127836 */ /* 0x000fe40000000000 */
[----:B------:R-:W-:-:S03]  /*52c0*/  IMAD.IADD R48, R50, 0x1, R19 ;  /* 0x0000000132307824 */ /* 0x000fc600078e0213 */
[----:B------:R-:W-:Y:S01]  /*52d0*/  ISETP.GT.AND P2, PT, R18, R47, PT ;  /* 0x0000002f1200720c */ /* 0x000fe20003f44270 */
[----:B------:R-:W-:Y:S01]  /*52e0*/  IMAD.MOV.U32 R20, RZ, RZ, R48 ;  /* 0x000000ffff147224 */ /* 0x000fe200078e0030 */
[----:B------:R-:W0:Y:S11]  /*52f0*/  LDC.64 R18, c[0x0][0x390] ;  /* 0x0000e400ff127b82 */ /* 0x000e360000000a00 */
[----:B0-----:R-:W-:Y:S05]  /*5300*/  WARPSYNC.COLLECTIVE R21, `(.L_x_377) ;  /* 0x0000000015087348 */ /* 0x001fea0003c00000 */
[----:B------:R1:W2:Y:S02]  /*5310*/  SHFL.DOWN P3, R22, R20, R16, R17 ;  /* 0x0800001014167389 */ /* 0x0002a40000060011 */
[----:B012---:R-:W-:Y:S05]  /*5320*/  ENDCOLLECTIVE ;  /* 0x000000000000791b */ /* 0x007fea0003800000 */
.L_x_377:
[----:B------:R-:W-:Y:S05]  /*5330*/  WARPSYNC.COLLECTIVE R21, `(.L_x_378) ;  /* 0x0000000015087348 */ /* 0x000fea0003c00000 */
[----:B------:R-:W-:Y:S01]  /*5340*/  VOTE.ALL P0, P0 ;  /* 0x0000000000ff7806 */ /* 0x000fe20000000000 */
[----:B------:R-:W-:-:S12]  /*5350*/  ENDCOLLECTIVE ;  /* 0x000000000000791b */ /* 0x000fd80003800000 */
.L_x_378:
[----:B------:R-:W-:Y:S02]  /*5360*/  SEL R45, R22, RZ, !P2 ;  /* 0x000000ff162d7207 */ /* 0x000fe40005000000 */
[----:B------:R-:W-:-:S03]  /*5370*/  IADD3 R44, P3, PT, R18, 0x100, RZ ;  /* 0x00000100122c7810 */ /* 0x000fc60007f7e0ff */
[----:B------:R-:W-:Y:S02]  /*5380*/  IMAD.IADD R46, R48, 0x1, R45 ;  /* 0x00000001302e7824 */ /* 0x000fe400078e022d */
[----:B------:R-:W-:Y:S01]  /*5390*/  IMAD.X R45, RZ, RZ, R19, P3 ;  /* 0x000000ffff2d7224 */ /* 0x000fe200018e0613 */
[----:B------:R-:W-:Y:S07]  /*53a0*/  BRA `(.L_x_379) ;  /* 0xffffffe000787947 */ /* 0x000fee000383ffff */
.L_x_329:
[----:B------:R-:W-:Y:S01]  /*53b0*/  BSSY B0, `(.L_x_380) ;  /* 0x0000006000007945 */ /* 0x000fe20003800000 */
[----:B------:R-:W-:Y:S01]  /*53c0*/  PLOP3.LUT P0, PT, P0, PT, PT, 0x8, 0x80 ;  /* 0x000000000080781c */ /* 0x000fe2000070e170 */
[----:B------:R-:W-:-:S12]  /*53d0*/  IMAD.MOV.U32 R21, RZ, RZ, -0x1 ;  /* 0xffffffffff157424 */ /* 0x000fd800078e00ff */
[----:B------:R-:W-:Y:S05]  /*53e0*/  WARPSYNC.COLLECTIVE R21, `(.L_x_381) ;  /* 0x0000000015087348 */ /* 0x000fea0003c00000 */
[----:B------:R-:W-:Y:S01]  /*53f0*/  VOTE.ANY P0, P0 ;  /* 0x0000000000ff7806 */ /* 0x000fe20000000100 */
[----:B------:R-:W-:-:S12]  /*5400*/  ENDCOLLECTIVE ;  /* 0x000000000000791b */ /* 0x000fd80003800000 */
.L_x_381:
[----:B------:R-:W-:Y:S05]  /*5410*/  BSYNC B0 ;  /* 0x0000000000007941 */ /* 0x000fea0003800000 */
.L_x_380:
[----:B------:R-:W-:Y:S05]  /*5420*/  BRA `(.L_x_382) ;  /* 0xffffffe000807947 */ /* 0x000fea000383ffff */
.L_x_331:
[----:B------:R-:W-:Y:S01]  /*5430*/  BSSY B0, `(.L_x_383) ;  /* 0x0000006000007945 */ /* 0x000fe20003800000 */
[----:B------:R-:W-:Y:S01]  /*5440*/  PLOP3.LUT P0, PT, P0, PT, PT, 0x8, 0x80 ;  /* 0x000000000080781c */ /* 0x000fe2000070e170 */
[----:B------:R-:W-:-:S12]  /*5450*/  IMAD.MOV.U32 R21, RZ, RZ, -0x1 ;  /* 0xffffffffff157424 */ /* 0x000fd800078e00ff */
[----:B------:R-:W-:Y:S05]  /*5460*/  WARPSYNC.COLLECTIVE R21, `(.L_x_384) ;  /* 0x0000000015087348 */ /* 0x000fea0003c00000 */
[----:B------:R-:W-:Y:S01]  /*5470*/  VOTE.ANY P0, P0 ;  /* 0x0000000000ff7806 */ /* 0x000fe20000000100 */
[----:B------:R-:W-:-:S12]  /*5480*/  ENDCOLLECTIVE ;  /* 0x000000000000791b */ /* 0x000fd80003800000 */
.L_x_384:
[----:B------:R-:W-:Y:S05]  /*5490*/  BSYNC B0 ;  /* 0x0000000000007941 */ /* 0x000fea0003800000 */
.L_x_383:
[----:B------:R-:W-:Y:S05]  /*54a0*/  BRA `(.L_x_385) ;  /* 0xffffffe000d47947 */ /* 0x000fea000383ffff */
.L_x_333:
[----:B------:R-:W-:Y:S01]  /*54b0*/  BSSY B0, `(.L_x_386) ;  /* 0x0000006000007945 */ /* 0x000fe20003800000 */
[----:B------:R-:W-:Y:S01]  /*54c0*/  PLOP3.LUT P0, PT, P0, PT, PT, 0x8, 0x80 ;  /* 0x000000000080781c */ /* 0x000fe2000070e170 */
[----:B------:R-:W-:-:S12]  /*54d0*/  IMAD.MOV.U32 R21, RZ, RZ, -0x1 ;  /* 0xffffffffff157424 */ /* 0x000fd800078e00ff */
[----:B------:R-:W-:Y:S05]  /*54e0*/  WARPSYNC.COLLECTIVE R21, `(.L_x_387) ;  /* 0x0000000015087348 */ /* 0x000fea0003c00000 */
[----:B------:R-:W-:Y:S01]  /*54f0*/  VOTE.ANY R21, PT, P0 ;  /* 0x0000000000157806 */ /* 0x000fe200000e0100 */
[----:B------:R-:W-:Y:S06]  /*5500*/  ENDCOLLECTIVE ;  /* 0x000000000000791b */ /* 0x000fec0003800000 */
.L_x_387:
[----:B------:R-:W-:Y:S05]  /*5510*/  BSYNC B0 ;  /* 0x0000000000007941 */ /* 0x000fea0003800000 */
.L_x_386:
        /* <DEDUP_REMOVED lines=11> */
.L_x_388:
        /* <DEDUP_REMOVED lines=10> */
.L_x_389:
[----:B------:R-:W-:Y:S01]  /*5670*/  IMAD.MOV.U32 R16, RZ, RZ, 0x4 ;  /* 0x00000004ff107424 */ /* 0x000fe200078e00ff */
[----:B------:R-:W-:Y:S01]  /*5680*/  SEL R19, R22, RZ, !P0 ;  /* 0x000000ff16137207 */ /* 0x000fe20004000000 */
[----:B------:R-:W-:-:S04]  /*5690*/  VIADD R22, R38, 0x4 ;  /* 0x0000000426167836 */ /* 0x000fc80000000000 */
[----:B------:R-:W-:Y:S01]  /*56a0*/  IMAD.IADD R50, R48, 0x1, R19 ;  /* 0x0000000130327824 */ /* 0x000fe200078e0213 */
[----:B------:R-:W-:Y:S01]  /*56b0*/  ISETP.GT.AND P0, PT, R22, R17, PT ;  /* 0x000000111600720c */ /* 0x000fe20003f04270 */
[----:B------:R-:W-:Y:S02]  /*56c0*/  VIADD R48, R38, 0x10 ;  /* 0x0000001026307836 */ /* 0x000fe40000000000 */
[----:B------:R-:W-:-:S10]  /*56d0*/  IMAD.MOV.U32 R20, RZ, RZ, R50 ;  /* 0x000000ffff147224 */ /* 0x000fd400078e0032 */
[----:B------:R-:W-:Y:S05]  /*56e0*/  WARPSYNC.COLLECTIVE R21, `(.L_x_390) ;  /* 0x0000000015087348 */ /* 0x000fea0003c00000 */
[----:B------:R0:W1:Y:S02]  /*56f0*/  SHFL.DOWN P3, R22, R20, R16, R17 ;  /* 0x0800001014167389 */ /* 0x0000640000060011 */
[----:B01----:R-:W-:Y:S05]  /*5700*/  ENDCOLLECTIVE ;  /* 0x000000000000791b */ /* 0x003fea0003800000 */
.L_x_390:
        /* <DEDUP_REMOVED lines=9> */
.L_x_391:
        /* <DEDUP_REMOVED lines=8> */
.L_x_392:
[----:B------:R-:W-:Y:S02]  /*5820*/  SEL R22, R22, RZ, !P0 ;  /* 0x000000ff16167207 */ /* 0x000fe40004000000 */
[----:B------:R-:W-:Y:S02]  /*5830*/  ISETP.NE.AND P0, PT, R18, 0x65, PT ;  /* 0x000000651200780c */ /* 0x000fe40003f05270 */
[----:B------:R-:W-:-:S11]  /*5840*/  IADD3 R46, PT, PT, R19, R22, R46 ;  /* 0x00000016132e7210 */ /* 0x000fd60007ffe02e */
[----:B------:R-:W-:Y:S05]  /*5850*/  WARPSYNC.COLLECTIVE R21, `(.L_x_393) ;  /* 0x0000000015087348 */ /* 0x000fea0003c00000 */
[----:B------:R-:W-:Y:S01]  /*5860*/  VOTE.ALL P0, P0 ;  /* 0x0000000000ff7806 */ /* 0x000fe20000000000 */
[----:B------:R-:W-:-:S12]  /*5870*/  ENDCOLLECTIVE ;  /* 0x000000000000791b */ /* 0x000fd80003800000 */
.L_x_393:
[----:B------:R-:W-:Y:S05]  /*5880*/  BRA `(.L_x_394) ;  /* 0xffffffe0006c7947 */ /* 0x000fea000383ffff */
.L_x_395:
        /* <DEDUP_REMOVED lines=15> */
.L_x_641:


//--------------------- .text._ZN3cub18CUB_300001_SM_10006detail4scan20DeviceScanInitKernelINS0_13ScanTileStateIiLb1EEEEEvT_i --------------------------
	.section	.text._ZN3cub18CUB_300001_SM_10006detail4scan20DeviceScanInitKernelINS0_13ScanTileStateIiLb1EEEEEvT_i,"ax",@progbits
	.align	128
        .global         _ZN3cub18CUB_300001_SM_10006detail4scan20DeviceScanInitKernelINS0_13ScanTileStateIiLb1EEEEEvT_i
        .type           _ZN3cub18CUB_300001_SM_10006detail4scan20DeviceScanInitKernelINS0_13ScanTileStateIiLb1EEEEEvT_i,@function
        .size           _ZN3cub18CUB_300001_SM_10006detail4scan20DeviceScanInitKernelINS0_13ScanTileStateIiLb1EEEEEvT_i,(.L_x_642 - _ZN3cub18CUB_300001_SM_10006detail4scan20DeviceScanInitKernelINS0_13ScanTileStateIiLb1EEEEEvT_i)
        .other          _ZN3cub18CUB_300001_SM_10006detail4scan20DeviceScanInitKernelINS0_13ScanTileStateIiLb1EEEEEvT_i,@"STO_CUDA_ENTRY STV_DEFAULT"
_ZN3cub18CUB_300001_SM_10006detail4scan20DeviceScanInitKernelINS0_13ScanTileStateIiLb1EEEEEvT_i:
.text._ZN3cub18CUB_300001_SM_10006detail4scan20DeviceScanInitKernelINS0_13ScanTileStateIiLb1EEEEEvT_i:
[----:B------:R-:W-:Y:S01]  /*0000*/  LDC R1, c[0x0][0x37c] ;  /* 0x0000df00ff017b82 */ /* 0x000fe20000000800 */
[----:B------:R-:W0:Y:S07]  /*0010*/  S2R R0, SR_TID.X ;  /* 0x0000000000007919 */ /* 0x000e2e0000002100 */
[----:B------:R-:W1:Y:S01]  /*0020*/  S2UR UR6, SR_CTAID.X ;  /* 0x00000000000679c3 */ /* 0x000e620000002500 */
[----:B------:R-:W2:Y:S07]  /*0030*/  LDCU UR4, c[0x0][0x388] ;  /* 0x00007100ff0477ac */ /* 0x000eae0008000800 */
[----:B------:R-:W1:Y:S01]  /*0040*/  LDC R5, c[0x0][0x360] ;  /* 0x0000d800ff057b82 */ /* 0x000e620000000800 */
[----:B0-----:R-:W-:Y:S01]  /*0050*/  ISETP.GT.U32.AND P0, PT, R0, 0x1f, PT ;  /* 0x0000001f0000780c */ /* 0x001fe20003f04070 */
[----:B-1----:R-:W-:-:S03]  /*0060*/  IMAD R5, R5, UR6, R0 ;  /* 0x0000000605057c24 */ /* 0x002fc6000f8e0200 */
[----:B------:R-:W-:Y:S02]  /*0070*/  ISETP.NE.OR P0, PT, RZ, UR6, P0 ;  /* 0x00000006ff007c0c */ /* 0x000fe40008705670 */
[----:B--2---:R-:W-:Y:S01]  /*0080*/  ISETP.GE.AND P1, PT, R5, UR4, PT ;  /* 0x0000000405007c0c */ /* 0x004fe2000bf26270 */
[----:B------:R-:W0:-:S12]  /*0090*/  LDCU.64 UR4, c[0x0][0x358] ;  /* 0x00006b00ff0477ac */ /* 0x000e180008000a00 */
[----:B------:R-:W1:Y:S01]  /*00a0*/  @!P1 LDC.64 R2, c[0x0][0x380] ;  /* 0x0000e000ff029b82 */ /* 0x000e620000000a00 */
[----:B------:R-:W-:Y:S01]  /*00b0*/  @!P1 MOV R4, 0x63 ;  /* 0x0000006300049802 */ /* 0x000fe20000000f00 */
[----:B-1----:R-:W-:-:S04]  /*00c0*/  @!P1 IMAD.WIDE R2, R5, 0x8, R2 ;  /* 0x0000000805029825 */ /* 0x002fc800078e0202 */
[----:B------:R-:W-:-:S05]  /*00d0*/  HFMA2 R5, -RZ, RZ, 0, 0 ;  /* 0x00000000ff057431 */ /* 0x000fca00000001ff */
[----:B0-----:R0:W-:Y:S01]  /*00e0*/  @!P1 STG.E.64 desc[UR4][R2.64+0x100], R4 ;  /* 0x0001000402009986 */ /* 0x0011e2000c101b04 */
[----:B------:R-:W-:Y:S05]  /*00f0*/  @P0 EXIT ;  /* 0x000000000000094d */ /* 0x000fea0003800000 */
[----:B0-----:R-:W0:Y:S02]  /*0100*/  LDC.64 R2, c[0x0][0x380] ;  /* 0x0000e000ff027b82 */ /* 0x001e240000000a00 */
[----:B0-----:R-:W-:-:S05]  /*0110*/  IMAD.WIDE.U32 R2, R0, 0x8, R2 ;  /* 0x0000000800027825 */ /* 0x001fca00078e0002 */
[----:B------:R-:W-:Y:S01]  /*0120*/  STG.E.64 desc[UR4][R2.64], RZ ;  /* 0x000000ff02007986 */ /* 0x000fe2000c101b04 */
[----:B------:R-:W-:Y:S05]  /*0130*/  EXIT ;  /* 0x000000000000794d */ /* 0x000fea0003800000 */
.L_x_396:
        /* <DEDUP_REMOVED lines=12> */
.L_x_642:


//--------------------- .text._ZN3cub18CUB_300001_SM_10006detail6reduce28DeviceReduceSingleTileKernelINS2_10policy_hubIiyN4cuda3__47maximumIiEEE10Policy1000EPiSB_iS8_iiNS5_3std3__410__identityEEEvT0_T1_T2_T3_T4_T6_ --------------------------
	.section	.text._ZN3cub18CUB_300001_SM_10006detail6reduce28DeviceReduceSingleTileKernelINS2_10policy_hubIiyN4cuda3__47maximumIiEEE10Policy1000EPiSB_iS8_iiNS5_3std3__410__identityEEEvT0_T1_T2_T3_T4_T6_,"ax",@progbits
	.align	128
        .global         _ZN3cub18CUB_300001_SM_10006detail6reduce28DeviceReduceSingleTileKernelINS2_10policy_hubIiyN4cuda3__47maximumIiEEE10Policy1000EPiSB_iS8_iiNS5_3std3__410__identityEEEvT0_T1_T2_T3_T4_T6_
        .type           _ZN3cub18CUB_300001_SM_10006detail6reduce28DeviceReduceSingleTileKernelINS2_10policy_hubIiyN4cuda3__47maximumIiEEE10Policy1000EPiSB_iS8_iiNS5_3std3__410__identityEEEvT0_T1_T2_T3_T4_T6_,@function
        .size           _ZN3cub18CUB_300001_SM_10006detail6reduce28DeviceReduceSingleTileKernelINS2_10policy_hubIiyN4cuda3__47maximumIiEEE10Policy1000EPiSB_iS8_iiNS5_3std3__410__identityEEEvT0_T1_T2_T3_T4_T6_,(.L_x_643 - _ZN3cub18CUB_300001_SM_10006detail6reduce28DeviceReduceSingleTileKernelINS2_10policy_hubIiyN4cuda3__47maximumIiEEE10Policy1000EPiSB_iS8_iiNS5_3std3__410__identityEEEvT0_T1_T2_T3_T4_T6_)
        .other          _ZN3cub18CUB_300001_SM_10006detail6reduce28DeviceReduceSingleTileKernelINS2_10policy_hubIiyN4cuda3__47maximumIiEEE10Policy1000EPiSB_iS8_iiNS5_3std3__410__identityEEEvT0_T1_T2_T3_T4_T6_,@"STO_CUDA_ENTRY STV_DEFAULT"
_ZN3cub18CUB_300001_SM_10006detail6reduce28DeviceReduceSingleTileKernelINS2_10policy_hubIiyN4cuda3__47maximumIiEEE10Policy1000EPiSB_iS8_iiNS5_3std3__410__identityEEEvT0_T1_T2_T3_T4_T6_:
.text._ZN3cub18CUB_300001_SM_10006detail6reduce28DeviceReduceSingleTileKernelINS2_10policy_hubIiyN4cuda3__47maximumIiEEE10Policy1000EPiSB_iS8_iiNS5_3std3__410__identityEEEvT0_T1_T2_T3_T4_T6_:
[----:B------:R-:W-:Y:S01]  /*0000*/  LDC R1, c[0x0][0x37c] ;  /* 0x0000df00ff017b82 */ /* 0x000fe20000000800 */
[----:B------:R-:W0:Y:S01]  /*0010*/  LDCU UR4, c[0x0][0x390] ;  /* 0x00007200ff0477ac */ /* 0x000e220008000800 */
[----:B------:R-:W1:Y:S01]  /*0020*/  LDCU.64 UR6, c[0x0][0x358] ;  /* 0x00006b00ff0677ac */ /* 0x000e620008000a00 */
[----:B0-----:R-:W-:-:S05]  /*0030*/  IMAD.U32 R2, RZ, RZ, UR4 ;  /* 0x00000004ff027e24 */ /* 0x001fca000f8e00ff */
[----:B------:R-:W-:-:S13]  /*0040*/  ISETP.NE.AND P0, PT, R2, RZ, PT ;  /* 0x000000ff0200720c */ /* 0x000fda0003f05270 */
[----:B-1----:R-:W-:Y:S05]  /*0050*/  @P0 BRA `(.L_x_397) ;  /* 0x00000000001c0947 */ /* 0x002fea0003800000 */
[----:B------:R-:W0:Y:S02]  /*0060*/  S2R R0, SR_TID.X ;  /* 0x0000000000007919 */ /* 0x000e240000002100 */
[----:B0-----:R-:W-:-:S13]  /*0070*/  ISETP.NE.AND P0, PT, R0, RZ, PT ;  /* 0x000000ff0000720c */ /* 0x001fda0003f05270 */
[----:B------:R-:W-:Y:S05]  /*0080*/  @P0 EXIT ;  /* 0x000000000000094d */ /* 0x000fea0003800000 */
[----:B------:R-:W0:Y:S08]  /*0090*/  LDC R5, c[0x0][0x398] ;  /* 0x0000e600ff057b82 */ /* 0x000e300000000800 */
[----:B------:R-:W0:Y:S02]  /*00a0*/  LDC.64 R2, c[0x0][0x388] ;  /* 0x0000e200ff027b82 */ /* 0x000e240000000a00 */
[----:B0-----:R-:W-:Y:S01]  /*00b0*/  STG.E desc[UR6][R2.64], R5 ;  /* 0x0000000502007986 */ /* 0x001fe2000c101906 */
[----:B------:R-:W-:Y:S05]  /*00c0*/  EXIT ;  /* 0x000000000000794d */ /* 0x000fea0003800000 */
.L_x_397:
[----:B------:R-:W0:Y:S01]  /*00d0*/  LDCU UR4, c[0x0][0x380] ;  /* 0x00007000ff0477ac */ /* 0x000e220008000800 */
[----:B------:R-:W-:Y:S01]  /*00e0*/  BSSY.RECONVERGENT B0, `(.L_x_398) ;  /* 0x000036c000007945 */ /* 0x000fe20003800200 */
[----:B0-----:R-:W-:-:S09]  /*00f0*/  ULOP3.LUT UP0, URZ, UR4, 0xf, URZ, 0xc0, !UPT ;  /* 0x0000000f04ff7892 */ /* 0x001fd2000f80c0ff */
[----:B------:R-:W-:Y:S05]  /*0100*/  BRA.U UP0, `(.L_x_399) ;  /* 0x0000001900a47547 */ /* 0x000fea000b800000 */
[----:B------:R-:W-:-:S13]  /*0110*/  ISETP.GT.AND P0, PT, R2, 0xfff, PT ;  /* 0x00000fff0200780c */ /* 0x000fda0003f04270 */
[----:B------:R-:W-:Y:S05]  /*0120*/  @P0 BRA `(.L_x_400) ;  /* 0x0000000c00640947 */ /* 0x000fea0003800000 */
[----:B------:R-:W0:Y:S01]  /*0130*/  S2R R3, SR_TID.X ;  /* 0x0000000000037919 */ /* 0x000e220000002100 */
[----:B------:R-:W-:Y:S01]  /*0140*/  BSSY.RECONVERGENT B1, `(.L_x_401) ;  /* 0x0000009000017945 */ /* 0x000fe20003800200 */
[----:B------:R-:W-:Y:S01]  /*0150*/  IMAD.MOV.U32 R0, RZ, RZ, RZ ;  /* 0x000000ffff007224 */ /* 0x000fe200078e00ff */
[----:B0-----:R-:W-:Y:S01]  /*0160*/  ISETP.GE.AND P0, PT, R3, R2, PT ;  /* 0x000000020300720c */ /* 0x001fe20003f06270 */
[----:B------:R-:W-:-:S12]  /*0170*/  IMAD.MOV.U32 R11, RZ, RZ, R3 ;  /* 0x000000ffff0b7224 */ /* 0x000fd800078e0003 */
[----:B------:R-:W-:Y:S05]  /*0180*/  @P0 BRA `(.L_x_402) ;  /* 0x0000000000100947 */ /* 0x000fea0003800000 */
[----:B------:R-:W0:Y:S02]  /*0190*/  LDC.64 R4, c[0x0][0x380] ;  /* 0x0000e000ff047b82 */ /* 0x000e240000000a00 */
[----:B0-----:R-:W-:-:S05]  /*01a0*/  IMAD.WIDE.U32 R4, R3, 0x4, R4 ;  /* 0x0000000403047825 */ /* 0x001fca00078e0004 */
[----:B------:R0:W5:Y:S01]  /*01b0*/  LDG.E.CONSTANT R0, desc[UR6][R4.64] ;  /* 0x0000000604007981 */ /* 0x000162000c1e9900 */
[----:B------:R-:W-:-:S07]  /*01c0*/  VIADD R11, R3, 0x100 ;  /* 0x00000100030b7836 */ /* 0x000fce0000000000 */
.L_x_402:
[----:B------:R-:W-:Y:S05]  /*01d0*/  BSYNC.RECONVERGENT B1 ;  /* 0x0000000000017941 */ /* 0x000fea0003800200 */
.L_x_401:
[----:B------:R-:W-:Y:S01]  /*01e0*/  ISETP.GE.AND P0, PT, R11, R2, PT ;  /* 0x000000020b00720c */ /* 0x000fe20003f06270 */
[----:B------:R-:W-:-:S12]  /*01f0*/  BSSY.RECONVERGENT B1, `(.L_x_403) ;  /* 0x0000066000017945 */ /* 0x000fd80003800200 */
[----:B------:R-:W-:Y:S05]  /*0200*/  @P0 BRA `(.L_x_404) ;  /* 0x0000000400900947 */ /* 0x000fea0003800000 */
[----:B0-----:R-:W-:Y:S01]  /*0210*/  LOP3.LUT R5, RZ, R11, RZ, 0x33, !PT ;  /* 0x0000000bff057212 */ /* 0x001fe200078e33ff */
[----:B------:R-:W-:Y:S04]  /*0220*/  BSSY.RECONVERGENT B2, `(.L_x_405) ;  /* 0x0000015000027945 */ /* 0x000fe80003800200 */
[----:B------:R-:W-:-:S05]  /*0230*/  IMAD.IADD R6, R5, 0x1, R2 ;  /* 0x0000000105067824 */ /* 0x000fca00078e0202 */
[C---:B------:R-:W-:Y:S02]  /*0240*/  LOP3.LUT R4, R6.reuse, 0x300, RZ, 0xc0, !PT ;  /* 0x0000030006047812 */ /* 0x040fe400078ec0ff */
[----:B------:R-:W-:Y:S02]  /*0250*/  ISETP.GE.U32.AND P1, PT, R6, 0x300, PT ;  /* 0x000003000600780c */ /* 0x000fe40003f26070 */
[----:B------:R-:W-:-:S13]  /*0260*/  ISETP.NE.AND P0, PT, R4, 0x300, PT ;  /* 0x000003000400780c */ /* 0x000fda0003f05270 */
[----:B------:R-:W-:Y:S05]  /*0270*/  @!P0 BRA `(.L_x_406) ;  /* 0x00000000003c8947 */ /* 0x000fea0003800000 */
[----:B------:R-:W0:Y:S01]  /*0280*/  LDC.64 R4, c[0x0][0x380] ;  /* 0x0000e000ff047b82 */ /* 0x000e220000000a00 */
[----:B------:R-:W-:-:S04]  /*0290*/  LEA.HI R6, R6, 0x1, RZ, 0x18 ;  /* 0x0000000106067811 */ /* 0x000fc800078fc0ff */
[----:B------:R-:W-:-:S05]  /*02a0*/  LOP3.LUT R6, R6, 0x3, RZ, 0xc0, !PT ;  /* 0x0000000306067812 */ /* 0x000fca00078ec0ff */
[----:B------:R-:W-:Y:S02]  /*02b0*/  IMAD.MOV R6, RZ, RZ, -R6 ;  /* 0x000000ffff067224 */ /* 0x000fe400078e0a06 */
[----:B0-----:R-:W-:-:S04]  /*02c0*/  IMAD.WIDE.U32 R4, R11, 0x4, R4 ;  /* 0x000000040b047825 */ /* 0x001fc800078e0004 */
[----:B------:R-:W-:-:S07]  /*02d0*/  IMAD.MOV.U32 R7, RZ, RZ, R5 ;  /* 0x000000ffff077224 */ /* 0x000fce00078e0005 */
.L_x_407:
[----:B------:R-:W-:-:S06]  /*02e0*/  IMAD.MOV.U32 R5, RZ, RZ, R7 ;  /* 0x000000ffff057224 */ /* 0x000fcc00078e0007 */
[----:B------:R0:W2:Y:S01]  /*02f0*/  LDG.E.CONSTANT R5, desc[UR6][R4.64] ;  /* 0x0000000604057981 */ /* 0x0000a2000c1e9900 */
[----:B------:R-:W-:Y:S02]  /*0300*/  VIADD R6, R6, 0x1 ;  /* 0x0000000106067836 */ /* 0x000fe40000000000 */
[----:B------:R-:W-:-:S03]  /*0310*/  VIADD R11, R11, 0x100 ;  /* 0x000001000b0b7836 */ /* 0x000fc60000000000 */
[----:B------:R-:W-:Y:S02]  /*0320*/  ISETP.NE.AND P0, PT, R6, RZ, PT ;  /* 0x000000ff0600720c */ /* 0x000fe40003f05270 */
[----:B0-----:R-:W-:-:S05]  /*0330*/  IADD3 R4, P2, PT, R4, 0x400, RZ ;  /* 0x0000040004047810 */ /* 0x001fca0007f5e0ff */
[----:B------:R-:W-:Y:S01]  /*0340*/  IMAD.X R7, RZ, RZ, R7, P2 ;  /* 0x000000ffff077224 */ /* 0x000fe200010e0607 */
[----:B--2--5:R-:W-:-:S05]  /*0350*/  VIMNMX R0, PT, PT, R5, R0, !PT ;  /* 0x0000000005007248 */ /* 0x024fca0007fe0100 */
[----:B------:R-:W-:Y:S05]  /*0360*/  @P0 BRA `(.L_x_407) ;  /* 0xfffffffc00dc0947 */ /* 0x000fea000383ffff */
.L_x_406:
[----:B------:R-:W-:Y:S05]  /*0370*/  BSYNC.RECONVERGENT B2 ;  /* 0x0000000000027941 */ /* 0x000fea0003800200 */
.L_x_405:
[----:B------:R-:W-:Y:S05]  /*0380*/  @!P1 BRA `(.L_x_404) ;  /* 0x0000000400309947 */ /* 0x000fea0003800000 */
[----:B------:R-:W-:Y:S01]  /*0390*/  IMAD.IADD R4, R2, 0x1, -R11 ;  /* 0x0000000102047824 */ /* 0x000fe200078e0a0b */
[----:B------:R-:W-:Y:S01]  /*03a0*/  BSSY.RECONVERGENT B2, `(.L_x_408) ;  /* 0x0000029000027945 */ /* 0x000fe20003800200 */
[----:B------:R-:W-:-:S03]  /*03b0*/  PLOP3.LUT P0, PT, PT, PT, PT, 0x80, 0x8 ;  /* 0x000000000008781c */ /* 0x000fc60003f0f070 */
[----:B------:R-:W-:-:S13]  /*03c0*/  ISETP.GT.AND P1, PT, R4, 0xc00, PT ;  /* 0x00000c000400780c */ /* 0x000fda0003f24270 */
[----:B------:R-:W-:Y:S05]  /*03d0*/  @!P1 BRA `(.L_x_409) ;  /* 0x0000000000949947 */ /* 0x000fea0003800000 */
[----:B------:R-:W-:Y:S01]  /*03e0*/  PLOP3.LUT P0, PT, PT, PT, PT, 0x8, 0x80 ;  /* 0x000000000080781c */ /* 0x000fe20003f0e170 */
[----:B------:R-:W-:-:S12]  /*03f0*/  VIADD R10, R2, 0xfffff400 ;  /* 0xfffff400020a7836 */ /* 0x000fd80000000000 */
.L_x_410:
[----:B------:R-:W0:Y:S01]  /*0400*/  LDC.64 R6, c[0x0][0x380] ;  /* 0x0000e000ff067b82 */ /* 0x000e220000000a00 */
[C---:B------:R-:W-:Y:S02]  /*0410*/  VIADD R9, R11.reuse, 0x400 ;  /* 0x000004000b097836 */ /* 0x040fe40000000000 */
[C---:B------:R-:W-:Y:S02]  /*0420*/  VIADD R5, R11.reuse, 0x800 ;  /* 0x000008000b057836 */ /* 0x040fe40000000000 */
[----:B0-----:R-:W-:-:S05]  /*0430*/  IMAD.WIDE R22, R11, 0x4, R6 ;  /* 0x000000040b167825 */ /* 0x001fca00078e0206 */
[----:B------:R-:W2:Y:S01]  /*0440*/  LDG.E.CONSTANT R12, desc[UR6][R22.64] ;  /* 0x00000006160c7981 */ /* 0x000ea2000c1e9900 */
[----:B------:R-:W-:-:S03]  /*0450*/  IMAD.WIDE R8, R9, 0x4, R6 ;  /* 0x0000000409087825 */ /* 0x000fc600078e0206 */
[----:B------:R-:W2:Y:S04]  /*0460*/  LDG.E.CONSTANT R13, desc[UR6][R22.64+0x400] ;  /* 0x00040006160d7981 */ /* 0x000ea8000c1e9900 */
[----:B------:R-:W3:Y:S04]  /*0470*/  LDG.E.CONSTANT R14, desc[UR6][R22.64+0x800] ;  /* 0x00080006160e7981 */ /* 0x000ee8000c1e9900 */
[----:B------:R-:W3:Y:S01]  /*0480*/  LDG.E.CONSTANT R21, desc[UR6][R22.64+0xc00] ;  /* 0x000c000616157981 */ /* 0x000ee2000c1e9900 */
[----:B------:R-:W-:-:S03]  /*0490*/  IMAD.WIDE R4, R5, 0x4, R6 ;  /* 0x0000000405047825 */ /* 0x000fc600078e0206 */
[----:B------:R-:W4:Y:S04]  /*04a0*/  LDG.E.CONSTANT R17, desc[UR6][R8.64] ;  /* 0x0000000608117981 */ /* 0x000f28000c1e9900 */
[----:B------:R-:W4:Y:S01]  /*04b0*/  LDG.E.CONSTANT R16, desc[UR6][R8.64+0x400] ;  /* 0x0004000608107981 */ /* 0x000f22000c1e9900 */
[----:B------:R-:W-:-:S03]  /*04c0*/  VIADD R25, R11, 0xc00 ;  /* 0x00000c000b197836 */ /* 0x000fc60000000000 */
[----:B------:R-:W4:Y:S04]  /*04d0*/  LDG.E.CONSTANT R15, desc[UR6][R8.64+0x800] ;  /* 0x00080006080f7981 */ /* 0x000f28000c1e9900 */
[----:B------:R-:W4:Y:S01]  /*04e0*/  LDG.E.CONSTANT R20, desc[UR6][R8.64+0xc00] ;  /* 0x000c000608147981 */ /* 0x000f22000c1e9900 */
[----:B------:R-:W-:-:S03]  /*04f0*/  IMAD.WIDE R6, R25, 0x4, R6 ;  /* 0x0000000419067825 */ /* 0x000fc600078e0206 */
[----:B------:R-:W4:Y:S04]  /*0500*/  LDG.E.CONSTANT R19, desc[UR6][R4.64] ;  /* 0x0000000604137981 */ /* 0x000f28000c1e9900 */
[----:B------:R-:W4:Y:S04]  /*0510*/  LDG.E.CONSTANT R18, desc[UR6][R4.64+0x400] ;  /* 0x0004000604127981 */ /* 0x000f28000c1e9900 */
[----:B------:R-:W4:Y:S04]  /*0520*/  LDG.E.CONSTANT R23, desc[UR6][R4.64+0x800] ;  /* 0x0008000604177981 */ /* 0x000f28000c1e9900 */
[----:B------:R-:W4:Y:S04]  /*0530*/  LDG.E.CONSTANT R24, desc[UR6][R4.64+0xc00] ;  /* 0x000c000604187981 */ /* 0x000f28000c1e9900 */
[----:B------:R-:W4:Y:S04]  /*0540*/  LDG.E.CONSTANT R25, desc[UR6][R6.64] ;  /* 0x0000000606197981 */ /* 0x000f28000c1e9900 */
[----:B------:R-:W4:Y:S04]  /*0550*/  LDG.E.CONSTANT R26, desc[UR6][R6.64+0x400] ;  /* 0x00040006061a7981 */ /* 0x000f28000c1e9900 */
[----:B------:R-:W4:Y:S04]  /*0560*/  LDG.E.CONSTANT R22, desc[UR6][R6.64+0x800] ;  /* 0x0008000606167981 */ /* 0x000f28000c1e9900 */
[----:B------:R-:W4:Y:S01]  /*0570*/  LDG.E.CONSTANT R27, desc[UR6][R6.64+0xc00] ;  /* 0x000c0006061b7981 */ /* 0x000f22000c1e9900 */
[----:B------:R-:W-:-:S05]  /*0580*/  VIADD R11, R11, 0x1000 ;  /* 0x000010000b0b7836 */ /* 0x000fca0000000000 */
[----:B------:R-:W-:Y:S02]  /*0590*/  ISETP.GE.AND P1, PT, R11, R10, PT ;  /* 0x0000000a0b00720c */ /* 0x000fe40003f26270 */
[----:B--2--5:R-:W-:-:S04]  /*05a0*/  VIMNMX3 R12, R0, R12, R13, !PT ;  /* 0x0000000c000c720f */ /* 0x024fc8000780010d */
[----:B---3--:R-:W-:-:S04]  /*05b0*/  VIMNMX3 R12, R12, R14, R21, !PT ;  /* 0x0000000e0c0c720f */ /* 0x008fc80007800115 */
[----:B----4-:R-:W-:-:S04]  /*05c0*/  VIMNMX3 R12, R12, R17, R16, !PT ;  /* 0x000000110c0c720f */ /* 0x010fc80007800110 */
[----:B------:R-:W-:-:S04]  /*05d0*/  VIMNMX3 R12, R12, R15, R20, !PT ;  /* 0x0000000f0c0c720f */ /* 0x000fc80007800114 */
[----:B------:R-:W-:-:S04]  /*05e0*/  VIMNMX3 R12, R12, R19, R18, !PT ;  /* 0x000000130c0c720f */ /* 0x000fc80007800112 */
[----:B------:R-:W-:-:S04]  /*05f0*/  VIMNMX3 R12, R12, R23, R24, !PT ;  /* 0x000000170c0c720f */ /* 0x000fc80007800118 */
[----:B------:R-:W-:-:S04]  /*0600*/  VIMNMX3 R25, R12, R25, R26, !PT ;  /* 0x000000190c19720f */ /* 0x000fc8000780011a */
[----:B------:R-:W-:Y:S01]  /*0610*/  VIMNMX3 R0, R25, R22, R27, !PT ;  /* 0x000000161900720f */ /* 0x000fe2000780011b */
[----:B------:R-:W-:Y:S06]  /*0620*/  @!P1 BRA `(.L_x_410) ;  /* 0xfffffffc00749947 */ /* 0x000fec000383ffff */
.L_x_409:
[----:B------:R-:W-:Y:S05]  /*0630*/  BSYNC.RECONVERGENT B2 ;  /* 0x0000000000027941 */ /* 0x000fea0003800200 */
.L_x_408:
[----:B------:R-:W-:Y:S01]  /*0640*/  IMAD.IADD R4, R2, 0x1, -R11 ;  /* 0x0000000102047824 */ /* 0x000fe200078e0a0b */
[----:B------:R-:W-:Y:S04]  /*0650*/  BSSY.RECONVERGENT B2, `(.L_x_411) ;  /* 0x0000015000027945 */ /* 0x000fe80003800200 */
[----:B------:R-:W-:-:S13]  /*0660*/  ISETP.GT.AND P1, PT, R4, 0x400, PT ;  /* 0x000004000400780c */ /* 0x000fda0003f24270 */
[----:B------:R-:W-:Y:S05]  /*0670*/  @!P1 BRA `(.L_x_412) ;  /* 0x0000000000489947 */ /* 0x000fea0003800000 */
[----:B------:R-:W0:Y:S01]  /*0680*/  LDC.64 R6, c[0x0][0x380] ;  /* 0x0000e000ff067b82 */ /* 0x000e220000000a00 */
[C---:B------:R-:W-:Y:S02]  /*0690*/  VIADD R13, R11.reuse, 0x400 ;  /* 0x000004000b0d7836 */ /* 0x040fe40000000000 */
[----:B0-----:R-:W-:-:S05]  /*06a0*/  IMAD.WIDE R4, R11, 0x4, R6 ;  /* 0x000000040b047825 */ /* 0x001fca00078e0206 */
[----:B------:R-:W2:Y:S01]  /*06b0*/  LDG.E.CONSTANT R9, desc[UR6][R4.64] ;  /* 0x0000000604097981 */ /* 0x000ea2000c1e9900 */
[----:B------:R-:W-:-:S03]  /*06c0*/  IMAD.WIDE R6, R13, 0x4, R6 ;  /* 0x000000040d067825 */ /* 0x000fc600078e0206 */
[----:B------:R-:W2:Y:S04]  /*06d0*/  LDG.E.CONSTANT R8, desc[UR6][R4.64+0x400] ;  /* 0x0004000604087981 */ /* 0x000ea8000c1e9900 */
[----:B------:R-:W3:Y:S04]  /*06e0*/  LDG.E.CONSTANT R13, desc[UR6][R4.64+0x800] ;  /* 0x00080006040d7981 */ /* 0x000ee8000c1e9900 */
[----:B------:R-:W3:Y:S04]  /*06f0*/  LDG.E.CONSTANT R10, desc[UR6][R4.64+0xc00] ;  /* 0x000c0006040a7981 */ /* 0x000ee8000c1e9900 */
[----:B------:R-:W4:Y:S04]  /*0700*/  LDG.E.CONSTANT R15, desc[UR6][R6.64] ;  /* 0x00000006060f7981 */ /* 0x000f28000c1e9900 */
[----:B------:R-:W4:Y:S04]  /*0710*/  LDG.E.CONSTANT R12, desc[UR6][R6.64+0x400] ;  /* 0x00040006060c7981 */ /* 0x000f28000c1e9900 */
[----:B------:R-:W4:Y:S04]  /*0720*/  LDG.E.CONSTANT R17, desc[UR6][R6.64+0x800] ;  /* 0x0008000606117981 */ /* 0x000f28000c1e9900 */
[----:B------:R-:W4:Y:S01]  /*0730*/  LDG.E.CONSTANT R14, desc[UR6][R6.64+0xc00] ;  /* 0x000c0006060e7981 */ /* 0x000f22000c1e9900 */
[----:B------:R-:W-:Y:S01]  /*0740*/  PLOP3.LUT P0, PT, PT, PT, PT, 0x8, 0x80 ;  /* 0x000000000080781c */ /* 0x000fe20003f0e170 */
[----:B------:R-:W-:Y:S01]  /*0750*/  VIADD R11, R11, 0x800 ;  /* 0x000008000b0b7836 */ /* 0x000fe20000000000 */
[----:B--2--5:R-:W-:-:S04]  /*0760*/  VIMNMX3 R8, R0, R9, R8, !PT ;  /* 0x000000090008720f */ /* 0x024fc80007800108 */
[----:B---3--:R-:W-:-:S04]  /*0770*/  VIMNMX3 R8, R8, R13, R10, !PT ;  /* 0x0000000d0808720f */ /* 0x008fc8000780010a */
[----:B----4-:R-:W-:-:S04]  /*0780*/  VIMNMX3 R8, R8, R15, R12, !PT ;  /* 0x0000000f0808720f */ /* 0x010fc8000780010c */
[----:B------:R-:W-:-:S07]  /*0790*/  VIMNMX3 R0, R8, R17, R14, !PT ;  /* 0x000000110800720f */ /* 0x000fce000780010e */
.L_x_412:
[----:B------:R-:W-:Y:S05]  /*07a0*/  BSYNC.RECONVERGENT B2 ;  /* 0x0000000000027941 */ /* 0x000fea0003800200 */
.L_x_411:
[----:B------:R-:W-:-:S13]  /*07b0*/  ISETP.LT.OR P0, PT, R11, R2, P0 ;  /* 0x000000020b00720c */ /* 0x000fda0000701670 */
[----:B------:R-:W-:Y:S05]  /*07c0*/  @!P0 BRA `(.L_x_404) ;  /* 0x0000000000208947 */ /* 0x000fea0003800000 */
[----:B------:R-:W0:Y:S02]  /*07d0*/  LDC.64 R4, c[0x0][0x380] ;  /* 0x0000e000ff047b82 */ /* 0x000e240000000a00 */
[----:B0-----:R-:W-:-:S05]  /*07e0*/  IMAD.WIDE R4, R11, 0x4, R4 ;  /* 0x000000040b047825 */ /* 0x001fca00078e0204 */
[----:B------:R-:W2:Y:S04]  /*07f0*/  LDG.E.CONSTANT R7, desc[UR6][R4.64] ;  /* 0x0000000604077981 */ /* 0x000ea8000c1e9900 */
[----:B------:R-:W2:Y:S04]  /*0800*/  LDG.E.CONSTANT R6, desc[UR6][R4.64+0x400] ;  /* 0x0004000604067981 */ /* 0x000ea8000c1e9900 */
[----:B------:R-:W3:Y:S04]  /*0810*/  LDG.E.CONSTANT R9, desc[UR6][R4.64+0x800] ;  /* 0x0008000604097981 */ /* 0x000ee8000c1e9900 */
[----:B------:R-:W3:Y:S01]  /*0820*/  LDG.E.CONSTANT R8, desc[UR6][R4.64+0xc00] ;  /* 0x000c000604087981 */ /* 0x000ee2000c1e9900 */
[----:B--2--5:R-:W-:-:S04]  /*0830*/  VIMNMX3 R0, R0, R7, R6, !PT ;  /* 0x000000070000720f */ /* 0x024fc80007800106 */
[----:B---3--:R-:W-:-:S07]  /*0840*/  VIMNMX3 R0, R0, R9, R8, !PT ;  /* 0x000000090000720f */ /* 0x008fce0007800108 */
.L_x_404:
[----:B------:R-:W-:Y:S05]  /*0850*/  BSYNC.RECONVERGENT B1 ;  /* 0x0000000000017941 */ /* 0x000fea0003800200 */
.L_x_403:
[----:B------:R-:W-:Y:S01]  /*0860*/  ISETP.GE.AND P0, PT, R2, 0x100, PT ;  /* 0x000001000200780c */ /* 0x000fe20003f06270 */
[----:B-----5:R-:W-:-:S12]  /*0870*/  IMAD.MOV.U32 R9, RZ, RZ, R0 ;  /* 0x000000ffff097224 */ /* 0x020fd800078e0000 */
[----:B------:R-:W-:Y:S05]  /*0880*/  @!P0 BRA `(.L_x_413) ;  /* 0x0000000000a08947 */ /* 0x000fea0003800000 */
[----:B------:R-:W1:Y:S01]  /*0890*/  S2R R6, SR_LANEID ;  /* 0x0000000000067919 */ /* 0x000e620000000000 */
[----:B------:R-:W2:Y:S02]  /*08a0*/  SHFL.DOWN PT, R0, R9, 0x1, 0x1f ;  /* 0x08201f0009007f89 */ /* 0x000ea400000e0000 */
[----:B--2---:R-:W-:Y:S02]  /*08b0*/  VIMNMX R0, PT, PT, R0, R9, !PT ;  /* 0x0000000900007248 */ /* 0x004fe40007fe0100 */
[C---:B-1----:R-:W-:Y:S02]  /*08c0*/  ISETP.GT.AND P0, PT, R6.reuse, 0x1e, PT ;  /* 0x0000001e0600780c */ /* 0x042fe40003f04270 */
[C---:B------:R-:W-:Y:S02]  /*08d0*/  ISETP.NE.AND P1, PT, R6.reuse, RZ, PT ;  /* 0x000000ff0600720c */ /* 0x040fe40003f25270 */
[----:B------:R-:W-:Y:S02]  /*08e0*/  SEL R0, R9, R0, P0 ;  /* 0x0000000009007207 */ /* 0x000fe40000000000 */
[----:B------:R-:W-:-:S03]  /*08f0*/  ISETP.GT.AND P0, PT, R6, 0x1d, PT ;  /* 0x0000001d0600780c */ /* 0x000fc60003f04270 */
[----:B0-----:R-:W0:Y:S06]  /*0900*/  SHFL.DOWN PT, R5, R0, 0x2, 0x1f ;  /* 0x08401f0000057f89 */ /* 0x001e2c00000e0000 */
[----:B------:R-:W1:Y:S01]  /*0910*/  @!P1 S2R R7, SR_CgaCtaId ;  /* 0x0000000000079919 */ /* 0x000e620000008800 */
[----:B------:R-:W-:Y:S02]  /*0920*/  @!P1 MOV R4, 0x400 ;  /* 0x0000040000049802 */ /* 0x000fe40000000f00 */
[----:B------:R-:W-:-:S04]  /*0930*/  @!P1 SHF.R.U32.HI R2, RZ, 0x3, R3 ;  /* 0x00000003ff029819 */ /* 0x000fc80000011603 */
[----:B------:R-:W-:Y:S02]  /*0940*/  @!P1 LOP3.LUT R2, R2, 0x7c, RZ, 0xc0, !PT ;  /* 0x0000007c02029812 */ /* 0x000fe400078ec0ff */
[----:B0-----:R-:W-:Y:S02]  /*0950*/  @!P0 VIMNMX R0, PT, PT, R0, R5, !PT ;  /* 0x0000000500008248 */ /* 0x001fe40007fe0100 */
[----:B------:R-:W-:-:S03]  /*0960*/  ISETP.GT.AND P0, PT, R6, 0x1b, PT ;  /* 0x0000001b0600780c */ /* 0x000fc60003f04270 */
[----:B------:R-:W0:Y:S01]  /*0970*/  SHFL.DOWN PT, R5, R0, 0x4, 0x1f ;  /* 0x08801f0000057f89 */ /* 0x000e2200000e0000 */
[----:B-1----:R-:W-:-:S05]  /*0980*/  @!P1 LEA R7, R7, R4, 0x18 ;  /* 0x0000000407079211 */ /* 0x002fca00078ec0ff */
[----:B------:R-:W-:-:S04]  /*0990*/  @!P1 IMAD.IADD R2, R2, 0x1, R7 ;  /* 0x0000000102029824 */ /* 0x000fc800078e0207 */
[----:B0-----:R-:W-:Y:S02]  /*09a0*/  @!P0 VIMNMX R0, PT, PT, R0, R5, !PT ;  /* 0x0000000500008248 */ /* 0x001fe40007fe0100 */
[----:B------:R-:W-:-:S03]  /*09b0*/  ISETP.GT.AND P0, PT, R6, 0x17, PT ;  /* 0x000000170600780c */ /* 0x000fc60003f04270 */
[----:B------:R-:W0:Y:S10]  /*09c0*/  SHFL.DOWN PT, R5, R0, 0x8, 0x1f ;  /* 0x09001f0000057f89 */ /* 0x000e3400000e0000 */
[----:B0-----:R-:W-:-:S02]  /*09d0*/  @!P0 VIMNMX R0, PT, PT, R0, R5, !PT ;  /* 0x0000000500008248 */ /* 0x001fc40007fe0100 */
[----:B------:R-:W-:-:S03]  /*09e0*/  ISETP.NE.AND P0, PT, R3, RZ, PT ;  /* 0x000000ff0300720c */ /* 0x000fc60003f05270 */
[----:B------:R-:W0:Y:S02]  /*09f0*/  SHFL.DOWN PT, R5, R0, 0x10, 0x1f ;  /* 0x0a001f0000057f89 */ /* 0x000e2400000e0000 */
[----:B0-----:R-:W-:-:S05]  /*0a00*/  VIMNMX R7, PT, PT, R0, R5, !PT ;  /* 0x0000000500077248 */ /* 0x001fca0007fe0100 */
[----:B------:R0:W-:Y:S01]  /*0a10*/  @!P1 STS [R2+0x8], R7 ;  /* 0x0000080702009388 */ /* 0x0001e20000000800 */
[----:B------:R-:W-:Y:S01]  /*0a20*/  BAR.SYNC.DEFER_BLOCKING 0x0 ;  /* 0x0000000000007b1d */ /* 0x000fe20000010000 */
[----:B------:R-:W-:-:S04]  /*0a30*/  ISETP.GT.AND P1, PT, R6, 0xf, PT ;  /* 0x0000000f0600780c */ /* 0x000fc80003f24270 */
[----:B------:R-:W-:Y:S01]  /*0a40*/  SEL R5, R0, R7, P1 ;  /* 0x0000000700057207 */ /* 0x000fe20000800000 */
[----:B------:R-:W-:Y:S08]  /*0a50*/  @P0 BRA `(.L_x_414) ;  /* 0x0000002c00500947 */ /* 0x000ff00003800000 */
[----:B------:R-:W1:Y:S01]  /*0a60*/  S2UR UR5, SR_CgaCtaId ;  /* 0x00000000000579c3 */ /* 0x000e620000008800 */
[----:B------:R-:W-:Y:S02]  /*0a70*/  UMOV UR4, 0x400 ;  /* 0x0000040000047882 */ /* 0x000fe40000000000 */
[----:B-1----:R-:W-:-:S09]  /*0a80*/  ULEA UR4, UR5, UR4, 0x18 ;  /* 0x0000000405047291 */ /* 0x002fd2000f8ec0ff */
[----:B------:R-:W-:Y:S04]  /*0a90*/  LDS R0, [UR4+0xc] ;  /* 0x00000c04ff007984 */ /* 0x000fe80008000800 */
[----:B------:R-:W1:Y:S04]  /*0aa0*/  LDS.128 R8, [UR4+0x10] ;  /* 0x00001004ff087984 */ /* 0x000e680008000c00 */
[----:B0-----:R-:W0:Y:S01]  /*0ab0*/  LDS.64 R2, [UR4+0x20] ;  /* 0x00002004ff027984 */ /* 0x001e220008000a00 */
[----:B-1----:R-:W-:-:S04]  /*0ac0*/  VIMNMX3 R0, R5, R0, R8, !PT ;  /* 0x000000000500720f */ /* 0x002fc80007800108 */
[----:B------:R-:W-:-:S04]  /*0ad0*/  VIMNMX3 R0, R0, R9, R10, !PT ;  /* 0x000000090000720f */ /* 0x000fc8000780010a */
[----:B0-----:R-:W-:-:S04]  /*0ae0*/  VIMNMX3 R0, R0, R11, R2, !PT ;  /* 0x0000000b0000720f */ /* 0x001fc80007800102 */
[----:B------:R-:W-:Y:S01]  /*0af0*/  VIMNMX R5, PT, PT, R0, R3, !PT ;  /* 0x0000000300057248 */ /* 0x000fe20007fe0100 */
[----:B------:R-:W-:Y:S06]  /*0b00*/  BRA `(.L_x_414) ;  /* 0x0000002c00247947 */ /* 0x000fec0003800000 */
.L_x_413:
[----:B------:R-:W1:Y:S01]  /*0b10*/  S2R R6, SR_LANEID ;  /* 0x0000000000067919 */ /* 0x000e620000000000 */
[----:B------:R-:W-:-:S04]  /*0b20*/  LOP3.LUT R0, R3, 0x3e0, RZ, 0xc0, !PT ;  /* 0x000003e003007812 */ /* 0x000fc800078ec0ff */
[----:B------:R-:W-:Y:S01]  /*0b30*/  LOP3.LUT R7, RZ, R0, RZ, 0x33, !PT ;  /* 0x00000000ff077212 */ /* 0x000fe200078e33ff */
[----:B0-----:R-:W-:-:S04]  /*0b40*/  VIADD R5, R0, 0x20 ;  /* 0x0000002000057836 */ /* 0x001fc80000000000 */
[----:B------:R-:W-:Y:S01]  /*0b50*/  IMAD.IADD R7, R7, 0x1, R2 ;  /* 0x0000000107077824 */ /* 0x000fe200078e0202 */
[----:B------:R-:W-:-:S04]  /*0b60*/  ISETP.GT.AND P0, PT, R5, R2, PT ;  /* 0x000000020500720c */ /* 0x000fc80003f04270 */
[----:B------:R-:W-:-:S05]  /*0b70*/  SEL R7, R7, 0x1f, P0 ;  /* 0x0000001f07077807 */ /* 0x000fca0000000000 */
[----:B------:R-:W0:Y:S01]  /*0b80*/  SHFL.DOWN PT, R0, R9, 0x1, R7 ;  /* 0x0820000009007989 */ /* 0x000e2200000e0007 */
[C---:B-1----:R-:W-:Y:S01]  /*0b90*/  ISETP.GE.AND P0, PT, R6.reuse, R7, PT ;  /* 0x000000070600720c */ /* 0x042fe20003f06270 */
[C---:B------:R-:W-:Y:S01]  /*0ba0*/  VIADD R4, R6.reuse, 0x2 ;  /* 0x0000000206047836 */ /* 0x040fe20000000000 */
[----:B------:R-:W-:-:S11]  /*0bb0*/  ISETP.NE.AND P1, PT, R6, RZ, PT ;  /* 0x000000ff0600720c */ /* 0x000fd60003f25270 */
[----:B0-----:R-:W-:Y:S02]  /*0bc0*/  @!P0 VIMNMX R9, PT, PT, R0, R9, !PT ;  /* 0x0000000900098248 */ /* 0x001fe40007fe0100 */
[----:B------:R-:W-:Y:S01]  /*0bd0*/  ISETP.GT.AND P0, PT, R4, R7, PT ;  /* 0x000000070400720c */ /* 0x000fe20003f04270 */
[----:B------:R-:W-:Y:S01]  /*0be0*/  VIADD R4, R6, 0x4 ;  /* 0x0000000406047836 */ /* 0x000fe20000000000 */
[----:B------:R-:W0:Y:S01]  /*0bf0*/  @!P1 S2R R8, SR_CgaCtaId ;  /* 0x0000000000089919 */ /* 0x000e220000008800 */
[----:B------:R-:W-:Y:S01]  /*0c00*/  @!P1 MOV R5, 0x400 ;  /* 0x0000040000059802 */ /* 0x000fe20000000f00 */
[----:B------:R-:W1:Y:S09]  /*0c10*/  SHFL.DOWN PT, R0, R9, 0x2, R7 ;  /* 0x0840000009007989 */ /* 0x000e7200000e0007 */
[----:B-1----:R-:W-:-:S02]  /*0c20*/  @!P0 VIMNMX R9, PT, PT, R9, R0, !PT ;  /* 0x0000000009098248 */ /* 0x002fc40007fe0100 */
[----:B------:R-:W-:Y:S01]  /*0c30*/  ISETP.GT.AND P0, PT, R4, R7, PT ;  /* 0x000000070400720c */ /* 0x000fe20003f04270 */
[----:B------:R-:W-:Y:S01]  /*0c40*/  VIADD R4, R6, 0x8 ;  /* 0x0000000806047836 */ /* 0x000fe20000000000 */
[----:B0-----:R-:W-:Y:S01]  /*0c50*/  @!P1 LEA R5, R8, R5, 0x18 ;  /* 0x0000000508059211 */ /* 0x001fe200078ec0ff */
[----:B------:R-:W0:Y:S10]  /*0c60*/  SHFL.DOWN PT, R0, R9, 0x4, R7 ;  /* 0x0880000009007989 */ /* 0x000e3400000e0007 */
[----:B0-----:R-:W-:-:S02]  /*0c70*/  @!P0 VIMNMX R9, PT, PT, R9, R0, !PT ;  /* 0x0000000009098248 */ /* 0x001fc40007fe0100 */
[----:B------:R-:W-:Y:S01]  /*0c80*/  ISETP.GT.AND P0, PT, R4, R7, PT ;  /* 0x000000070400720c */ /* 0x000fe20003f04270 */
[----:B------:R-:W-:Y:S02]  /*0c90*/  VIADD R4, R6, 0x10 ;  /* 0x0000001006047836 */ /* 0x000fe40000000000 */
[----:B------:R-:W0:Y:S10]  /*0ca0*/  SHFL.DOWN PT, R0, R9, 0x8, R7 ;  /* 0x0900000009007989 */ /* 0x000e3400000e0007 */
[----:B0-----:R-:W-:-:S02]  /*0cb0*/  @!P0 VIMNMX R9, PT, PT, R9, R0, !PT ;  /* 0x0000000009098248 */ /* 0x001fc40007fe0100 */
[----:B------:R-:W-:Y:S02]  /*0cc0*/  ISETP.GT.AND P0, PT, R4, R7, PT ;  /* 0x000000070400720c */ /* 0x000fe40003f04270 */
[----:B------:R-:W-:Y:S01]  /*0cd0*/  @!P1 SHF.R.U32.HI R4, RZ, 0x3, R3 ;  /* 0x00000003ff049819 */ /* 0x000fe20000011603 */
[----:B------:R-:W0:Y:S03]  /*0ce0*/  SHFL.DOWN PT, R0, R9, 0x10, R7 ;  /* 0x0a00000009007989 */ /* 0x000e2600000e0007 */
[----:B------:R-:W-:-:S05]  /*0cf0*/  @!P1 LOP3.LUT R4, R4, 0x7c, RZ, 0xc0, !PT ;  /* 0x0000007c04049812 */ /* 0x000fca00078ec0ff */
[----:B------:R-:W-:Y:S02]  /*0d00*/  @!P1 IMAD.IADD R4, R4, 0x1, R5 ;  /* 0x0000000104049824 */ /* 0x000fe400078e0205 */
[----:B0-----:R-:W-:Y:S02]  /*0d10*/  @!P0 VIMNMX R9, PT, PT, R9, R0, !PT ;  /* 0x0000000009098248 */ /* 0x001fe40007fe0100 */
[----:B------:R-:W-:-:S03]  /*0d20*/  ISETP.NE.AND P0, PT, R3, RZ, PT ;  /* 0x000000ff0300720c */ /* 0x000fc60003f05270 */
[----:B------:R-:W-:-:S05]  /*0d30*/  IMAD.MOV.U32 R5, RZ, RZ, R9 ;  /* 0x000000ffff057224 */ /* 0x000fca00078e0009 */
[----:B------:R4:W-:Y:S01]  /*0d40*/  @!P1 STS [R4+0x8], R5 ;  /* 0x0000080504009388 */ /* 0x0009e20000000800 */
[----:B------:R-:W-:Y:S06]  /*0d50*/  BAR.SYNC.DEFER_BLOCKING 0x0 ;  /* 0x0000000000007b1d */ /* 0x000fec0000010000 */
[----:B------:R-:W-:Y:S05]  /*0d60*/  @P0 BRA `(.L_x_414) ;  /* 0x00000028008c0947 */ /* 0x000fea0003800000 */
[----:B------:R-:W0:Y:S01]  /*0d70*/  S2UR UR5, SR_CgaCtaId ;  /* 0x00000000000579c3 */ /* 0x000e220000008800 */
[----:B------:R-:W-:Y:S01]  /*0d80*/  UMOV UR4, 0x400 ;  /* 0x0000040000047882 */ /* 0x000fe20000000000 */
[C---:B------:R-:W-:Y:S02]  /*0d90*/  ISETP.GT.AND P2, PT, R2.reuse, 0x20, PT ;  /* 0x000000200200780c */ /* 0x040fe40003f44270 */
[C---:B------:R-:W-:Y:S02]  /*0da0*/  ISETP.GT.AND P4, PT, R2.reuse, 0x40, PT ;  /* 0x000000400200780c */ /* 0x040fe40003f84270 */
[C---:B------:R-:W-:Y:S02]  /*0db0*/  ISETP.GT.AND P3, PT, R2.reuse, 0x60, PT ;  /* 0x000000600200780c */ /* 0x040fe40003f64270 */
[----:B------:R-:W-:Y:S01]  /*0dc0*/  ISETP.GT.AND P1, PT, R2, 0x80, PT ;  /* 0x000000800200780c */ /* 0x000fe20003f24270 */
[----:B0-----:R-:W-:-:S09]  /*0dd0*/  ULEA UR4, UR5, UR4, 0x18 ;  /* 0x0000000405047291 */ /* 0x001fd2000f8ec0ff */
[----:B------:R-:W4:Y:S04]  /*0de0*/  LDS R0, [UR4+0xc] ;  /* 0x00000c04ff007984 */ /* 0x000f280008000800 */
[----:B------:R-:W0:Y:S04]  /*0df0*/  LDS.128 R8, [UR4+0x10] ;  /* 0x00001004ff087984 */ /* 0x000e280008000c00 */
[----:B------:R-:W1:Y:S01]  /*0e00*/  LDS.64 R6, [UR4+0x20] ;  /* 0x00002004ff067984 */ /* 0x000e620008000a00 */
[----:B----4-:R-:W-:Y:S02]  /*0e10*/  @P2 VIMNMX R5, PT, PT, R5, R0, !PT ;  /* 0x0000000005052248 */ /* 0x010fe40007fe0100 */
[----:B------:R-:W-:-:S02]  /*0e20*/  ISETP.GT.AND P2, PT, R2, 0xa0, PT ;  /* 0x000000a00200780c */ /* 0x000fc40003f44270 */
[----:B0-----:R-:W-:Y:S02]  /*0e30*/  @P4 VIMNMX R5, PT, PT, R5, R8, !PT ;  /* 0x0000000805054248 */ /* 0x001fe40007fe0100 */
[C---:B------:R-:W-:Y:S02]  /*0e40*/  ISETP.GT.AND P4, PT, R2.reuse, 0xc0, PT ;  /* 0x000000c00200780c */ /* 0x040fe40003f84270 */
[----:B------:R-:W-:Y:S02]  /*0e50*/  @P3 VIMNMX R5, PT, PT, R5, R9, !PT ;  /* 0x0000000905053248 */ /* 0x000fe40007fe0100 */
[----:B------:R-:W-:Y:S02]  /*0e60*/  ISETP.GT.AND P3, PT, R2, 0xe0, PT ;  /* 0x000000e00200780c */ /* 0x000fe40003f64270 */
[----:B------:R-:W-:-:S04]  /*0e70*/  @P1 VIMNMX R5, PT, PT, R5, R10, !PT ;  /* 0x0000000a05051248 */ /* 0x000fc80007fe0100 */
[----:B------:R-:W-:-:S04]  /*0e80*/  @P2 VIMNMX R5, PT, PT, R5, R11, !PT ;  /* 0x0000000b05052248 */ /* 0x000fc80007fe0100 */
[----:B-1----:R-:W-:-:S04]  /*0e90*/  @P4 VIMNMX R5, PT, PT, R5, R6, !PT ;  /* 0x0000000605054248 */ /* 0x002fc80007fe0100 */
[----:B------:R-:W-:Y:S01]  /*0ea0*/  @P3 VIMNMX R5, PT, PT, R5, R7, !PT ;  /* 0x0000000705053248 */ /* 0x000fe20007fe0100 */
[----:B------:R-:W-:Y:S06]  /*0eb0*/  BRA `(.L_x_414) ;  /* 0x0000002800387947 */ /* 0x000fec0003800000 */
.L_x_400:
[----:B------:R-:W0:Y:S01]  /*0ec0*/  S2R R0, SR_TID.X ;  /* 0x0000000000007919 */ /* 0x000e220000002100 */
[----:B------:R-:W1:Y:S01]  /*0ed0*/  LDC.64 R20, c[0x0][0x380] ;  /* 0x0000e000ff147b82 */ /* 0x000e620000000a00 */
[----:B0-----:R-:W-:-:S04]  /*0ee0*/  IMAD.SHL.U32 R3, R0, 0x4, RZ ;  /* 0x0000000400037824 */ /* 0x001fc800078e00ff */
[----:B-1----:R-:W-:-:S05]  /*0ef0*/  IMAD.WIDE.U32 R20, R3, 0x4, R20 ;  /* 0x0000000403147825 */ /* 0x002fca00078e0014 */
[----:B------:R-:W2:Y:S04]  /*0f00*/  LDG.E.128.CONSTANT R4, desc[UR6][R20.64] ;  /* 0x0000000614047981 */ /* 0x000ea8000c1e9d00 */
[----:B------:R-:W3:Y:S04]  /*0f10*/  LDG.E.128.CONSTANT R8, desc[UR6][R20.64+0x1000] ;  /* 0x0010000614087981 */ /* 0x000ee8000c1e9d00 */
[----:B------:R-:W4:Y:S04]  /*0f20*/  LDG.E.128.CONSTANT R12, desc[UR6][R20.64+0x2000] ;  /* 0x00200006140c7981 */ /* 0x000f28000c1e9d00 */
[----:B------:R-:W5:Y:S01]  /*0f30*/  LDG.E.128.CONSTANT R16, desc[UR6][R20.64+0x3000] ;  /* 0x0030000614107981 */ /* 0x000f62000c1e9d00 */
[----:B------:R-:W-:Y:S01]  /*0f40*/  ISETP.GE.U32.AND P0, PT, R2, 0x2000, PT ;  /* 0x000020000200780c */ /* 0x000fe20003f06070 */
[----:B------:R-:W-:Y:S01]  /*0f50*/  IMAD.MOV.U32 R23, RZ, RZ, 0x1000 ;  /* 0x00001000ff177424 */ /* 0x000fe200078e00ff */
[----:B--2---:R-:W-:-:S02]  /*0f60*/  VIMNMX3 R4, R4, R5, R6, !PT ;  /* 0x000000050404720f */ /* 0x004fc40007800106 */
[----:B---3--:R-:W-:Y:S02]  /*0f70*/  VIMNMX3 R7, R7, R8, R9, !PT ;  /* 0x000000080707720f */ /* 0x008fe40007800109 */
[----:B----4-:R-:W-:Y:S02]  /*0f80*/  VIMNMX3 R10, R10, R11, R12, !PT ;  /* 0x0000000b0a0a720f */ /* 0x010fe4000780010c */
[----:B------:R-:W-:Y:S02]  /*0f90*/  VIMNMX3 R13, R13, R14, R15, !PT ;  /* 0x0000000e0d0d720f */ /* 0x000fe4000780010f */
[----:B-----5:R-:W-:Y:S02]  /*0fa0*/  VIMNMX3 R18, R16, R17, R18, !PT ;  /* 0x000000111012720f */ /* 0x020fe40007800112 */
[----:B------:R-:W-:Y:S02]  /*0fb0*/  VIMNMX3 R4, R4, R7, R10, !PT ;  /* 0x000000070404720f */ /* 0x000fe4000780010a */
[----:B------:R-:W-:-:S04]  /*0fc0*/  VIMNMX3 R13, R13, R18, R19, !PT ;  /* 0x000000120d0d720f */ /* 0x000fc80007800113 */
[----:B------:R-:W-:Y:S01]  /*0fd0*/  VIMNMX R3, PT, PT, R4, R13, !PT ;  /* 0x0000000d04037248 */ /* 0x000fe20007fe0100 */
[----:B------:R-:W-:Y:S06]  /*0fe0*/  @!P0 BRA `(.L_x_415) ;  /* 0x0000000000608947 */ /* 0x000fec0003800000 */
[----:B------:R-:W0:Y:S01]  /*0ff0*/  LDC R24, c[0x0][0x390] ;  /* 0x0000e400ff187b82 */ /* 0x000e220000000800 */
[----:B------:R-:W-:Y:S02]  /*1000*/  VIADD R22, R2, 0xfffff000 ;  /* 0xfffff00002167836 */ /* 0x000fe40000000000 */
[----:B------:R-:W-:-:S07]  /*1010*/  IMAD.MOV.U32 R23, RZ, RZ, 0x1000 ;  /* 0x00001000ff177424 */ /* 0x000fce00078e00ff */
.L_x_417:
[----:B------:R-:W-:-:S05]  /*1020*/  IMAD.WIDE R26, R23, 0x4, R20 ;  /* 0x00000004171a7825 */ /* 0x000fca00078e0214 */
[----:B------:R-:W2:Y:S04]  /*1030*/  LDG.E.128.CONSTANT R4, desc[UR6][R26.64] ;  /* 0x000000061a047981 */ /* 0x000ea8000c1e9d00 */
[----:B------:R-:W3:Y:S04]  /*1040*/  LDG.E.128.CONSTANT R8, desc[UR6][R26.64+0x1000] ;  /* 0x001000061a087981 */ /* 0x000ee8000c1e9d00 */
[----:B------:R-:W4:Y:S04]  /*1050*/  LDG.E.128.CONSTANT R12, desc[UR6][R26.64+0x2000] ;  /* 0x002000061a0c7981 */ /* 0x000f28000c1e9d00 */
[----:B------:R-:W5:Y:S01]  /*1060*/  LDG.E.128.CONSTANT R16, desc[UR6][R26.64+0x3000] ;  /* 0x003000061a107981 */ /* 0x000f62000c1e9d00 */
[----:B0-----:R-:W-:Y:S01]  /*1070*/  IMAD.MOV.U32 R2, RZ, RZ, R24 ;  /* 0x000000ffff027224 */ /* 0x001fe200078e0018 */
[----:B--2---:R-:W-:-:S03]  /*1080*/  VIMNMX3 R3, R3, R4, R5, !PT ;  /* 0x000000040303720f */ /* 0x004fc60007800105 */
[----:B------:R-:W-:Y:S01]  /*1090*/  IMAD.IADD R4, R2, 0x1, -R23 ;  /* 0x0000000102047824 */ /* 0x000fe200078e0a17 */
[----:B---3--:R-:W-:-:S04]  /*10a0*/  VIMNMX3 R6, R6, R7, R8, !PT ;  /* 0x000000070606720f */ /* 0x008fc80007800108 */
[----:B------:R-:W-:Y:S02]  /*10b0*/  ISETP.GE.AND P0, PT, R4, 0x1000, PT ;  /* 0x000010000400780c */ /* 0x000fe40003f06270 */
[----:B------:R-:W-:Y:S02]  /*10c0*/  VIMNMX3 R8, R9, R10, R11, !PT ;  /* 0x0000000a0908720f */ /* 0x000fe4000780010b */
[----:B----4-:R-:W-:Y:S02]  /*10d0*/  VIMNMX3 R12, R12, R13, R14, !PT ;  /* 0x0000000d0c0c720f */ /* 0x010fe4000780010e */
[----:B-----5:R-:W-:Y:S02]  /*10e0*/  VIMNMX3 R15, R15, R16, R17, !PT ;  /* 0x000000100f0f720f */ /* 0x020fe40007800111 */
[----:B------:R-:W-:Y:S02]  /*10f0*/  VIMNMX R18, PT, PT, R18, R19, !PT ;  /* 0x0000001312127248 */ /* 0x000fe40007fe0100 */
[----:B------:R-:W-:-:S02]  /*1100*/  VIMNMX3 R3, R3, R6, R8, !PT ;  /* 0x000000060303720f */ /* 0x000fc40007800108 */
[----:B------:R-:W-:-:S04]  /*1110*/  VIMNMX3 R12, R12, R15, R18, !PT ;  /* 0x0000000f0c0c720f */ /* 0x000fc80007800112 */
[----:B------:R-:W-:Y:S01]  /*1120*/  VIMNMX R3, PT, PT, R3, R12, !PT ;  /* 0x0000000c03037248 */ /* 0x000fe20007fe0100 */
[----:B------:R-:W-:Y:S06]  /*1130*/  @!P0 BRA `(.L_x_416) ;  /* 0x0000000400fc8947 */ /* 0x000fec0003800000 */
[----:B------:R-:W-:-:S05]  /*1140*/  VIADD R23, R23, 0x1000 ;  /* 0x0000100017177836 */ /* 0x000fca0000000000 */
[----:B------:R-:W-:-:S13]  /*1150*/  ISETP.GT.AND P0, PT, R23, R22, PT ;  /* 0x000000161700720c */ /* 0x000fda0003f04270 */
[----:B------:R-:W-:Y:S05]  /*1160*/  @!P0 BRA `(.L_x_417) ;  /* 0xfffffffc00ac8947 */ /* 0x000fea000383ffff */
.L_x_415:
[----:B------:R-:W-:-:S13]  /*1170*/  ISETP.GE.AND P0, PT, R23, R2, PT ;  /* 0x000000021700720c */ /* 0x000fda0003f06270 */
[----:B------:R-:W-:Y:S05]  /*1180*/  @P0 BRA `(.L_x_416) ;  /* 0x0000000400e80947 */ /* 0x000fea0003800000 */
[----:B------:R-:W-:Y:S01]  /*1190*/  IMAD.IADD R11, R2, 0x1, -R23 ;  /* 0x00000001020b7824 */ /* 0x000fe200078e0a17 */
[----:B------:R-:W-:Y:S04]  /*11a0*/  BSSY.RECONVERGENT B1, `(.L_x_416) ;  /* 0x0000078000017945 */ /* 0x000fe80003800200 */
[----:B------:R-:W-:-:S13]  /*11b0*/  ISETP.GE.AND P0, PT, R0, R11, PT ;  /* 0x0000000b0000720c */ /* 0x000fda0003f06270 */
[----:B------:R-:W-:Y:S05]  /*11c0*/  @P0 BRA `(.L_x_418) ;  /* 0x0000000400d40947 */ /* 0x000fea0003800000 */
[----:B------:R-:W-:Y:S01]  /*11d0*/  LOP3.LUT R4, RZ, R0, RZ, 0x33, !PT ;  /* 0x00000000ff047212 */ /* 0x000fe200078e33ff */
[----:B------:R-:W-:Y:S03]  /*11e0*/  BSSY.RECONVERGENT B2, `(.L_x_419) ;  /* 0x0000015000027945 */ /* 0x000fe60003800200 */
[----:B------:R-:W-:-:S04]  /*11f0*/  IADD3 R4, PT, PT, -R23, R2, R4 ;  /* 0x0000000217047210 */ /* 0x000fc80007ffe104 */
[C---:B------:R-:W-:Y:S02]  /*1200*/  LOP3.LUT R2, R4.reuse, 0x300, RZ, 0xc0, !PT ;  /* 0x0000030004027812 */ /* 0x040fe400078ec0ff */
[----:B------:R-:W-:Y:S02]  /*1210*/  ISETP.GE.U32.AND P1, PT, R4, 0x300, PT ;  /* 0x000003000400780c */ /* 0x000fe40003f26070 */
[----:B------:R-:W-:Y:S01]  /*1220*/  ISETP.NE.AND P0, PT, R2, 0x300, PT ;  /* 0x000003000200780c */ /* 0x000fe20003f05270 */
[----:B------:R-:W-:-:S12]  /*1230*/  IMAD.MOV.U32 R2, RZ, RZ, R0 ;  /* 0x000000ffff027224 */ /* 0x000fd800078e0000 */
[----:B------:R-:W-:Y:S05]  /*1240*/  @!P0 BRA `(.L_x_420) ;  /* 0x0000000000388947 */ /* 0x000fea0003800000 */
[----:B------:R-:W0:Y:S01]  /*1250*/  LDC.64 R6, c[0x0][0x380] ;  /* 0x0000e000ff067b82 */ /* 0x000e220000000a00 */
[----:B------:R-:W-:Y:S01]  /*1260*/  LEA.HI R2, R4, 0x1, RZ, 0x18 ;  /* 0x0000000104027811 */ /* 0x000fe200078fc0ff */
[----:B------:R-:W-:-:S03]  /*1270*/  IMAD.IADD R9, R0, 0x1, R23 ;  /* 0x0000000100097824 */ /* 0x000fc600078e0217 */
[----:B------:R-:W-:Y:S01]  /*1280*/  LOP3.LUT R4, R2, 0x3, RZ, 0xc0, !PT ;  /* 0x0000000302047812 */ /* 0x000fe200078ec0ff */
[----:B------:R-:W-:-:S04]  /*1290*/  IMAD.MOV.U32 R2, RZ, RZ, R0 ;  /* 0x000000ffff027224 */ /* 0x000fc800078e0000 */
[----:B------:R-:W-:-:S07]  /*12a0*/  IMAD.MOV R8, RZ, RZ, -R4 ;  /* 0x000000ffff087224 */ /* 0x000fce00078e0a04 */
.L_x_421:
[----:B0-----:R-:W-:-:S06]  /*12b0*/  IMAD.WIDE.U32 R4, R9, 0x4, R6 ;  /* 0x0000000409047825 */ /* 0x001fcc00078e0006 */
[----:B------:R-:W2:Y:S01]  /*12c0*/  LDG.E.CONSTANT R4, desc[UR6][R4.64] ;  /* 0x0000000604047981 */ /* 0x000ea2000c1e9900 */
[----:B------:R-:W-:Y:S02]  /*12d0*/  VIADD R8, R8, 0x1 ;  /* 0x0000000108087836 */ /* 0x000fe40000000000 */
[----:B------:R-:W-:Y:S02]  /*12e0*/  VIADD R2, R2, 0x100 ;  /* 0x0000010002027836 */ /* 0x000fe40000000000 */
[----:B------:R-:W-:Y:S01]  /*12f0*/  VIADD R9, R9, 0x100 ;  /* 0x0000010009097836 */ /* 0x000fe20000000000 */
[----:B------:R-:W-:Y:S02]  /*1300*/  ISETP.NE.AND P0, PT, R8, RZ, PT ;  /* 0x000000ff0800720c */ /* 0x000fe40003f05270 */
[----:B--2---:R-:W-:-:S11]  /*1310*/  VIMNMX R3, PT, PT, R4, R3, !PT ;  /* 0x0000000304037248 */ /* 0x004fd60007fe0100 */
[----:B------:R-:W-:Y:S05]  /*1320*/  @P0 BRA `(.L_x_421) ;  /* 0xfffffffc00e00947 */ /* 0x000fea000383ffff */
.L_x_420:
[----:B------:R-:W-:Y:S05]  /*1330*/  BSYNC.RECONVERGENT B2 ;  /* 0x0000000000027941 */ /* 0x000fea0003800200 */
.L_x_419:
[----:B------:R-:W-:Y:S05]  /*1340*/  @!P1 BRA `(.L_x_418) ;  /* 0x0000000400749947 */ /* 0x000fea0003800000 */
[----:B------:R-:W0:Y:S01]  /*1350*/  LDCU.64 UR4, c[0x0][0x380] ;  /* 0x00007000ff0477ac */ /* 0x000e220008000a00 */
[----:B------:R-:W-:Y:S01]  /*1360*/  IMAD.IADD R7, R11, 0x1, -R2 ;  /* 0x000000010b077824 */ /* 0x000fe200078e0a02 */
[C---:B------:R-:W-:Y:S01]  /*1370*/  IADD3 R5, P0, PT, R2.reuse, R23, RZ ;  /* 0x0000001702057210 */ /* 0x040fe20007f1e0ff */
[----:B------:R-:W-:Y:S01]  /*1380*/  BSSY.RECONVERGENT B2, `(.L_x_422) ;  /* 0x0000033000027945 */ /* 0x000fe20003800200 */
[----:B------:R-:W-:Y:S02]  /*1390*/  IMAD.IADD R13, R2, 0x1, R23 ;  /* 0x00000001020d7824 */ /* 0x000fe400078e0217 */
[----:B------:R-:W-:Y:S01]  /*13a0*/  ISETP.GT.AND P1, PT, R7, 0xc00, PT ;  /* 0x00000c000700780c */ /* 0x000fe20003f24270 */
[----:B------:R-:W-:Y:S01]  /*13b0*/  IMAD.X R6, RZ, RZ, RZ, P0 ;  /* 0x000000ffff067224 */ /* 0x000fe200000e06ff */
[----:B0-----:R-:W-:-:S04]  /*13c0*/  LEA R4, P0, R5, UR4, 0x2 ;  /* 0x0000000405047c11 */ /* 0x001fc8000f8010ff */
[----:B------:R-:W-:Y:S02]  /*13d0*/  LEA.HI.X R5, R5, UR5, R6, 0x2, P0 ;  /* 0x0000000505057c11 */ /* 0x000fe400080f1406 */
[----:B------:R-:W-:-:S05]  /*13e0*/  IADD3 R4, P0, PT, R4, 0x800, RZ ;  /* 0x0000080004047810 */ /* 0x000fca0007f1e0ff */
[----:B------:R-:W-:Y:S01]  /*13f0*/  IMAD.X R5, RZ, RZ, R5, P0 ;  /* 0x000000ffff057224 */ /* 0x000fe200000e0605 */
[----:B------:R-:W-:Y:S01]  /*1400*/  PLOP3.LUT P0, PT, PT, PT, PT, 0x80, 0x8 ;  /* 0x000000000008781c */ /* 0x000fe20003f0f070 */
[----:B------:R-:W-:-:S12]  /*1410*/  @!P1 BRA `(.L_x_423) ;  /* 0x0000000000a49947 */ /* 0x000fd80003800000 */
[----:B------:R-:W-:Y:S01]  /*1420*/  PLOP3.LUT P0, PT, PT, PT, PT, 0x8, 0x80 ;  /* 0x000000000080781c */ /* 0x000fe20003f0e170 */
[----:B------:R-:W-:-:S12]  /*1430*/  VIADD R15, R11, 0xfffff400 ;  /* 0xfffff4000b0f7836 */ /* 0x000fd80000000000 */
.L_x_424:
[----:B------:R-:W0:Y:S01]  /*1440*/  LDC.64 R6, c[0x0][0x380] ;  /* 0x0000e000ff067b82 */ /* 0x000e220000000a00 */
[C---:B------:R-:W-:Y:S01]  /*1450*/  VIADD R25, R13.reuse, 0x400 ;  /* 0x000004000d197836 */ /* 0x040fe20000000000 */
[----:B------:R-:W2:Y:S01]  /*1460*/  LDG.E.CONSTANT R10, desc[UR6][R4.64+-0x400] ;  /* 0xfffc0006040a7981 */ /* 0x000ea2000c1e9900 */
[----:B------:R-:W-:-:S03]  /*1470*/  VIADD R9, R13, 0x800 ;  /* 0x000008000d097836 */ /* 0x000fc60000000000 */
[----:B------:R-:W3:Y:S04]  /*1480*/  LDG.E.CONSTANT R21, desc[UR6][R4.64] ;  /* 0x0000000604157981 */ /* 0x000ee8000c1e9900 */
[----:B------:R-:W3:Y:S04]  /*1490*/  LDG.E.CONSTANT R18, desc[UR6][R4.64+0x400] ;  /* 0x0004000604127981 */ /* 0x000ee8000c1e9900 */
[----:B------:R-:W4:Y:S01]  /*14a0*/  LDG.E.CONSTANT R16, desc[UR6][R4.64+0xc00] ;  /* 0x000c000604107981 */ /* 0x000f22000c1e9900 */
[----:B------:R-:W-:-:S03]  /*14b0*/  VIADD R27, R13, 0xc00 ;  /* 0x00000c000d1b7836 */ /* 0x000fc60000000000 */
[----:B------:R-:W5:Y:S04]  /*14c0*/  LDG.E.CONSTANT R17, desc[UR6][R4.64+0x1000] ;  /* 0x0010000604117981 */ /* 0x000f68000c1e9900 */
[----:B------:R-:W5:Y:S01]  /*14d0*/  LDG.E.CONSTANT R14, desc[UR6][R4.64+0x1400] ;  /* 0x00140006040e7981 */ /* 0x000f62000c1e9900 */
[----:B0-----:R-:W-:-:S03]  /*14e0*/  IMAD.WIDE.U32 R22, R13, 0x4, R6 ;  /* 0x000000040d167825 */ /* 0x001fc600078e0006 */
[----:B------:R-:W5:Y:S04]  /*14f0*/  LDG.E.CONSTANT R20, desc[UR6][R4.64+0x1c00] ;  /* 0x001c000604147981 */ /* 0x000f68000c1e9900 */
[----:B------:R-:W2:Y:S01]  /*1500*/  LDG.E.CONSTANT R12, desc[UR6][R22.64] ;  /* 0x00000006160c7981 */ /* 0x000ea2000c1e9900 */
[----:B------:R-:W-:-:S05]  /*1510*/  IMAD.WIDE.U32 R24, R25, 0x4, R6 ;  /* 0x0000000419187825 */ /* 0x000fca00078e0006 */
[----:B------:R-:W4:Y:S01]  /*1520*/  LDG.E.CONSTANT R19, desc[UR6][R24.64] ;  /* 0x0000000618137981 */ /* 0x000f22000c1e9900 */
[----:B------:R-:W-:-:S03]  /*1530*/  IMAD.WIDE.U32 R8, R9, 0x4, R6 ;  /* 0x0000000409087825 */ /* 0x000fc600078e0006 */
[----:B------:R-:W5:Y:S01]  /*1540*/  LDG.E.CONSTANT R23, desc[UR6][R4.64+0x2000] ;  /* 0x0020000604177981 */ /* 0x000f62000c1e9900 */
[----:B------:R-:W-:-:S03]  /*1550*/  IMAD.WIDE.U32 R6, R27, 0x4, R6 ;  /* 0x000000041b067825 */ /* 0x000fc600078e0006 */
[----:B------:R-:W5:Y:S04]  /*1560*/  LDG.E.CONSTANT R9, desc[UR6][R8.64] ;  /* 0x0000000608097981 */ /* 0x000f68000c1e9900 */
[----:B------:R-:W5:Y:S04]  /*1570*/  LDG.E.CONSTANT R22, desc[UR6][R4.64+0x2400] ;  /* 0x0024000604167981 */ /* 0x000f68000c1e9900 */
[----:B------:R0:W5:Y:S04]  /*1580*/  LDG.E.CONSTANT R6, desc[UR6][R6.64] ;  /* 0x0000000606067981 */ /* 0x000168000c1e9900 */
[----:B------:R-:W5:Y:S04]  /*1590*/  LDG.E.CONSTANT R25, desc[UR6][R4.64+0x2c00] ;  /* 0x002c000604197981 */ /* 0x000f68000c1e9900 */
[----:B------:R-:W5:Y:S04]  /*15a0*/  LDG.E.CONSTANT R27, desc[UR6][R4.64+0x3000] ;  /* 0x00300006041b7981 */ /* 0x000f68000c1e9900 */
[----:B------:R1:W5:Y:S01]  /*15b0*/  LDG.E.CONSTANT R24, desc[UR6][R4.64+0x3400] ;  /* 0x0034000604187981 */ /* 0x000362000c1e9900 */
[----:B------:R-:W-:-:S05]  /*15c0*/  VIADD R2, R2, 0x1000 ;  /* 0x0000100002027836 */ /* 0x000fca0000000000 */
[----:B------:R-:W-:Y:S02]  /*15d0*/  ISETP.GE.AND P1, PT, R2, R15, PT ;  /* 0x0000000f0200720c */ /* 0x000fe40003f26270 */
[----:B0-----:R-:W-:Y:S01]  /*15e0*/  IADD3 R7, P2, PT, R4, 0x4000, RZ ;  /* 0x0000400004077810 */ /* 0x001fe20007f5e0ff */
[----:B------:R-:W-:-:S04]  /*15f0*/  VIADD R13, R13, 0x1000 ;  /* 0x000010000d0d7836 */ /* 0x000fc80000000000 */
[----:B-1----:R-:W-:Y:S02]  /*1600*/  IMAD.X R5, RZ, RZ, R5, P2 ;  /* 0x000000ffff057224 */ /* 0x002fe400010e0605 */
[----:B------:R-:W-:Y:S01]  /*1610*/  IMAD.MOV.U32 R4, RZ, RZ, R7 ;  /* 0x000000ffff047224 */ /* 0x000fe200078e0007 */
[----:B--2---:R-:W-:-:S04]  /*1620*/  VIMNMX3 R10, R3, R12, R10, !PT ;  /* 0x0000000c030a720f */ /* 0x004fc8000780010a */
[----:B---3--:R-:W-:-:S04]  /*1630*/  VIMNMX3 R10, R10, R21, R18, !PT ;  /* 0x000000150a0a720f */ /* 0x008fc80007800112 */
[----:B----4-:R-:W-:-:S04]  /*1640*/  VIMNMX3 R10, R10, R19, R16, !PT ;  /* 0x000000130a0a720f */ /* 0x010fc80007800110 */
[----:B-----5:R-:W-:-:S04]  /*1650*/  VIMNMX3 R10, R10, R17, R14, !PT ;  /* 0x000000110a0a720f */ /* 0x020fc8000780010e */
[----:B------:R-:W-:-:S04]  /*1660*/  VIMNMX3 R9, R10, R9, R20, !PT ;  /* 0x000000090a09720f */ /* 0x000fc80007800114 */
[----:B------:R-:W-:-:S04]  /*1670*/  VIMNMX3 R9, R9, R23, R22, !PT ;  /* 0x000000170909720f */ /* 0x000fc80007800116 */
[----:B------:R-:W-:-:S04]  /*1680*/  VIMNMX3 R6, R9, R6, R25, !PT ;  /* 0x000000060906720f */ /* 0x000fc80007800119 */
[----:B------:R-:W-:Y:S01]  /*1690*/  VIMNMX3 R3, R6, R27, R24, !PT ;  /* 0x0000001b0603720f */ /* 0x000fe20007800118 */
[----:B------:R-:W-:Y:S06]  /*16a0*/  @!P1 BRA `(.L_x_424) ;  /* 0xfffffffc00649947 */ /* 0x000fec000383ffff */
.L_x_423:
[----:B------:R-:W-:Y:S05]  /*16b0*/  BSYNC.RECONVERGENT B2 ;  /* 0x0000000000027941 */ /* 0x000fea0003800200 */
.L_x_422:
[----:B------:R-:W-:Y:S01]  /*16c0*/  IMAD.IADD R6, R11, 0x1, -R2 ;  /* 0x000000010b067824 */ /* 0x000fe200078e0a02 */
[----:B------:R-:W-:Y:S04]  /*16d0*/  BSSY.RECONVERGENT B2, `(.L_x_425) ;  /* 0x000001a000027945 */ /* 0x000fe80003800200 */
[----:B------:R-:W-:-:S13]  /*16e0*/  ISETP.GT.AND P1, PT, R6, 0x400, PT ;  /* 0x000004000600780c */ /* 0x000fda0003f24270 */
[----:B------:R-:W-:Y:S05]  /*16f0*/  @!P1 BRA `(.L_x_426) ;  /* 0x00000000005c9947 */ /* 0x000fea0003800000 */
[----:B------:R-:W0:Y:S01]  /*1700*/  LDC.64 R8, c[0x0][0x380] ;  /* 0x0000e000ff087b82 */ /* 0x000e220000000a00 */
[C---:B------:R-:W-:Y:S01]  /*1710*/  VIADD R15, R13.reuse, 0x400 ;  /* 0x000004000d0f7836 */ /* 0x040fe20000000000 */
[----:B------:R-:W2:Y:S04]  /*1720*/  LDG.E.CONSTANT R10, desc[UR6][R4.64+-0x400] ;  /* 0xfffc0006040a7981 */ /* 0x000ea8000c1e9900 */
[----:B------:R-:W3:Y:S04]  /*1730*/  LDG.E.CONSTANT R12, desc[UR6][R4.64+0x400] ;  /* 0x00040006040c7981 */ /* 0x000ee8000c1e9900 */
[----:B------:R-:W4:Y:S04]  /*1740*/  LDG.E.CONSTANT R14, desc[UR6][R4.64+0xc00] ;  /* 0x000c0006040e7981 */ /* 0x000f28000c1e9900 */
[----:B------:R-:W5:Y:S04]  /*1750*/  LDG.E.CONSTANT R17, desc[UR6][R4.64+0x1000] ;  /* 0x0010000604117981 */ /* 0x000f68000c1e9900 */
[----:B------:R1:W5:Y:S01]  /*1760*/  LDG.E.CONSTANT R16, desc[UR6][R4.64+0x1400] ;  /* 0x0014000604107981 */ /* 0x000362000c1e9900 */
[----:B0-----:R-:W-:-:S04]  /*1770*/  IMAD.WIDE.U32 R6, R13, 0x4, R8 ;  /* 0x000000040d067825 */ /* 0x001fc800078e0008 */
[----:B------:R-:W-:Y:S02]  /*1780*/  IMAD.WIDE.U32 R8, R15, 0x4, R8 ;  /* 0x000000040f087825 */ /* 0x000fe400078e0008 */
[----:B------:R-:W2:Y:S04]  /*1790*/  LDG.E.CONSTANT R6, desc[UR6][R6.64] ;  /* 0x0000000606067981 */ /* 0x000ea8000c1e9900 */
[----:B------:R-:W3:Y:S04]  /*17a0*/  LDG.E.CONSTANT R15, desc[UR6][R4.64] ;  /* 0x00000006040f7981 */ /* 0x000ee8000c1e9900 */
[----:B------:R-:W4:Y:S01]  /*17b0*/  LDG.E.CONSTANT R9, desc[UR6][R8.64] ;  /* 0x0000000608097981 */ /* 0x000f22000c1e9900 */
[----:B------:R-:W-:Y:S01]  /*17c0*/  PLOP3.LUT P0, PT, PT, PT, PT, 0x8, 0x80 ;  /* 0x000000000080781c */ /* 0x000fe20003f0e170 */
[----:B------:R-:W-:-:S02]  /*17d0*/  VIADD R2, R2, 0x800 ;  /* 0x0000080002027836 */ /* 0x000fc40000000000 */
[----:B------:R-:W-:Y:S01]  /*17e0*/  VIADD R13, R13, 0x800 ;  /* 0x000008000d0d7836 */ /* 0x000fe20000000000 */
[----:B--2---:R-:W-:Y:S02]  /*17f0*/  VIMNMX3 R10, R3, R6, R10, !PT ;  /* 0x00000006030a720f */ /* 0x004fe4000780010a */
[----:B------:R-:W-:Y:S02]  /*1800*/  IADD3 R6, P1, PT, R4, 0x2000, RZ ;  /* 0x0000200004067810 */ /* 0x000fe40007f3e0ff */
[----:B---3--:R-:W-:-:S03]  /*1810*/  VIMNMX3 R10, R10, R15, R12, !PT ;  /* 0x0000000f0a0a720f */ /* 0x008fc6000780010c */
[----:B------:R-:W-:Y:S01]  /*1820*/  IMAD.X R7, RZ, RZ, R5, P1 ;  /* 0x000000ffff077224 */ /* 0x000fe200008e0605 */
[----:B----4-:R-:W-:Y:S01]  /*1830*/  VIMNMX3 R10, R10, R9, R14, !PT ;  /* 0x000000090a0a720f */ /* 0x010fe2000780010e */
[----:B-1----:R-:W-:Y:S02]  /*1840*/  IMAD.MOV.U32 R4, RZ, RZ, R6 ;  /* 0x000000ffff047224 */ /* 0x002fe400078e0006 */
[----:B------:R-:W-:Y:S01]  /*1850*/  IMAD.MOV.U32 R5, RZ, RZ, R7 ;  /* 0x000000ffff057224 */ /* 0x000fe200078e0007 */
[----:B-----5:R-:W-:-:S07]  /*1860*/  VIMNMX3 R3, R10, R17, R16, !PT ;  /* 0x000000110a03720f */ /* 0x020fce0007800110 */
.L_x_426:
[----:B------:R-:W-:Y:S05]  /*1870*/  BSYNC.RECONVERGENT B2 ;  /* 0x0000000000027941 */ /* 0x000fea0003800200 */
.L_x_425:
[----:B------:R-:W-:-:S13]  /*1880*/  ISETP.LT.OR P0, PT, R2, R11, P0 ;  /* 0x0000000b0200720c */ /* 0x000fda0000701670 */
[----:B------:R-:W-:Y:S05]  /*1890*/  @!P0 BRA `(.L_x_418) ;  /* 0x0000000000208947 */ /* 0x000fea0003800000 */
[----:B------:R-:W0:Y:S01]  /*18a0*/  LDC.64 R6, c[0x0][0x380] ;  /* 0x0000e000ff067b82 */ /* 0x000e220000000a00 */
[----:B------:R-:W2:Y:S04]  /*18b0*/  LDG.E.CONSTANT R2, desc[UR6][R4.64+-0x400] ;  /* 0xfffc000604027981 */ /* 0x000ea8000c1e9900 */
[----:B------:R-:W3:Y:S04]  /*18c0*/  LDG.E.CONSTANT R9, desc[UR6][R4.64] ;  /* 0x0000000604097981 */ /* 0x000ee8000c1e9900 */
[----:B------:R-:W3:Y:S01]  /*18d0*/  LDG.E.CONSTANT R8, desc[UR6][R4.64+0x400] ;  /* 0x0004000604087981 */ /* 0x000ee2000c1e9900 */
[----:B0-----:R-:W-:-:S06]  /*18e0*/  IMAD.WIDE.U32 R6, R13, 0x4, R6 ;  /* 0x000000040d067825 */ /* 0x001fcc00078e0006 */
[----:B------:R-:W2:Y:S02]  /*18f0*/  LDG.E.CONSTANT R6, desc[UR6][R6.64] ;  /* 0x0000000606067981 */ /* 0x000ea4000c1e9900 */
[----:B--2---:R-:W-:-:S04]  /*1900*/  VIMNMX3 R2, R3, R6, R2, !PT ;  /* 0x000000060302720f */ /* 0x004fc80007800102 */
[----:B---3--:R-:W-:-:S07]  /*1910*/  VIMNMX3 R3, R2, R9, R8, !PT ;  /* 0x000000090203720f */ /* 0x008fce0007800108 */
.L_x_418:
[----:B------:R-:W-:Y:S05]  /*1920*/  BSYNC.RECONVERGENT B1 ;  /* 0x0000000000017941 */ /* 0x000fea0003800200 */
.L_x_416:
[----:B------:R-:W0:Y:S01]  /*1930*/  S2R R8, SR_LANEID ;  /* 0x0000000000087919 */ /* 0x000e220000000000 */
[----:B------:R-:W1:Y:S01]  /*1940*/  SHFL.DOWN PT, R2, R3, 0x1, 0x1f ;  /* 0x08201f0003027f89 */ /* 0x000e6200000e0000 */
[C---:B0-----:R-:W-:Y:S02]  /*1950*/  ISETP.GT.AND P0, PT, R8.reuse, 0x1e, PT ;  /* 0x0000001e0800780c */ /* 0x041fe40003f04270 */
[----:B------:R-:W-:-:S11]  /*1960*/  ISETP.NE.AND P1, PT, R8, RZ, PT ;  /* 0x000000ff0800720c */ /* 0x000fd60003f25270 */
[----:B-1----:R-:W-:Y:S02]  /*1970*/  @!P0 VIMNMX R3, PT, PT, R2, R3, !PT ;  /* 0x0000000302038248 */ /* 0x002fe40007fe0100 */
[----:B------:R-:W-:Y:S01]  /*1980*/  ISETP.GT.AND P0, PT, R8, 0x1d, PT ;  /* 0x0000001d0800780c */ /* 0x000fe20003f04270 */
[----:B------:R-:W0:Y:S01]  /*1990*/  @!P1 S2R R6, SR_CgaCtaId ;  /* 0x0000000000069919 */ /* 0x000e220000008800 */
[----:B------:R-:W-:Y:S02]  /*19a0*/  @!P1 MOV R5, 0x400 ;  /* 0x0000040000059802 */ /* 0x000fe40000000f00 */
[----:B------:R-:W-:Y:S01]  /*19b0*/  @!P1 SHF.R.U32.HI R4, RZ, 0x3, R0 ;  /* 0x00000003ff049819 */ /* 0x000fe20000011600 */
[----:B------:R-:W1:Y:S03]  /*19c0*/  SHFL.DOWN PT, R2, R3, 0x2, 0x1f ;  /* 0x08401f0003027f89 */ /* 0x000e6600000e0000 */
[----:B------:R-:W-:-:S05]  /*19d0*/  @!P1 LOP3.LUT R4, R4, 0x7c, RZ, 0xc0, !PT ;  /* 0x0000007c04049812 */ /* 0x000fca00078ec0ff */
[----:B-1----:R-:W-:Y:S02]  /*19e0*/  @!P0 VIMNMX R3, PT, PT, R3, R2, !PT ;  /* 0x0000000203038248 */ /* 0x002fe40007fe0100 */
[----:B------:R-:W-:Y:S02]  /*19f0*/  ISETP.GT.AND P0, PT, R8, 0x1b, PT ;  /* 0x0000001b0800780c */ /* 0x000fe40003f04270 */
[----:B0-----:R-:W-:Y:S01]  /*1a00*/  @!P1 LEA R5, R6, R5, 0x18 ;  /* 0x0000000506059211 */ /* 0x001fe200078ec0ff */
[----:B------:R-:W0:Y:S04]  /*1a10*/  SHFL.DOWN PT, R2, R3, 0x4, 0x1f ;  /* 0x08801f0003027f89 */ /* 0x000e2800000e0000 */
[----:B------:R-:W-:-:S06]  /*1a20*/  @!P1 IMAD.IADD R7, R4, 0x1, R5 ;  /* 0x0000000104079824 */ /* 0x000fcc00078e0205 */
        /* <DEDUP_REMOVED lines=12> */
[----:B------:R-:W0:Y:S01]  /*1af0*/  S2UR UR5, SR_CgaCtaId ;  /* 0x00000000000579c3 */ /* 0x000e220000008800 */
[----:B------:R-:W-:Y:S02]  /*1b00*/  UMOV UR4, 0x400 ;  /* 0x0000040000047882 */ /* 0x000fe40000000000 */
[----:B0-----:R-:W-:-:S09]  /*1b10*/  ULEA UR4, UR5, UR4, 0x18 ;  /* 0x0000000405047291 */ /* 0x001fd2000f8ec0ff */
[----:B------:R-:W-:Y:S04]  /*1b20*/  LDS R0, [UR4+0xc] ;  /* 0x00000c04ff007984 */ /* 0x000fe80008000800 */
[----:B------:R-:W0:Y:S04]  /*1b30*/  LDS.128 R8, [UR4+0x10] ;  /* 0x00001004ff087984 */ /* 0x000e280008000c00 */
[----:B---3--:R-:W1:Y:S01]  /*1b40*/  LDS.64 R2, [UR4+0x20] ;  /* 0x00002004ff027984 */ /* 0x008e620008000a00 */
[----:B0-----:R-:W-:-:S04]  /*1b50*/  VIMNMX3 R0, R5, R0, R8, !PT ;  /* 0x000000000500720f */ /* 0x001fc80007800108 */
[----:B------:R-:W-:-:S04]  /*1b60*/  VIMNMX3 R0, R0, R9, R10, !PT ;  /* 0x000000090000720f */ /* 0x000fc8000780010a */
[----:B-1----:R-:W-:-:S04]  /*1b70*/  VIMNMX3 R0, R0, R11, R2, !PT ;  /* 0x0000000b0000720f */ /* 0x002fc80007800102 */
[----:B------:R-:W-:Y:S01]  /*1b80*/  VIMNMX R5, PT, PT, R0, R3, !PT ;  /* 0x0000000300057248 */ /* 0x000fe20007fe0100 */
[----:B------:R-:W-:Y:S06]  /*1b90*/  BRA `(.L_x_414) ;  /* 0x0000001c00007947 */ /* 0x000fec0003800000 */
.L_x_399:
        /* <DEDUP_REMOVED lines=12> */
.L_x_429:
[----:B------:R-:W-:Y:S05]  /*1c60*/  BSYNC.RECONVERGENT B1 ;  /* 0x0000000000017941 */ /* 0x000fea0003800200 */
.L_x_428:
        /* <DEDUP_REMOVED lines=16> */
.L_x_434:
        /* <DEDUP_REMOVED lines=9> */
.L_x_433:
[----:B------:R-:W-:Y:S05]  /*1e00*/  BSYNC.RECONVERGENT B2 ;  /* 0x0000000000027941 */ /* 0x000fea0003800200 */
.L_x_432:
        /* <DEDUP_REMOVED lines=8> */
.L_x_437:
        /* <DEDUP_REMOVED lines=35> */
.L_x_436:
[----:B------:R-:W-:Y:S05]  /*20c0*/  BSYNC.RECONVERGENT B2 ;  /* 0x0000000000027941 */ /* 0x000fea0003800200 */
.L_x_435:
        /* <DEDUP_REMOVED lines=22> */
.L_x_439:
[----:B------:R-:W-:Y:S05]  /*2230*/  BSYNC.RECONVERGENT B2 ;  /* 0x0000000000027941 */ /* 0x000fea0003800200 */
.L_x_438:
        /* <DEDUP_REMOVED lines=10> */
.L_x_431:
[----:B------:R-:W-:Y:S05]  /*22e0*/  BSYNC.RECONVERGENT B1 ;  /* 0x0000000000017941 */ /* 0x000fea0003800200 */
.L_x_430:
        /* <DEDUP_REMOVED lines=37> */
[----:B--2---:R-:W1:Y:S01]  /*2540*/  LDS.64 R2, [UR4+0x20] ;  /* 0x00002004ff027984 */ /* 0x004e620008000a00 */
[----:B0-----:R-:W-:-:S04]  /*2550*/  VIMNMX3 R0, R5, R0, R8, !PT ;  /* 0x000000000500720f */ /* 0x001fc80007800108 */
[----:B------:R-:W-:-:S04]  /*2560*/  VIMNMX3 R0, R0, R9, R10, !PT ;  /* 0x000000090000720f */ /* 0x000fc8000780010a */
[----:B-1----:R-:W-:-:S04]  /*2570*/  VIMNMX3 R0, R0, R11, R2, !PT ;  /* 0x0000000b0000720f */ /* 0x002fc80007800102 */
[----:B------:R-:W-:Y:S01]  /*2580*/  VIMNMX R5, PT, PT, R0, R3, !PT ;  /* 0x0000000300057248 */ /* 0x000fe20007fe0100 */
[----:B------:R-:W-:Y:S06]  /*2590*/  BRA `(.L_x_414) ;  /* 0x0000001000807947 */ /* 0x000fec0003800000 */
.L_x_440:
[----:B0-----:R-:W0:Y:S01]  /*25a0*/  S2R R4, SR_LANEID ;  /* 0x0000000000047919 */ /* 0x001e220000000000 */
[----:B------:R-:W-:-:S04]  /*25b0*/  LOP3.LUT R0, R3, 0x3e0, RZ, 0xc0, !PT ;  /* 0x000003e003007812 */ /* 0x000fc800078ec0ff */
[----:B------:R-:W-:Y:S01]  /*25c0*/  LOP3.LUT R9, RZ, R0, RZ, 0x33, !PT ;  /* 0x00000000ff097212 */ /* 0x000fe200078e33ff */
[----:B------:R-:W-:-:S04]  /*25d0*/  VIADD R5, R0, 0x20 ;  /* 0x0000002000057836 */ /* 0x000fc80000000000 */
[----:B------:R-:W-:Y:S01]  /*25e0*/  IMAD.IADD R9, R9, 0x1, R2 ;  /* 0x0000000109097824 */ /* 0x000fe200078e0202 */
[----:B------:R-:W-:-:S04]  /*25f0*/  ISETP.GT.AND P0, PT, R5, R2, PT ;  /* 0x000000020500720c */ /* 0x000fc80003f04270 */
[----:B------:R-:W-:-:S05]  /*2600*/  SEL R6, R9, 0x1f, P0 ;  /* 0x0000001f09067807 */ /* 0x000fca0000000000 */
[----:B------:R-:W1:Y:S01]  /*2610*/  SHFL.DOWN PT, R0, R7, 0x1, R6 ;  /* 0x0820000007007989 */ /* 0x000e6200000e0006 */
[C---:B0-----:R-:W-:Y:S01]  /*2620*/  ISETP.GE.AND P0, PT, R4.reuse, R6, PT ;  /* 0x000000060400720c */ /* 0x041fe20003f06270 */
[C---:B------:R-:W-:Y:S01]  /*2630*/  VIADD R5, R4.reuse, 0x2 ;  /* 0x0000000204057836 */ /* 0x040fe20000000000 */
[----:B------:R-:W-:-:S11]  /*2640*/  ISETP.NE.AND P1, PT, R4, RZ, PT ;  /* 0x000000ff0400720c */ /* 0x000fd60003f25270 */
[----:B-1----:R-:W-:Y:S02]  /*2650*/  @!P0 VIMNMX R7, PT, PT, R0, R7, !PT ;  /* 0x0000000700078248 */ /* 0x002fe40007fe0100 */
[----:B------:R-:W-:Y:S01]  /*2660*/  ISETP.GT.AND P0, PT, R5, R6, PT ;  /* 0x000000060500720c */ /* 0x000fe20003f04270 */
[----:B------:R-:W-:Y:S01]  /*2670*/  VIADD R5, R4, 0x4 ;  /* 0x0000000404057836 */ /* 0x000fe20000000000 */
[----:B------:R-:W0:Y:S01]  /*2680*/  @!P1 S2R R8, SR_CgaCtaId ;  /* 0x0000000000089919 */ /* 0x000e220000008800 */
[----:B------:R-:W1:Y:S10]  /*2690*/  SHFL.DOWN PT, R0, R7, 0x2, R6 ;  /* 0x0840000007007989 */ /* 0x000e7400000e0006 */
[----:B-1----:R-:W-:-:S02]  /*26a0*/  @!P0 VIMNMX R7, PT, PT, R7, R0, !PT ;  /* 0x0000000007078248 */ /* 0x002fc40007fe0100 */
[----:B------:R-:W-:Y:S01]  /*26b0*/  ISETP.GT.AND P0, PT, R5, R6, PT ;  /* 0x000000060500720c */ /* 0x000fe20003f04270 */
[----:B------:R-:W-:Y:S02]  /*26c0*/  VIADD R5, R4, 0x8 ;  /* 0x0000000804057836 */ /* 0x000fe40000000000 */
[----:B------:R-:W1:Y:S10]  /*26d0*/  SHFL.DOWN PT, R0, R7, 0x4, R6 ;  /* 0x0880000007007989 */ /* 0x000e7400000e0006 */
[----:B-1----:R-:W-:-:S02]  /*26e0*/  @!P0 VIMNMX R7, PT, PT, R7, R0, !PT ;  /* 0x0000000007078248 */ /* 0x002fc40007fe0100 */
[----:B------:R-:W-:Y:S01]  /*26f0*/  ISETP.GT.AND P0, PT, R5, R6, PT ;  /* 0x000000060500720c */ /* 0x000fe20003f04270 */
[----:B------:R-:W-:Y:S01]  /*2700*/  VIADD R5, R4, 0x10 ;  /* 0x0000001004057836 */ /* 0x000fe20000000000 */
[----:B------:R-:W-:Y:S01]  /*2710*/  @!P1 SHF.R.U32.HI R4, RZ, 0x3, R3 ;  /* 0x00000003ff049819 */ /* 0x000fe20000011603 */
[----:B------:R-:W1:Y:S03]  /*2720*/  SHFL.DOWN PT, R0, R7, 0x8, R6 ;  /* 0x0900000007007989 */ /* 0x000e6600000e0006 */
[----:B------:R-:W-:-:S07]  /*2730*/  @!P1 LOP3.LUT R4, R4, 0x7c, RZ, 0xc0, !PT ;  /* 0x0000007c04049812 */ /* 0x000fce00078ec0ff */
[----:B-1----:R-:W-:Y:S02]  /*2740*/  @!P0 VIMNMX R7, PT, PT, R7, R0, !PT ;  /* 0x0000000007078248 */ /* 0x002fe40007fe0100 */
[----:B------:R-:W-:Y:S02]  /*2750*/  ISETP.GT.AND P0, PT, R5, R6, PT ;  /* 0x000000060500720c */ /* 0x000fe40003f04270 */
[----:B------:R-:W-:Y:S01]  /*2760*/  @!P1 MOV R5, 0x400 ;  /* 0x0000040000059802 */ /* 0x000fe20000000f00 */
[----:B------:R-:W1:Y:S03]  /*2770*/  SHFL.DOWN PT, R0, R7, 0x10, R6 ;  /* 0x0a00000007007989 */ /* 0x000e6600000e0006 */
[----:B0-----:R-:W-:-:S05]  /*2780*/  @!P1 LEA R5, R8, R5, 0x18 ;  /* 0x0000000508059211 */ /* 0x001fca00078ec0ff */
[----:B------:R-:W-:Y:S02]  /*2790*/  @!P1 IMAD.IADD R4, R4, 0x1, R5 ;  /* 0x0000000104049824 */ /* 0x000fe400078e0205 */
[----:B-1----:R-:W-:Y:S02]  /*27a0*/  @!P0 VIMNMX R7, PT, PT, R7, R0, !PT ;  /* 0x0000000007078248 */ /* 0x002fe40007fe0100 */
        /* <DEDUP_REMOVED lines=12> */
[----:B------:R-:W1:Y:S04]  /*2870*/  LDS R0, [UR4+0xc] ;  /* 0x00000c04ff007984 */ /* 0x000e680008000800 */
[----:B------:R-:W0:Y:S04]  /*2880*/  LDS.128 R8, [UR4+0x10] ;  /* 0x00001004ff087984 */ /* 0x000e280008000c00 */
[----:B------:R-:W2:Y:S01]  /*2890*/  LDS.64 R6, [UR4+0x20] ;  /* 0x00002004ff067984 */ /* 0x000ea20008000a00 */
[----:B-1----:R-:W-:Y:S02]  /*28a0*/  @P2 VIMNMX R5, PT, PT, R5, R0, !PT ;  /* 0x0000000005052248 */ /* 0x002fe40007fe0100 */
[----:B------:R-:W-:-:S02]  /*28b0*/  ISETP.GT.AND P2, PT, R2, 0xa0, PT ;  /* 0x000000a00200780c */ /* 0x000fc40003f44270 */
[----:B0-----:R-:W-:Y:S02]  /*28c0*/  @P4 VIMNMX R5, PT, PT, R5, R8, !PT ;  /* 0x0000000805054248 */ /* 0x001fe40007fe0100 */
[C---:B------:R-:W-:Y:S02]  /*28d0*/  ISETP.GT.AND P4, PT, R2.reuse, 0xc0, PT ;  /* 0x000000c00200780c */ /* 0x040fe40003f84270 */
[----:B------:R-:W-:Y:S02]  /*28e0*/  @P3 VIMNMX R5, PT, PT, R5, R9, !PT ;  /* 0x0000000905053248 */ /* 0x000fe40007fe0100 */
[----:B------:R-:W-:Y:S02]  /*28f0*/  ISETP.GT.AND P3, PT, R2, 0xe0, PT ;  /* 0x000000e00200780c */ /* 0x000fe40003f64270 */
[----:B------:R-:W-:-:S04]  /*2900*/  @P1 VIMNMX R5, PT, PT, R5, R10, !PT ;  /* 0x0000000a05051248 */ /* 0x000fc80007fe0100 */
[----:B------:R-:W-:-:S04]  /*2910*/  @P2 VIMNMX R5, PT, PT, R5, R11, !PT ;  /* 0x0000000b05052248 */ /* 0x000fc80007fe0100 */
[----:B--2---:R-:W-:-:S04]  /*2920*/  @P4 VIMNMX R5, PT, PT, R5, R6, !PT ;  /* 0x0000000605054248 */ /* 0x004fc80007fe0100 */
[----:B------:R-:W-:Y:S01]  /*2930*/  @P3 VIMNMX R5, PT, PT, R5, R7, !PT ;  /* 0x0000000705053248 */ /* 0x000fe20007fe0100 */
[----:B------:R-:W-:Y:S06]  /*2940*/  BRA `(.L_x_414) ;  /* 0x0000000c00947947 */ /* 0x000fec0003800000 */
.L_x_427:
[----:B------:R-:W0:Y:S01]  /*2950*/  S2R R8, SR_TID.X ;  /* 0x0000000000087919 */ /* 0x000e220000002100 */
[----:B------:R-:W0:Y:S02]  /*2960*/  LDC.64 R4, c[0x0][0x380] ;  /* 0x0000e000ff047b82 */ /* 0x000e240000000a00 */
[----:B0-----:R-:W-:-:S05]  /*2970*/  IMAD.WIDE.U32 R4, R8, 0x4, R4 ;  /* 0x0000000408047825 */ /* 0x001fca00078e0004 */
[----:B------:R-:W2:Y:S04]  /*2980*/  LDG.E.CONSTANT R20, desc[UR6][R4.64] ;  /* 0x0000000604147981 */ /* 0x000ea8000c1e9900 */
[----:B------:R-:W2:Y:S04]  /*2990*/  LDG.E.CONSTANT R0, desc[UR6][R4.64+0x400] ;  /* 0x0004000604007981 */ /* 0x000ea8000c1e9900 */
[----:B------:R-:W2:Y:S04]  /*29a0*/  LDG.E.CONSTANT R3, desc[UR6][R4.64+0x800] ;  /* 0x0008000604037981 */ /* 0x000ea8000c1e9900 */
[----:B------:R-:W3:Y:S04]  /*29b0*/  LDG.E.CONSTANT R6, desc[UR6][R4.64+0xc00] ;  /* 0x000c000604067981 */ /* 0x000ee8000c1e9900 */
[----:B------:R-:W3:Y:S04]  /*29c0*/  LDG.E.CONSTANT R7, desc[UR6][R4.64+0x1000] ;  /* 0x0010000604077981 */ /* 0x000ee8000c1e9900 */
[----:B------:R-:W3:Y:S04]  /*29d0*/  LDG.E.CONSTANT R9, desc[UR6][R4.64+0x1400] ;  /* 0x0014000604097981 */ /* 0x000ee8000c1e9900 */
[----:B------:R-:W4:Y:S04]  /*29e0*/  LDG.E.CONSTANT R10, desc[UR6][R4.64+0x1800] ;  /* 0x00180006040a7981 */ /* 0x000f28000c1e9900 */
[----:B------:R-:W4:Y:S04]  /*29f0*/  LDG.E.CONSTANT R11, desc[UR6][R4.64+0x1c00] ;  /* 0x001c0006040b7981 */ /* 0x000f28000c1e9900 */
[----:B------:R-:W4:Y:S04]  /*2a00*/  LDG.E.CONSTANT R12, desc[UR6][R4.64+0x2000] ;  /* 0x00200006040c7981 */ /* 0x000f28000c1e9900 */
[----:B------:R-:W5:Y:S04]  /*2a10*/  LDG.E.CONSTANT R13, desc[UR6][R4.64+0x2400] ;  /* 0x00240006040d7981 */ /* 0x000f68000c1e9900 */
[----:B------:R-:W5:Y:S04]  /*2a20*/  LDG.E.CONSTANT R14, desc[UR6][R4.64+0x2800] ;  /* 0x00280006040e7981 */ /* 0x000f68000c1e9900 */
[----:B------:R-:W5:Y:S04]  /*2a30*/  LDG.E.CONSTANT R15, desc[UR6][R4.64+0x2c00] ;  /* 0x002c0006040f7981 */ /* 0x000f68000c1e9900 */
[----:B------:R-:W5:Y:S04]  /*2a40*/  LDG.E.CONSTANT R16, desc[UR6][R4.64+0x3000] ;  /* 0x0030000604107981 */ /* 0x000f68000c1e9900 */
[----:B------:R-:W5:Y:S04]  /*2a50*/  LDG.E.CONSTANT R17, desc[UR6][R4.64+0x3400] ;  /* 0x0034000604117981 */ /* 0x000f68000c1e9900 */
[----:B------:R-:W5:Y:S04]  /*2a60*/  LDG.E.CONSTANT R18, desc[UR6][R4.64+0x3800] ;  /* 0x0038000604127981 */ /* 0x000f68000c1e9900 */
[----:B------:R-:W5:Y:S01]  /*2a70*/  LDG.E.CONSTANT R19, desc[UR6][R4.64+0x3c00] ;  /* 0x003c000604137981 */ /* 0x000f62000c1e9900 */
[----:B------:R-:W-:-:S02]  /*2a80*/  ISETP.GE.U32.AND P0, PT, R2, 0x2000, PT ;  /* 0x000020000200780c */ /* 0x000fc40003f06070 */
[----:B--2---:R-:W-:Y:S02]  /*2a90*/  VIMNMX3 R0, R20, R0, R3, !PT ;  /* 0x000000001400720f */ /* 0x004fe40007800103 */
[----:B---3--:R-:W-:Y:S02]  /*2aa0*/  VIMNMX3 R7, R6, R7, R9, !PT ;  /* 0x000000070607720f */ /* 0x008fe40007800109 */
[----:B----4-:R-:W-:Y:S01]  /*2ab0*/  VIMNMX3 R10, R10, R11, R12, !PT ;  /* 0x0000000b0a0a720f */ /* 0x010fe2000780010c */
[----:B------:R-:W-:-:S03]  /*2ac0*/  IMAD.MOV.U32 R11, RZ, RZ, 0x1000 ;  /* 0x00001000ff0b7424 */ /* 0x000fc600078e00ff */
[----:B------:R-:W-:Y:S02]  /*2ad0*/  VIMNMX3 R0, R0, R7, R10, !PT ;  /* 0x000000070000720f */ /* 0x000fe4000780010a */
[----:B-----5:R-:W-:Y:S02]  /*2ae0*/  VIMNMX3 R14, R13, R14, R15, !PT ;  /* 0x0000000e0d0e720f */ /* 0x020fe4000780010f */
[----:B------:R-:W-:-:S04]  /*2af0*/  VIMNMX3 R16, R16, R17, R18, !PT ;  /* 0x000000111010720f */ /* 0x000fc80007800112 */
[----:B------:R-:W-:-:S04]  /*2b00*/  VIMNMX3 R19, R14, R16, R19, !PT ;  /* 0x000000100e13720f */ /* 0x000fc80007800113 */
[----:B------:R-:W-:Y:S01]  /*2b10*/  VIMNMX R0, PT, PT, R0, R19, !PT ;  /* 0x0000001300007248 */ /* 0x000fe20007fe0100 */
[----:B------:R-:W-:Y:S06]  /*2b20*/  @!P0 BRA `(.L_x_441) ;  /* 0x0000000000908947 */ /* 0x000fec0003800000 */
[----:B------:R-:W0:Y:S01]  /*2b30*/  LDC R3, c[0x0][0x390] ;  /* 0x0000e400ff037b82 */ /* 0x000e220000000800 */
[----:B------:R-:W-:Y:S02]  /*2b40*/  VIADD R10, R2, 0xfffff000 ;  /* 0xfffff000020a7836 */ /* 0x000fe40000000000 */
[----:B------:R-:W-:-:S07]  /*2b50*/  IMAD.MOV.U32 R11, RZ, RZ, 0x1000 ;  /* 0x00001000ff0b7424 */ /* 0x000fce00078e00ff */
.L_x_443:
[----:B------:R-:W-:-:S05]  /*2b60*/  IMAD.WIDE R6, R11, 0x4, R4 ;  /* 0x000000040b067825 */ /* 0x000fca00078e0204 */
        /* <DEDUP_REMOVED lines=14> */
[----:B------:R-:W5:Y:S04]  /*2c50*/  LDG.E.CONSTANT R12, desc[UR6][R6.64+0x3800] ;  /* 0x00380006060c7981 */ /* 0x000f68000c1e9900 */
[----:B------:R-:W5:Y:S01]  /*2c60*/  LDG.E.CONSTANT R15, desc[UR6][R6.64+0x3c00] ;  /* 0x003c0006060f7981 */ /* 0x000f62000c1e9900 */
[----:B--2---:R-:W-:Y:S01]  /*2c70*/  VIMNMX3 R17, R0, R17, R2, !PT ;  /* 0x000000110011720f */ /* 0x004fe20007800102 */
[----:B0-----:R-:W-:-:S04]  /*2c80*/  IMAD.MOV.U32 R2, RZ, RZ, R3 ;  /* 0x000000ffff027224 */ /* 0x001fc800078e0003 */
[----:B------:R-:W-:-:S05]  /*2c90*/  IMAD.IADD R0, R2, 0x1, -R11 ;  /* 0x0000000102007824 */ /* 0x000fca00078e0a0b */
[----:B------:R-:W-:Y:S02]  /*2ca0*/  ISETP.GE.AND P0, PT, R0, 0x1000, PT ;  /* 0x000010000000780c */ /* 0x000fe40003f06270 */
[----:B---3--:R-:W-:Y:S02]  /*2cb0*/  VIMNMX3 R16, R16, R19, R18, !PT ;  /* 0x000000131010720f */ /* 0x008fe40007800112 */
[----:B----4-:R-:W-:-:S04]  /*2cc0*/  VIMNMX3 R20, R20, R21, R22, !PT ;  /* 0x000000151414720f */ /* 0x010fc80007800116 */
[----:B------:R-:W-:Y:S02]  /*2cd0*/  VIMNMX3 R16, R17, R16, R20, !PT ;  /* 0x000000101110720f */ /* 0x000fe40007800114 */
[----:B-----5:R-:W-:Y:S02]  /*2ce0*/  VIMNMX3 R23, R23, R24, R25, !PT ;  /* 0x000000181717720f */ /* 0x020fe40007800119 */
[----:B------:R-:W-:Y:S02]  /*2cf0*/  VIMNMX3 R14, R14, R13, R9, !PT ;  /* 0x0000000d0e0e720f */ /* 0x000fe40007800109 */
[----:B------:R-:W-:-:S04]  /*2d00*/  VIMNMX R12, PT, PT, R12, R15, !PT ;  /* 0x0000000f0c0c7248 */ /* 0x000fc80007fe0100 */
[----:B------:R-:W-:-:S04]  /*2d10*/  VIMNMX3 R23, R23, R14, R12, !PT ;  /* 0x0000000e1717720f */ /* 0x000fc8000780010c */
[----:B------:R-:W-:Y:S01]  /*2d20*/  VIMNMX R0, PT, PT, R16, R23, !PT ;  /* 0x0000001710007248 */ /* 0x000fe20007fe0100 */
[----:B------:R-:W-:Y:S06]  /*2d30*/  @!P0 BRA `(.L_x_442) ;  /* 0x0000000400fc8947 */ /* 0x000fec0003800000 */
[----:B------:R-:W-:-:S05]  /*2d40*/  VIADD R11, R11, 0x1000 ;  /* 0x000010000b0b7836 */ /* 0x000fca0000000000 */
[----:B------:R-:W-:-:S13]  /*2d50*/  ISETP.GT.AND P0, PT, R11, R10, PT ;  /* 0x0000000a0b00720c */ /* 0x000fda0003f04270 */
[----:B------:R-:W-:Y:S05]  /*2d60*/  @!P0 BRA `(.L_x_443) ;  /* 0xfffffffc007c8947 */ /* 0x000fea000383ffff */
.L_x_441:
[----:B------:R-:W-:-:S13]  /*2d70*/  ISETP.GE.AND P0, PT, R11, R2, PT ;  /* 0x000000020b00720c */ /* 0x000fda0003f06270 */
[----:B------:R-:W-:Y:S05]  /*2d80*/  @P0 BRA `(.L_x_442) ;  /* 0x0000000400e80947 */ /* 0x000fea0003800000 */
[----:B------:R-:W-:Y:S01]  /*2d90*/  IMAD.IADD R9, R2, 0x1, -R11 ;  /* 0x0000000102097824 */ /* 0x000fe200078e0a0b */
[----:B------:R-:W-:Y:S04]  /*2da0*/  BSSY.RECONVERGENT B1, `(.L_x_442) ;  /* 0x0000078000017945 */ /* 0x000fe80003800200 */
[----:B------:R-:W-:-:S13]  /*2db0*/  ISETP.GE.AND P0, PT, R8, R9, PT ;  /* 0x000000090800720c */ /* 0x000fda0003f06270 */
[----:B------:R-:W-:Y:S05]  /*2dc0*/  @P0 BRA `(.L_x_444) ;  /* 0x0000000400d40947 */ /* 0x000fea0003800000 */
[----:B------:R-:W-:Y:S01]  /*2dd0*/  LOP3.LUT R3, RZ, R8, RZ, 0x33, !PT ;  /* 0x00000008ff037212 */ /* 0x000fe200078e33ff */
[----:B------:R-:W-:Y:S01]  /*2de0*/  BSSY.RECONVERGENT B2, `(.L_x_445) ;  /* 0x0000015000027945 */ /* 0x000fe20003800200 */
[----:B------:R-:W-:Y:S02]  /*2df0*/  IMAD.MOV.U32 R10, RZ, RZ, R8 ;  /* 0x000000ffff0a7224 */ /* 0x000fe400078e0008 */
[----:B------:R-:W-:-:S04]  /*2e00*/  IADD3 R2, PT, PT, -R11, R2, R3 ;  /* 0x000000020b027210 */ /* 0x000fc80007ffe103 */
[C---:B------:R-:W-:Y:S02]  /*2e10*/  LOP3.LUT R3, R2.reuse, 0x300, RZ, 0xc0, !PT ;  /* 0x0000030002037812 */ /* 0x040fe400078ec0ff */
[----:B------:R-:W-:Y:S02]  /*2e20*/  ISETP.GE.U32.AND P1, PT, R2, 0x300, PT ;  /* 0x000003000200780c */ /* 0x000fe40003f26070 */
[----:B------:R-:W-:-:S13]  /*2e30*/  ISETP.NE.AND P0, PT, R3, 0x300, PT ;  /* 0x000003000300780c */ /* 0x000fda0003f05270 */
[----:B------:R-:W-:Y:S05]  /*2e40*/  @!P0 BRA `(.L_x_446) ;  /* 0x0000000000388947 */ /* 0x000fea0003800000 */
[----:B------:R-:W0:Y:S01]  /*2e50*/  LDC.64 R4, c[0x0][0x380] ;  /* 0x0000e000ff047b82 */ /* 0x000e220000000a00 */
[----:B------:R-:W-:Y:S01]  /*2e60*/  LEA.HI R2, R2, 0x1, RZ, 0x18 ;  /* 0x0000000102027811 */ /* 0x000fe200078fc0ff */
[----:B------:R-:W-:Y:S02]  /*2e70*/  IMAD.IADD R7, R8, 0x1, R11 ;  /* 0x0000000108077824 */ /* 0x000fe400078e020b */
[----:B------:R-:W-:Y:S01]  /*2e80*/  IMAD.MOV.U32 R10, RZ, RZ, R8 ;  /* 0x000000ffff0a7224 */ /* 0x000fe200078e0008 */
[----:B------:R-:W-:-:S05]  /*2e90*/  LOP3.LUT R2, R2, 0x3, RZ, 0xc0, !PT ;  /* 0x0000000302027812 */ /* 0x000fca00078ec0ff */
[----:B------:R-:W-:-:S07]  /*2ea0*/  IMAD.MOV R6, RZ, RZ, -R2 ;  /* 0x000000ffff067224 */ /* 0x000fce00078e0a02 */
.L_x_447:
        /* <DEDUP_REMOVED lines=8> */
.L_x_446:
[----:B------:R-:W-:Y:S05]  /*2f30*/  BSYNC.RECONVERGENT B2 ;  /* 0x0000000000027941 */ /* 0x000fea0003800200 */
.L_x_445:
        /* <DEDUP_REMOVED lines=16> */
.L_x_450:
        /* <DEDUP_REMOVED lines=39> */
.L_x_449:
[----:B------:R-:W-:Y:S05]  /*32b0*/  BSYNC.RECONVERGENT B2 ;  /* 0x0000000000027941 */ /* 0x000fea0003800200 */
.L_x_448:
        /* <DEDUP_REMOVED lines=10> */
[----:B------:R-:W5:Y:S01]  /*3360*/  LDG.E.CONSTANT R16, desc[UR6][R2.64+0x1400] ;  /* 0x0014000602107981 */ /* 0x000f62000c1e9900 */
[----:B0-----:R-:W-:-:S04]  /*3370*/  IMAD.WIDE.U32 R4, R11, 0x4, R6 ;  /* 0x000000040b047825 */ /* 0x001fc800078e0006 */
[----:B------:R-:W-:Y:S02]  /*3380*/  IMAD.WIDE.U32 R6, R13, 0x4, R6 ;  /* 0x000000040d067825 */ /* 0x000fe400078e0006 */
[----:B------:R0:W2:Y:S04]  /*3390*/  LDG.E.CONSTANT R5, desc[UR6][R4.64] ;  /* 0x0000000604057981 */ /* 0x0000a8000c1e9900 */
[----:B------:R1:W3:Y:S04]  /*33a0*/  LDG.E.CONSTANT R13, desc[UR6][R2.64] ;  /* 0x00000006020d7981 */ /* 0x0002e8000c1e9900 */
[----:B------:R-:W4:Y:S01]  /*33b0*/  LDG.E.CONSTANT R7, desc[UR6][R6.64] ;  /* 0x0000000606077981 */ /* 0x000f22000c1e9900 */
[----:B0-----:R-:W-:Y:S01]  /*33c0*/  IADD3 R4, P1, PT, R2, 0x2000, RZ ;  /* 0x0000200002047810 */ /* 0x001fe20007f3e0ff */
[----:B------:R-:W-:Y:S01]  /*33d0*/  VIADD R10, R10, 0x800 ;  /* 0x000008000a0a7836 */ /* 0x000fe20000000000 */
[----:B------:R-:W-:Y:S01]  /*33e0*/  PLOP3.LUT P0, PT, PT, PT, PT, 0x8, 0x80 ;  /* 0x000000000080781c */ /* 0x000fe20003f0e170 */
[----:B------:R-:W-:-:S02]  /*33f0*/  VIADD R11, R11, 0x800 ;  /* 0x000008000b0b7836 */ /* 0x000fc40000000000 */
[----:B-1----:R-:W-:Y:S01]  /*3400*/  IMAD.MOV.U32 R2, RZ, RZ, R4 ;  /* 0x000000ffff027224 */ /* 0x002fe200078e0004 */
[----:B--2---:R-:W-:-:S04]  /*3410*/  VIMNMX3 R12, R0, R5, R12, !PT ;  /* 0x00000005000c720f */ /* 0x004fc8000780010c */
[----:B---3--:R-:W-:Y:S01]  /*3420*/  VIMNMX3 R12, R12, R13, R14, !PT ;  /* 0x0000000d0c0c720f */ /* 0x008fe2000780010e */
[----:B------:R-:W-:-:S03]  /*3430*/  IMAD.X R5, RZ, RZ, R3, P1 ;  /* 0x000000ffff057224 */ /* 0x000fc600008e0603 */
[----:B----4-:R-:W-:Y:S01]  /*3440*/  VIMNMX3 R12, R12, R7, R15, !PT ;  /* 0x000000070c0c720f */ /* 0x010fe2000780010f */
[----:B------:R-:W-:-:S03]  /*3450*/  IMAD.MOV.U32 R3, RZ, RZ, R5 ;  /* 0x000000ffff037224 */ /* 0x000fc600078e0005 */
[----:B-----5:R-:W-:-:S07]  /*3460*/  VIMNMX3 R0, R12, R17, R16, !PT ;  /* 0x000000110c00720f */ /* 0x020fce0007800110 */
.L_x_452:
[----:B------:R-:W-:Y:S05]  /*3470*/  BSYNC.RECONVERGENT B2 ;  /* 0x0000000000027941 */ /* 0x000fea0003800200 */
.L_x_451:
        /* <DEDUP_REMOVED lines=10> */
.L_x_444:
[----:B------:R-:W-:Y:S05]  /*3520*/  BSYNC.RECONVERGENT B1 ;  /* 0x0000000000017941 */ /* 0x000fea0003800200 */
.L_x_442:
[----:B------:R-:W0:Y:S01]  /*3530*/  S2R R6, SR_LANEID ;  /* 0x0000000000067919 */ /* 0x000e220000000000 */
[----:B------:R-:W-:-:S05]  /*3540*/  IMAD.MOV.U32 R5, RZ, RZ, R0 ;  /* 0x000000ffff057224 */ /* 0x000fca00078e0000 */
        /* <DEDUP_REMOVED lines=30> */
[----:B0-----:R-:W-:Y:S04]  /*3730*/  LDS R0, [UR4+0xc] ;  /* 0x00000c04ff007984 */ /* 0x001fe80008000800 */
[----:B------:R-:W0:Y:S04]  /*3740*/  LDS.128 R8, [UR4+0x10] ;  /* 0x00001004ff087984 */ /* 0x000e280008000c00 */
[----:B------:R-:W1:Y:S01]  /*3750*/  LDS.64 R2, [UR4+0x20] ;  /* 0x00002004ff027984 */ /* 0x000e620008000a00 */
[----:B0-----:R-:W-:-:S04]  /*3760*/  VIMNMX3 R0, R5, R0, R8, !PT ;  /* 0x000000000500720f */ /* 0x001fc80007800108 */
[----:B------:R-:W-:-:S04]  /*3770*/  VIMNMX3 R0, R0, R9, R10, !PT ;  /* 0x000000090000720f */ /* 0x000fc8000780010a */
[----:B-1----:R-:W-:-:S04]  /*3780*/  VIMNMX3 R0, R0, R11, R2, !PT ;  /* 0x0000000b0000720f */ /* 0x002fc80007800102 */
[----:B------:R-:W-:-:S07]  /*3790*/  VIMNMX R5, PT, PT, R0, R3, !PT ;  /* 0x0000000300057248 */ /* 0x000fce0007fe0100 */
.L_x_414:
[----:B------:R-:W-:Y:S05]  /*37a0*/  BSYNC.RECONVERGENT B0 ;  /* 0x0000000000007941 */ /* 0x000fea0003800200 */
.L_x_398:
[----:B------:R-:W-:Y:S05]  /*37b0*/  @P0 EXIT ;  /* 0x000000000000094d */ /* 0x000fea0003800000 */
[----:B0-23--:R-:W0:Y:S01]  /*37c0*/  LDC.64 R2, c[0x0][0x388] ;  /* 0x0000e200ff027b82 */ /* 0x00de220000000a00 */
[----:B------:R-:W1:Y:S02]  /*37d0*/  LDCU UR4, c[0x0][0x398] ;  /* 0x00007300ff0477ac */ /* 0x000e640008000800 */
[----:B-1--4-:R-:W-:-:S05]  /*37e0*/  VIMNMX R5, PT, PT, R5, UR4, !PT ;  /* 0x0000000405057c48 */ /* 0x012fca000ffe0100 */
[----:B0-----:R-:W-:Y:S01]  /*37f0*/  STG.E desc[UR6][R2.64], R5 ;  /* 0x0000000502007986 */ /* 0x001fe2000c101906 */
[----:B------:R-:W-:Y:S05]  /*3800*/  EXIT ;  /* 0x000000000000794d */ /* 0x000fea0003800000 */
.L_x_453:
        /* <DEDUP_REMOVED lines=15> */
.L_x_643:


//--------------------- .text._ZN3cub18CUB_300001_SM_10006detail6reduce18DeviceReduceKernelINS2_10policy_hubIiyN4cuda3__47maximumIiEEE10Policy1000EN6thrust24THRUST_300001_SM_1000_NS6detail15normal_iteratorINSC_10device_ptrIiEEEEyS8_iNS5_3std3__410__identityEEEvT0_PT3_T1_NS0_13GridEvenShareISO_EET2_T4_ --------------------------
	.section	.text._ZN3cub18CUB_300001_SM_10006detail6reduce18DeviceReduceKernelINS2_10policy_hubIiyN4cuda3__47maximumIiEEE10Policy1000EN6thrust24THRUST_300001_SM_1000_NS6detail15normal_iteratorINSC_10device_ptrIiEEEEyS8_iNS5_3std3__410__identityEEEvT0_PT3_T1_NS0_13GridEvenShareISO_EET2_T4_,"ax",@progbits
	.align	128
        .global         _ZN3cub18CUB_300001_SM_10006detail6reduce18DeviceReduceKernelINS2_10policy_hubIiyN4cuda3__47maximumIiEEE10Policy1000EN6thrust24THRUST_300001_SM_1000_NS6detail15normal_iteratorINSC_10device_ptrIiEEEEyS8_iNS5_3std3__410__identityEEEvT0_PT3_T1_NS0_13GridEvenShareISO_EET2_T4_
        .type           _ZN3cub18CUB_300001_SM_10006detail6reduce18DeviceReduceKernelINS2_10policy_hubIiyN4cuda3__47maximumIiEEE10Policy1000EN6thrust24THRUST_300001_SM_1000_NS6detail15normal_iteratorINSC_10device_ptrIiEEEEyS8_iNS5_3std3__410__identityEEEvT0_PT3_T1_NS0_13GridEvenShareISO_EET2_T4_,@function
        .size           _ZN3cub18CUB_300001_SM_10006detail6reduce18DeviceReduceKernelINS2_10policy_hubIiyN4cuda3__47maximumIiEEE10Policy1000EN6thrust24THRUST_300001_SM_1000_NS6detail15normal_iteratorINSC_10device_ptrIiEEEEyS8_iNS5_3std3__410__identityEEEvT0_PT3_T1_NS0_13GridEvenShareISO_EET2_T4_,(.L_x_644 - _ZN3cub18CUB_300001_SM_10006detail6reduce18DeviceReduceKernelINS2_10policy_hubIiyN4cuda3__47maximumIiEEE10Policy1000EN6thrust24THRUST_300001_SM_1000_NS6detail15normal_iteratorINSC_10device_ptrIiEEEEyS8_iNS5_3std3__410__identityEEEvT0_PT3_T1_NS0_13GridEvenShareISO_EET2_T4_)
        .other          _ZN3cub18CUB_300001_SM_10006detail6reduce18DeviceReduceKernelINS2_10policy_hubIiyN4cuda3__47maximumIiEEE10Policy1000EN6thrust24THRUST_300001_SM_1000_NS6detail15normal_iteratorINSC_10device_ptrIiEEEEyS8_iNS5_3std3__410__identityEEEvT0_PT3_T1_NS0_13GridEvenShareISO_EET2_T4_,@"STO_CUDA_ENTRY STV_DEFAULT"
_ZN3cub18CUB_300001_SM_10006detail6reduce18DeviceReduceKernelINS2_10policy_hubIiyN4cuda3__47maximumIiEEE10Policy1000EN6thrust24THRUST_300001_SM_1000_NS6detail15normal_iteratorINSC_10device_ptrIiEEEEyS8_iNS5_3std3__410__identityEEEvT0_PT3_T1_NS0_13GridEvenShareISO_EET2_T4_:
.text._ZN3cub18CUB_300001_SM_10006detail6reduce18DeviceReduceKernelINS2_10policy_hubIiyN4cuda3__47maximumIiEEE10Policy1000EN6thrust24THRUST_300001_SM_1000_NS6detail15normal_iteratorINSC_10device_ptrIiEEEEyS8_iNS5_3std3__410__identityEEEvT0_PT3_T1_NS0_13GridEvenShareISO_EET2_T4_:
[----:B------:R-:W-:Y:S08]  /*0000*/  LDC R1, c[0x0][0x37c] ;  /* 0x0000df00ff017b82 */ /* 0x000ff00000000800 */
[----:B------:R-:W0:Y:S01]  /*0010*/  S2UR UR16, SR_CTAID.X ;  /* 0x00000000001079c3 */ /* 0x000e220000002500 */
[----:B------:R-:W1:Y:S01]  /*0020*/  LDCU.64 UR8, c[0x0][0x3b8] ;  /* 0x00007700ff0877ac */ /* 0x000e620008000a00 */
[----:B------:R-:W-:Y:S01]  /*0030*/  BSSY.RECONVERGENT B0, `(.L_x_454) ;  /* 0x00001f8000007945 */ /* 0x000fe20003800200 */
[----:B------:R-:W2:Y:S01]  /*0040*/  LDCU UR5, c[0x0][0x3c0] ;  /* 0x00007800ff0577ac */ /* 0x000ea20008000800 */
[----:B------:R-:W3:Y:S01]  /*0050*/  LDCU.64 UR14, c[0x0][0x358] ;  /* 0x00006b00ff0e77ac */ /* 0x000ee20008000a00 */
[----:B-1----:R-:W-:-:S02]  /*0060*/  IMAD.U32 R2, RZ, RZ, UR8 ;  /* 0x00000008ff027e24 */ /* 0x002fc4000f8e00ff */
[----:B------:R-:W-:Y:S01]  /*0070*/  IMAD.U32 R3, RZ, RZ, UR9 ;  /* 0x00000009ff037e24 */ /* 0x000fe2000f8e00ff */
[----:B--2---:R-:W-:Y:S02]  /*0080*/  USHF.L.U32 UR5, UR5, 0xc, URZ ;  /* 0x0000000c05057899 */ /* 0x004fe400080006ff */
[----:B0-----:R-:W-:Y:S02]  /*0090*/  USHF.L.U32 UR7, UR16, 0xc, URZ ;  /* 0x0000000c10077899 */ /* 0x001fe400080006ff */
[----:B------:R-:W-:-:S04]  /*00a0*/  USHF.R.S32.HI UR4, URZ, 0x1f, UR5 ;  /* 0x0000001fff047899 */ /* 0x000fc80008011405 */
[----:B------:R-:W-:-:S04]  /*00b0*/  IADD3 R23, P1, PT, R2, -UR7, RZ ;  /* 0x8000000702177c10 */ /* 0x000fc8000ff3e0ff */
[----:B------:R-:W-:Y:S02]  /*00c0*/  ISETP.GT.U32.AND P0, PT, R23, 0xfff, PT ;  /* 0x00000fff1700780c */ /* 0x000fe40003f04070 */
[----:B------:R-:W-:-:S04]  /*00d0*/  IADD3.X R22, PT, PT, R3, -0x1, RZ, P1, !PT ;  /* 0xffffffff03167810 */ /* 0x000fc80000ffe4ff */
[----:B------:R-:W-:-:S13]  /*00e0*/  ISETP.GT.U32.AND.EX P0, PT, R22, RZ, PT, P0 ;  /* 0x000000ff1600720c */ /* 0x000fda0003f04100 */
[----:B---3--:R-:W-:Y:S05]  /*00f0*/  @P0 BRA `(.L_x_455) ;  /* 0x0000000c00840947 */ /* 0x008fea0003800000 */
[----:B------:R-:W0:Y:S01]  /*0100*/  S2R R0, SR_TID.X ;  /* 0x0000000000007919 */ /* 0x000e220000002100 */
[----:B------:R-:W-:Y:S01]  /*0110*/  VIADD R3, R2, -UR7 ;  /* 0x8000000702037c36 */ /* 0x000fe20008000000 */
[----:B------:R-:W-:Y:S01]  /*0120*/  BSSY.RECONVERGENT B1, `(.L_x_456) ;  /* 0x000000a000017945 */ /* 0x000fe20003800200 */
[----:B------:R-:W-:-:S03]  /*0130*/  IMAD.MOV.U32 R4, RZ, RZ, RZ ;  /* 0x000000ffff047224 */ /* 0x000fc600078e00ff */
[----:B0-----:R-:W-:Y:S01]  /*0140*/  ISETP.GE.AND P0, PT, R0, R3, PT ;  /* 0x000000030000720c */ /* 0x001fe20003f06270 */
[----:B------:R-:W-:-:S12]  /*0150*/  IMAD.MOV.U32 R6, RZ, RZ, R0 ;  /* 0x000000ffff067224 */ /* 0x000fd800078e0000 */
[----:B------:R-:W-:Y:S05]  /*0160*/  @P0 BRA `(.L_x_457) ;  /* 0x0000000000140947 */ /* 0x000fea0003800000 */
[----:B------:R-:W0:Y:S01]  /*0170*/  LDC.64 R4, c[0x0][0x380] ;  /* 0x0000e000ff047b82 */ /* 0x000e220000000a00 */
[----:B------:R-:W-:-:S04]  /*0180*/  VIADD R7, R0, UR7 ;  /* 0x0000000700077c36 */ /* 0x000fc80008000000 */
[----:B0-----:R-:W-:-:S06]  /*0190*/  IMAD.WIDE.U32 R4, R7, 0x4, R4 ;  /* 0x0000000407047825 */ /* 0x001fcc00078e0004 */
[----:B------:R0:W5:Y:S01]  /*01a0*/  LDG.E R4, desc[UR14][R4.64] ;  /* 0x0000000e04047981 */ /* 0x000162000c1e1900 */
[----:B------:R-:W-:-:S07]  /*01b0*/  VIADD R6, R0, 0x100 ;  /* 0x0000010000067836 */ /* 0x000fce0000000000 */
.L_x_457:
[----:B------:R-:W-:Y:S05]  /*01c0*/  BSYNC.RECONVERGENT B1 ;  /* 0x0000000000017941 */ /* 0x000fea0003800200 */
.L_x_456:
[----:B------:R-:W-:Y:S01]  /*01d0*/  ISETP.GE.AND P0, PT, R6, R3, PT ;  /* 0x000000030600720c */ /* 0x000fe20003f06270 */
[----:B------:R-:W-:-:S12]  /*01e0*/  BSSY.RECONVERGENT B1, `(.L_x_458) ;  /* 0x000006c000017945 */ /* 0x000fd80003800200 */
[----:B------:R-:W-:Y:S05]  /*01f0*/  @P0 BRA `(.L_x_459) ;  /* 0x0000000400a80947 */ /* 0x000fea0003800000 */
[----:B0-----:R-:W-:Y:S01]  /*0200*/  LOP3.LUT R5, RZ, R6, RZ, 0x33, !PT ;  /* 0x00000006ff057212 */ /* 0x001fe200078e33ff */
[----:B------:R-:W-:Y:S03]  /*0210*/  BSSY.RECONVERGENT B2, `(.L_x_460) ;  /* 0x0000030000027945 */ /* 0x000fe60003800200 */
[----:B------:R-:W-:-:S04]  /*0220*/  IADD3 R5, PT, PT, R2, -UR7, R5 ;  /* 0x8000000702057c10 */ /* 0x000fc8000fffe005 */
[C---:B------:R-:W-:Y:S02]  /*0230*/  ISETP.GE.U32.AND P1, PT, R5.reuse, 0xf00, PT ;  /* 0x00000f000500780c */ /* 0x040fe40003f26070 */
[----:B------:R-:W-:-:S04]  /*0240*/  LEA.HI R2, R5, 0x1, RZ, 0x18 ;  /* 0x0000000105027811 */ /* 0x000fc800078fc0ff */
[----:B------:R-:W-:-:S04]  /*0250*/  LOP3.LUT R21, R2, 0xf, RZ, 0xc0, !PT ;  /* 0x0000000f02157812 */ /* 0x000fc800078ec0ff */
[----:B------:R-:W-:-:S03]  /*0260*/  ISETP.NE.AND P0, PT, R21, RZ, PT ;  /* 0x000000ff1500720c */ /* 0x000fc60003f05270 */
[----:B------:R-:W-:Y:S10]  /*0270*/  @!P1 BRA `(.L_x_461) ;  /* 0x0000000000a49947 */ /* 0x000ff40003800000 */
[----:B------:R-:W0:Y:S01]  /*0280*/  LDCU.64 UR8, c[0x0][0x380] ;  /* 0x00007000ff0877ac */ /* 0x000e220008000a00 */
[----:B------:R-:W-:Y:S01]  /*0290*/  IMAD.WIDE.U32 R8, R6, 0x4, RZ ;  /* 0x0000000406087825 */ /* 0x000fe200078e00ff */
[----:B------:R-:W-:Y:S01]  /*02a0*/  LOP3.LUT R5, R2, 0x1fffff0, RZ, 0xc0, !PT ;  /* 0x01fffff002057812 */ /* 0x000fe200078ec0ff */
[----:B------:R-:W-:-:S04]  /*02b0*/  UIMAD.WIDE.U32 UR4, UR16, 0x4000, URZ ;  /* 0x00004000100478a5 */ /* 0x000fc8000f8e00ff */
[----:B------:R-:W-:Y:S02]  /*02c0*/  IMAD.MOV R5, RZ, RZ, -R5 ;  /* 0x000000ffff057224 */ /* 0x000fe400078e0a05 */
[----:B------:R-:W-:Y:S02]  /*02d0*/  LOP3.LUT R14, R8, UR4, RZ, 0xfc, !PT ;  /* 0x00000004080e7c12 */ /* 0x000fe4000f8efcff */
[----:B------:R-:W-:Y:S02]  /*02e0*/  LOP3.LUT R9, R9, UR5, RZ, 0xfc, !PT ;  /* 0x0000000509097c12 */ /* 0x000fe4000f8efcff */
[----:B0-----:R-:W-:-:S04]  /*02f0*/  IADD3 R14, P1, PT, R14, UR8, RZ ;  /* 0x000000080e0e7c10 */ /* 0x001fc8000ff3e0ff */
[----:B------:R-:W-:-:S04]  /*0300*/  IADD3 R14, P2, PT, R14, 0x2000, RZ ;  /* 0x000020000e0e7810 */ /* 0x000fc80007f5e0ff */
[----:B------:R-:W-:-:S09]  /*0310*/  IADD3.X R9, PT, PT, RZ, UR9, R9, P2, P1 ;  /* 0x00000009ff097c10 */ /* 0x000fd200097e2409 */
.L_x_462:
[----:B------:R-:W-:-:S05]  /*0320*/  IMAD.MOV.U32 R8, RZ, RZ, R14 ;  /* 0x000000ffff087224 */ /* 0x000fca00078e000e */
[----:B------:R-:W2:Y:S04]  /*0330*/  LDG.E R15, desc[UR14][R8.64+-0x2000] ;  /* 0xffe0000e080f7981 */ /* 0x000ea8000c1e1900 */
[----:B------:R-:W2:Y:S04]  /*0340*/  LDG.E R16, desc[UR14][R8.64+-0x1c00] ;  /* 0xffe4000e08107981 */ /* 0x000ea8000c1e1900 */
[----:B------:R-:W3:Y:S04]  /*0350*/  LDG.E R18, desc[UR14][R8.64+-0x1800] ;  /* 0xffe8000e08127981 */ /* 0x000ee8000c1e1900 */
        /* <DEDUP_REMOVED lines=12> */
[----:B------:R0:W4:Y:S01]  /*0420*/  LDG.E R7, desc[UR14][R8.64+0x1c00] ;  /* 0x001c000e08077981 */ /* 0x000122000c1e1900 */
[----:B------:R-:W-:-:S02]  /*0430*/  VIADD R5, R5, 0x10 ;  /* 0x0000001005057836 */ /* 0x000fc40000000000 */
[----:B------:R-:W-:-:S03]  /*0440*/  VIADD R6, R6, 0x1000 ;  /* 0x0000100006067836 */ /* 0x000fc60000000000 */
[----:B------:R-:W-:Y:S02]  /*0450*/  ISETP.NE.AND P1, PT, R5, RZ, PT ;  /* 0x000000ff0500720c */ /* 0x000fe40003f25270 */
[----:B--2--5:R-:W-:-:S04]  /*0460*/  VIMNMX3 R15, R4, R15, R16, !PT ;  /* 0x0000000f040f720f */ /* 0x024fc80007800110 */
[----:B---3--:R-:W-:-:S04]  /*0470*/  VIMNMX3 R15, R15, R18, R17, !PT ;  /* 0x000000120f0f720f */ /* 0x008fc80007800111 */
[----:B----4-:R-:W-:-:S04]  /*0480*/  VIMNMX3 R15, R15, R20, R19, !PT ;  /* 0x000000140f0f720f */ /* 0x010fc80007800113 */
[----:B------:R-:W-:-:S04]  /*0490*/  VIMNMX3 R15, R15, R22, R23, !PT ;  /* 0x000000160f0f720f */ /* 0x000fc80007800117 */
[----:B------:R-:W-:-:S04]  /*04a0*/  VIMNMX3 R15, R15, R24, R25, !PT ;  /* 0x000000180f0f720f */ /* 0x000fc80007800119 */
[----:B------:R-:W-:Y:S02]  /*04b0*/  VIMNMX3 R11, R15, R14, R11, !PT ;  /* 0x0000000e0f0b720f */ /* 0x000fe4000780010b */
[----:B------:R-:W-:-:S05]  /*04c0*/  IADD3 R14, P2, PT, R8, 0x4000, RZ ;  /* 0x00004000080e7810 */ /* 0x000fca0007f5e0ff */
[----:B0-----:R-:W-:Y:S01]  /*04d0*/  IMAD.X R9, RZ, RZ, R9, P2 ;  /* 0x000000ffff097224 */ /* 0x001fe200010e0609 */
[----:B------:R-:W-:-:S04]  /*04e0*/  VIMNMX3 R10, R11, R13, R10, !PT ;  /* 0x0000000d0b0a720f */ /* 0x000fc8000780010a */
[----:B------:R-:W-:Y:S01]  /*04f0*/  VIMNMX3 R4, R10, R12, R7, !PT ;  /* 0x0000000c0a04720f */ /* 0x000fe20007800107 */
[----:B------:R-:W-:Y:S06]  /*0500*/  @P1 BRA `(.L_x_462) ;  /* 0xfffffffc00841947 */ /* 0x000fec000383ffff */
.L_x_461:
[----:B------:R-:W-:Y:S05]  /*0510*/  BSYNC.RECONVERGENT B2 ;  /* 0x0000000000027941 */ /* 0x000fea0003800200 */
.L_x_460:
[----:B------:R-:W-:Y:S05]  /*0520*/  @!P0 BRA `(.L_x_459) ;  /* 0x0000000000dc8947 */ /* 0x000fea0003800000 */
[----:B------:R-:W-:Y:S01]  /*0530*/  ISETP.GE.U32.AND P0, PT, R21, 0x8, PT ;  /* 0x000000081500780c */ /* 0x000fe20003f06070 */
[----:B------:R-:W-:Y:S01]  /*0540*/  BSSY.RECONVERGENT B2, `(.L_x_463) ;  /* 0x0000016000027945 */ /* 0x000fe20003800200 */
[----:B------:R-:W-:-:S04]  /*0550*/  LOP3.LUT R16, R2, 0x7, RZ, 0xc0, !PT ;  /* 0x0000000702107812 */ /* 0x000fc800078ec0ff */
[----:B------:R-:W-:-:S07]  /*0560*/  ISETP.NE.AND P1, PT, R16, RZ, PT ;  /* 0x000000ff1000720c */ /* 0x000fce0003f25270 */
[----:B------:R-:W-:Y:S06]  /*0570*/  @!P0 BRA `(.L_x_464) ;  /* 0x0000000000488947 */ /* 0x000fec0003800000 */
[----:B------:R-:W0:Y:S01]  /*0580*/  LDCU.64 UR4, c[0x0][0x380] ;  /* 0x00007000ff0477ac */ /* 0x000e220008000a00 */
[----:B------:R-:W-:-:S04]  /*0590*/  IADD3 R5, P0, PT, R6, UR7, RZ ;  /* 0x0000000706057c10 */ /* 0x000fc8000ff1e0ff */
[----:B------:R-:W-:Y:S02]  /*05a0*/  LEA.HI.X.SX32 R10, R6, RZ, 0x1, P0 ;  /* 0x000000ff060a7211 */ /* 0x000fe400000f0eff */
[----:B0-----:R-:W-:-:S04]  /*05b0*/  LEA R8, P0, R5, UR4, 0x2 ;  /* 0x0000000405087c11 */ /* 0x001fc8000f8010ff */
[----:B------:R-:W-:-:S05]  /*05c0*/  LEA.HI.X R9, R5, UR5, R10, 0x2, P0 ;  /* 0x0000000505097c11 */ /* 0x000fca00080f140a */
[----:B------:R-:W2:Y:S04]  /*05d0*/  LDG.E R5, desc[UR14][R8.64] ;  /* 0x0000000e08057981 */ /* 0x000ea8000c1e1900 */
[----:B------:R-:W2:Y:S04]  /*05e0*/  LDG.E R7, desc[UR14][R8.64+0x400] ;  /* 0x0004000e08077981 */ /* 0x000ea8000c1e1900 */
[----:B------:R-:W3:Y:S04]  /*05f0*/  LDG.E R10, desc[UR14][R8.64+0x800] ;  /* 0x0008000e080a7981 */ /* 0x000ee8000c1e1900 */
[----:B------:R-:W3:Y:S04]  /*0600*/  LDG.E R11, desc[UR14][R8.64+0xc00] ;  /* 0x000c000e080b7981 */ /* 0x000ee8000c1e1900 */
[----:B------:R-:W4:Y:S04]  /*0610*/  LDG.E R12, desc[UR14][R8.64+0x1000] ;  /* 0x0010000e080c7981 */ /* 0x000f28000c1e1900 */
[----:B------:R-:W4:Y:S04]  /*0620*/  LDG.E R13, desc[UR14][R8.64+0x1400] ;  /* 0x0014000e080d7981 */ /* 0x000f28000c1e1900 */
[----:B------:R-:W4:Y:S04]  /*0630*/  LDG.E R14, desc[UR14][R8.64+0x1800] ;  /* 0x0018000e080e7981 */ /* 0x000f28000c1e1900 */
[----:B------:R-:W4:Y:S01]  /*0640*/  LDG.E R15, desc[UR14][R8.64+0x1c00] ;  /* 0x001c000e080f7981 */ /* 0x000f22000c1e1900 */
[----:B------:R-:W-:Y:S01]  /*0650*/  VIADD R6, R6, 0x800 ;  /* 0x0000080006067836 */ /* 0x000fe20000000000 */
[----:B--2--5:R-:W-:-:S04]  /*0660*/  VIMNMX3 R5, R4, R5, R7, !PT ;  /* 0x000000050405720f */ /* 0x024fc80007800107 */
[----:B---3--:R-:W-:-:S04]  /*0670*/  VIMNMX3 R5, R5, R10, R11, !PT ;  /* 0x0000000a0505720f */ /* 0x008fc8000780010b */
[----:B----4-:R-:W-:-:S04]  /*0680*/  VIMNMX3 R5, R5, R12, R13, !PT ;  /* 0x0000000c0505720f */ /* 0x010fc8000780010d */
[----:B------:R-:W-:-:S07]  /*0690*/  VIMNMX3 R4, R5, R14, R15, !PT ;  /* 0x0000000e0504720f */ /* 0x000fce000780010f */
.L_x_464:
[----:B------:R-:W-:Y:S05]  /*06a0*/  BSYNC.RECONVERGENT B2 ;  /* 0x0000000000027941 */ /* 0x000fea0003800200 */
.L_x_463:
        /* <DEDUP_REMOVED lines=14> */
[----:B------:R-:W3:Y:S01]  /*0790*/  LDG.E R10, desc[UR14][R8.64+0xc00] ;  /* 0x000c000e080a7981 */ /* 0x000ee2000c1e1900 */
[----:B------:R-:W-:Y:S01]  /*07a0*/  VIADD R6, R6, 0x400 ;  /* 0x0000040006067836 */ /* 0x000fe20000000000 */
[----:B--2--5:R-:W-:-:S04]  /*07b0*/  VIMNMX3 R4, R4, R5, R7, !PT ;  /* 0x000000050404720f */ /* 0x024fc80007800107 */
[----:B---3--:R-:W-:-:S07]  /*07c0*/  VIMNMX3 R4, R4, R11, R10, !PT ;  /* 0x0000000b0404720f */ /* 0x008fce000780010a */
.L_x_466:
[----:B------:R-:W-:Y:S05]  /*07d0*/  BSYNC.RECONVERGENT B2 ;  /* 0x0000000000027941 */ /* 0x000fea0003800200 */
.L_x_465:
[----:B------:R-:W-:Y:S05]  /*07e0*/  @!P1 BRA `(.L_x_459) ;  /* 0x00000000002c9947 */ /* 0x000fea0003800000 */
[----:B------:R-:W0:Y:S01]  /*07f0*/  LDC.64 R8, c[0x0][0x380] ;  /* 0x0000e000ff087b82 */ /* 0x000e220000000a00 */
[----:B------:R-:W-:Y:S02]  /*0800*/  IMAD.U32 R5, RZ, RZ, UR16 ;  /* 0x00000010ff057e24 */ /* 0x000fe4000f8e00ff */
[----:B------:R-:W-:Y:S02]  /*0810*/  IMAD.MOV R2, RZ, RZ, -R2 ;  /* 0x000000ffff027224 */ /* 0x000fe400078e0a02 */
[----:B0-----:R-:W-:-:S07]  /*0820*/  IMAD.WIDE.U32 R8, R5, 0x4000, R8 ;  /* 0x0000400005087825 */ /* 0x001fce00078e0008 */
.L_x_467:
[----:B------:R-:W-:-:S06]  /*0830*/  IMAD.WIDE R10, R6, 0x4, R8 ;  /* 0x00000004060a7825 */ /* 0x000fcc00078e0208 */
[----:B------:R-:W2:Y:S01]  /*0840*/  LDG.E R11, desc[UR14][R10.64] ;  /* 0x0000000e0a0b7981 */ /* 0x000ea2000c1e1900 */
[----:B------:R-:W-:Y:S02]  /*0850*/  VIADD R2, R2, 0x1 ;  /* 0x0000000102027836 */ /* 0x000fe40000000000 */
[----:B------:R-:W-:-:S03]  /*0860*/  VIADD R6, R6, 0x100 ;  /* 0x0000010006067836 */ /* 0x000fc60000000000 */
[----:B------:R-:W-:Y:S02]  /*0870*/  ISETP.NE.AND P0, PT, R2, RZ, PT ;  /* 0x000000ff0200720c */ /* 0x000fe40003f05270 */
[----:B--2--5:R-:W-:-:S11]  /*0880*/  VIMNMX R4, PT, PT, R11, R4, !PT ;  /* 0x000000040b047248 */ /* 0x024fd60007fe0100 */
[----:B------:R-:W-:Y:S05]  /*0890*/  @P0 BRA `(.L_x_467) ;  /* 0xfffffffc00e40947 */ /* 0x000fea000383ffff */
.L_x_459:
[----:B------:R-:W-:Y:S05]  /*08a0*/  BSYNC.RECONVERGENT B1 ;  /* 0x0000000000017941 */ /* 0x000fea0003800200 */
.L_x_458:
        /* <DEDUP_REMOVED lines=10> */
[----:B------:R-:W1:Y:S06]  /*0950*/  SHFL.DOWN PT, R3, R2, 0x2, 0x1f ;  /* 0x08401f0002037f89 */ /* 0x000e6c00000e0000 */
[----:B------:R-:W2:Y:S01]  /*0960*/  @!P1 S2R R6, SR_CgaCtaId ;  /* 0x0000000000069919 */ /* 0x000ea20000008800 */
[----:B0-----:R-:W-:Y:S02]  /*0970*/  @!P1 MOV R5, 0x400 ;  /* 0x0000040000059802 */ /* 0x001fe40000000f00 */
[----:B------:R-:W-:-:S04]  /*0980*/  @!P1 SHF.R.U32.HI R4, RZ, 0x3, R0 ;  /* 0x00000003ff049819 */ /* 0x000fc80000011600 */
[----:B------:R-:W-:Y:S02]  /*0990*/  @!P1 LOP3.LUT R4, R4, 0x7c, RZ, 0xc0, !PT ;  /* 0x0000007c04049812 */ /* 0x000fe400078ec0ff */
[----:B-1----:R-:W-:Y:S02]  /*09a0*/  @!P0 VIMNMX R2, PT, PT, R2, R3, !PT ;  /* 0x0000000302028248 */ /* 0x002fe40007fe0100 */
[----:B------:R-:W-:-:S03]  /*09b0*/  ISETP.GT.AND P0, PT, R8, 0x1b, PT ;  /* 0x0000001b0800780c */ /* 0x000fc60003f04270 */
[----:B------:R-:W0:Y:S01]  /*09c0*/  SHFL.DOWN PT, R3, R2, 0x4, 0x1f ;  /* 0x08801f0002037f89 */ /* 0x000e2200000e0000 */
[----:B--2---:R-:W-:-:S05]  /*09d0*/  @!P1 LEA R5, R6, R5, 0x18 ;  /* 0x0000000506059211 */ /* 0x004fca00078ec0ff */
        /* <DEDUP_REMOVED lines=24> */
.L_x_468:
[----:B------:R-:W1:Y:S01]  /*0b60*/  S2R R9, SR_LANEID ;  /* 0x0000000000097919 */ /* 0x000e620000000000 */
[----:B------:R-:W-:-:S05]  /*0b70*/  LOP3.LUT R2, R0, 0x3e0, RZ, 0xc0, !PT ;  /* 0x000003e000027812 */ /* 0x000fca00078ec0ff */
[----:B------:R-:W-:Y:S01]  /*0b80*/  VIADD R4, R2, 0x20 ;  /* 0x0000002002047836 */ /* 0x000fe20000000000 */
[----:B------:R-:W-:-:S04]  /*0b90*/  LOP3.LUT R2, RZ, R2, RZ, 0x33, !PT ;  /* 0x00000002ff027212 */ /* 0x000fc800078e33ff */
[----:B------:R-:W-:Y:S01]  /*0ba0*/  ISETP.GT.AND P0, PT, R4, R3, PT ;  /* 0x000000030400720c */ /* 0x000fe20003f04270 */
[----:B------:R-:W-:-:S05]  /*0bb0*/  IMAD.IADD R2, R3, 0x1, R2 ;  /* 0x0000000103027824 */ /* 0x000fca00078e0202 */
[----:B------:R-:W-:-:S05]  /*0bc0*/  SEL R2, R2, 0x1f, P0 ;  /* 0x0000001f02027807 */ /* 0x000fca0000000000 */
[----:B------:R-:W2:Y:S01]  /*0bd0*/  SHFL.DOWN PT, R4, R7, 0x1, R2 ;  /* 0x0820000007047989 */ /* 0x000ea200000e0002 */
[C---:B-1----:R-:W-:Y:S01]  /*0be0*/  ISETP.GE.AND P0, PT, R9.reuse, R2, PT ;  /* 0x000000020900720c */ /* 0x042fe20003f06270 */
[C---:B0-----:R-:W-:Y:S01]  /*0bf0*/  VIADD R5, R9.reuse, 0x2 ;  /* 0x0000000209057836 */ /* 0x041fe20000000000 */
[----:B------:R-:W-:-:S11]  /*0c00*/  ISETP.NE.AND P1, PT, R9, RZ, PT ;  /* 0x000000ff0900720c */ /* 0x000fd60003f25270 */
[----:B--2---:R-:W-:Y:S02]  /*0c10*/  @!P0 VIMNMX R7, PT, PT, R4, R7, !PT ;  /* 0x0000000704078248 */ /* 0x004fe40007fe0100 */
[----:B------:R-:W0:Y:S01]  /*0c20*/  @!P1 S2R R11, SR_CgaCtaId ;  /* 0x00000000000b9919 */ /* 0x000e220000008800 */
[----:B------:R-:W-:Y:S01]  /*0c30*/  ISETP.GT.AND P0, PT, R5, R2, PT ;  /* 0x000000020500720c */ /* 0x000fe20003f04270 */
[----:B------:R-:W-:Y:S01]  /*0c40*/  VIADD R5, R9, 0x4 ;  /* 0x0000000409057836 */ /* 0x000fe20000000000 */
[----:B------:R-:W-:Y:S01]  /*0c50*/  @!P1 MOV R6, 0x400 ;  /* 0x0000040000069802 */ /* 0x000fe20000000f00 */
[----:B------:R-:W1:Y:S10]  /*0c60*/  SHFL.DOWN PT, R4, R7, 0x2, R2 ;  /* 0x0840000007047989 */ /* 0x000e7400000e0002 */
        /* <DEDUP_REMOVED lines=28> */
[----:B------:R-:W0:Y:S04]  /*0e30*/  LDS R0, [UR4+0xc] ;  /* 0x00000c04ff007984 */ /* 0x000e280008000800 */
[----:B------:R-:W2:Y:S04]  /*0e40*/  LDS.128 R8, [UR4+0x10] ;  /* 0x00001004ff087984 */ /* 0x000ea80008000c00 */
[----:B-1----:R-:W1:Y:S01]  /*0e50*/  LDS.64 R6, [UR4+0x20] ;  /* 0x00002004ff067984 */ /* 0x002e620008000a00 */
[----:B0-----:R-:W-:Y:S02]  /*0e60*/  @P2 VIMNMX R5, PT, PT, R5, R0, !PT ;  /* 0x0000000005052248 */ /* 0x001fe40007fe0100 */
[----:B------:R-:W-:-:S02]  /*0e70*/  ISETP.GT.AND P2, PT, R3, 0xa0, PT ;  /* 0x000000a00300780c */ /* 0x000fc40003f44270 */
[----:B--2---:R-:W-:Y:S02]  /*0e80*/  @P4 VIMNMX R5, PT, PT, R5, R8, !PT ;  /* 0x0000000805054248 */ /* 0x004fe40007fe0100 */
[----:B------:R-:W-:Y:S02]  /*0e90*/  ISETP.GT.AND P4, PT, R3, 0xc0, PT ;  /* 0x000000c00300780c */ /* 0x000fe40003f84270 */
[----:B------:R-:W-:Y:S02]  /*0ea0*/  @P3 VIMNMX R5, PT, PT, R5, R9, !PT ;  /* 0x0000000905053248 */ /* 0x000fe40007fe0100 */
[----:B------:R-:W-:Y:S02]  /*0eb0*/  ISETP.GT.AND P3, PT, R3, 0xe0, PT ;  /* 0x000000e00300780c */ /* 0x000fe40003f64270 */
[----:B------:R-:W-:-:S04]  /*0ec0*/  @P1 VIMNMX R5, PT, PT, R5, R10, !PT ;  /* 0x0000000a05051248 */ /* 0x000fc80007fe0100 */
[----:B------:R-:W-:-:S04]  /*0ed0*/  @P2 VIMNMX R5, PT, PT, R5, R11, !PT ;  /* 0x0000000b05052248 */ /* 0x000fc80007fe0100 */
[----:B-1----:R-:W-:-:S04]  /*0ee0*/  @P4 VIMNMX R5, PT, PT, R5, R6, !PT ;  /* 0x0000000605054248 */ /* 0x002fc80007fe0100 */
[----:B------:R-:W-:Y:S01]  /*0ef0*/  @P3 VIMNMX R5, PT, PT, R5, R7, !PT ;  /* 0x0000000705053248 */ /* 0x000fe20007fe0100 */
[----:B------:R-:W-:Y:S06]  /*0f00*/  BRA `(.L_x_469) ;  /* 0x0000001000287947 */ /* 0x000fec0003800000 */
.L_x_455:
[----:B------:R-:W0:Y:S01]  /*0f10*/  S2R R0, SR_TID.X ;  /* 0x0000000000007919 */ /* 0x000e220000002100 */
[----:B------:R-:W1:Y:S01]  /*0f20*/  LDC.64 R4, c[0x0][0x380] ;  /* 0x0000e000ff047b82 */ /* 0x000e620000000a00 */
[----:B0-----:R-:W-:-:S04]  /*0f30*/  VIADD R7, R0, UR7 ;  /* 0x0000000700077c36 */ /* 0x001fc80008000000 */
[----:B-1----:R-:W-:-:S05]  /*0f40*/  IMAD.WIDE.U32 R4, R7, 0x4, R4 ;  /* 0x0000000407047825 */ /* 0x002fca00078e0004 */
[----:B------:R-:W2:Y:S04]  /*0f50*/  LDG.E R6, desc[UR14][R4.64] ;  /* 0x0000000e04067981 */ /* 0x000ea8000c1e1900 */
[----:B------:R-:W2:Y:S04]  /*0f60*/  LDG.E R7, desc[UR14][R4.64+0x400] ;  /* 0x0004000e04077981 */ /* 0x000ea8000c1e1900 */
[----:B------:R-:W2:Y:S04]  /*0f70*/  LDG.E R8, desc[UR14][R4.64+0x800] ;  /* 0x0008000e04087981 */ /* 0x000ea8000c1e1900 */
[----:B------:R-:W3:Y:S04]  /*0f80*/  LDG.E R9, desc[UR14][R4.64+0xc00] ;  /* 0x000c000e04097981 */ /* 0x000ee8000c1e1900 */
[----:B------:R-:W3:Y:S04]  /*0f90*/  LDG.E R10, desc[UR14][R4.64+0x1000] ;  /* 0x0010000e040a7981 */ /* 0x000ee8000c1e1900 */
[----:B------:R-:W3:Y:S04]  /*0fa0*/  LDG.E R11, desc[UR14][R4.64+0x1400] ;  /* 0x0014000e040b7981 */ /* 0x000ee8000c1e1900 */
[----:B------:R-:W4:Y:S04]  /*0fb0*/  LDG.E R12, desc[UR14][R4.64+0x1800] ;  /* 0x0018000e040c7981 */ /* 0x000f28000c1e1900 */
[----:B------:R-:W4:Y:S04]  /*0fc0*/  LDG.E R13, desc[UR14][R4.64+0x1c00] ;  /* 0x001c000e040d7981 */ /* 0x000f28000c1e1900 */
[----:B------:R-:W4:Y:S04]  /*0fd0*/  LDG.E R14, desc[UR14][R4.64+0x2000] ;  /* 0x0020000e040e7981 */ /* 0x000f28000c1e1900 */
[----:B------:R-:W5:Y:S04]  /*0fe0*/  LDG.E R15, desc[UR14][R4.64+0x2400] ;  /* 0x0024000e040f7981 */ /* 0x000f68000c1e1900 */
[----:B------:R-:W5:Y:S04]  /*0ff0*/  LDG.E R16, desc[UR14][R4.64+0x2800] ;  /* 0x0028000e04107981 */ /* 0x000f68000c1e1900 */
[----:B------:R-:W5:Y:S04]  /*1000*/  LDG.E R17, desc[UR14][R4.64+0x2c00] ;  /* 0x002c000e04117981 */ /* 0x000f68000c1e1900 */
[----:B------:R-:W5:Y:S04]  /*1010*/  LDG.E R18, desc[UR14][R4.64+0x3000] ;  /* 0x0030000e04127981 */ /* 0x000f68000c1e1900 */
[----:B------:R-:W5:Y:S04]  /*1020*/  LDG.E R19, desc[UR14][R4.64+0x3400] ;  /* 0x0034000e04137981 */ /* 0x000f68000c1e1900 */
[----:B------:R-:W5:Y:S04]  /*1030*/  LDG.E R20, desc[UR14][R4.64+0x3800] ;  /* 0x0038000e04147981 */ /* 0x000f68000c1e1900 */
[----:B------:R-:W5:Y:S01]  /*1040*/  LDG.E R21, desc[UR14][R4.64+0x3c00] ;  /* 0x003c000e04157981 */ /* 0x000f62000c1e1900 */
[----:B------:R-:W-:-:S04]  /*1050*/  ISETP.GE.U32.AND P0, PT, R23, UR5, PT ;  /* 0x0000000517007c0c */ /* 0x000fc8000bf06070 */
[----:B------:R-:W-:Y:S02]  /*1060*/  ISETP.GE.U32.AND.EX P0, PT, R22, UR4, PT, P0 ;  /* 0x0000000416007c0c */ /* 0x000fe4000bf06100 */
[----:B--2---:R-:W-:Y:S02]  /*1070*/  VIMNMX3 R6, R6, R7, R8, !PT ;  /* 0x000000070606720f */ /* 0x004fe40007800108 */
[----:B---3--:R-:W-:Y:S02]  /*1080*/  VIMNMX3 R9, R9, R10, R11, !PT ;  /* 0x0000000a0909720f */ /* 0x008fe4000780010b */
[----:B----4-:R-:W-:-:S04]  /*1090*/  VIMNMX3 R12, R12, R13, R14, !PT ;  /* 0x0000000d0c0c720f */ /* 0x010fc8000780010e */
[----:B------:R-:W-:Y:S02]  /*10a0*/  VIMNMX3 R6, R6, R9, R12, !PT ;  /* 0x000000090606720f */ /* 0x000fe4000780010c */
[----:B-----5:R-:W-:Y:S02]  /*10b0*/  VIMNMX3 R16, R15, R16, R17, !PT ;  /* 0x000000100f10720f */ /* 0x020fe40007800111 */
[----:B------:R-:W-:-:S04]  /*10c0*/  VIMNMX3 R18, R18, R19, R20, !PT ;  /* 0x000000131212720f */ /* 0x000fc80007800114 */
[----:B------:R-:W-:-:S04]  /*10d0*/  VIMNMX3 R21, R16, R18, R21, !PT ;  /* 0x000000121015720f */ /* 0x000fc80007800115 */
[----:B------:R-:W-:Y:S01]  /*10e0*/  VIMNMX R8, PT, PT, R6, R21, !PT ;  /* 0x0000001506087248 */ /* 0x000fe20007fe0100 */
[----:B------:R-:W-:Y:S06]  /*10f0*/  @!P0 BRA `(.L_x_470) ;  /* 0x0000000c00108947 */ /* 0x000fec0003800000 */
[----:B------:R-:W-:Y:S01]  /*1100*/  UIADD3 UR8, UP0, UPT, UR5, UR7, URZ ;  /* 0x0000000705087290 */ /* 0x000fe2000ff1e0ff */
[----:B------:R-:W-:Y:S01]  /*1110*/  IADD3 R25, P2, PT, R2, -0x1000, RZ ;  /* 0xfffff00002197810 */ /* 0x000fe20007f5e0ff */
[----:B------:R-:W0:Y:S01]  /*1120*/  LDCU.64 UR12, c[0x0][0x380] ;  /* 0x00007000ff0c77ac */ /* 0x000e220008000a00 */
[----:B------:R-:W-:Y:S02]  /*1130*/  LOP3.LUT R5, RZ, R0, RZ, 0x33, !PT ;  /* 0x00000000ff057212 */ /* 0x000fe400078e33ff */
[----:B------:R-:W-:Y:S01]  /*1140*/  IADD3.X R10, PT, PT, R3, -0x1, RZ, P2, !PT ;  /* 0xffffffff030a7810 */ /* 0x000fe200017fe4ff */
[----:B------:R-:W-:Y:S01]  /*1150*/  UIADD3.X UR9, UPT, UPT, URZ, UR4, URZ, UP0, !UPT ;  /* 0x00000004ff097290 */ /* 0x000fe200087fe4ff */
[----:B------:R-:W-:Y:S01]  /*1160*/  ISETP.LT.U32.AND P0, PT, R25, UR8, PT ;  /* 0x0000000819007c0c */ /* 0x000fe2000bf01070 */
[----:B------:R-:W-:Y:S01]  /*1170*/  UMOV UR6, UR5 ;  /* 0x0000000500067c82 */ /* 0x000fe20008000000 */
[----:B------:R-:W-:Y:S01]  /*1180*/  IADD3 R9, P1, PT, R0, UR8, RZ ;  /* 0x0000000800097c10 */ /* 0x000fe2000ff3e0ff */
[----:B------:R-:W-:Y:S01]  /*1190*/  UMOV UR4, URZ ;  /* 0x000000ff00047c82 */ /* 0x000fe20008000000 */
[----:B------:R-:W-:Y:S01]  /*11a0*/  IADD3 R5, PT, PT, R2, -UR5, R5 ;  /* 0x8000000502057c10 */ /* 0x000fe2000fffe005 */
[----:B------:R-:W-:Y:S01]  /*11b0*/  IMAD.U32 R7, RZ, RZ, UR9 ;  /* 0x00000009ff077e24 */ /* 0x000fe2000f8e00ff */
[----:B------:R-:W-:Y:S01]  /*11c0*/  UMOV UR10, UR8 ;  /* 0x00000008000a7c82 */ /* 0x000fe20008000000 */
[----:B------:R-:W-:-:S03]  /*11d0*/  IMAD.X R4, RZ, RZ, UR9, P1 ;  /* 0x00000009ff047e24 */ /* 0x000fc600088e06ff */
[----:B------:R-:W-:Y:S01]  /*11e0*/  ISETP.GT.U32.AND.EX P0, PT, R7, R10, PT, P0 ;  /* 0x0000000a0700720c */ /* 0x000fe20003f04100 */
[----:B------:R-:W-:Y:S01]  /*11f0*/  VIADD R7, R5, -UR7 ;  /* 0x8000000705077c36 */ /* 0x000fe20008000000 */
[----:B------:R-:W-:Y:S01]  /*1200*/  UMOV UR7, UR9 ;  /* 0x0000000900077c82 */ /* 0x000fe20008000000 */
[----:B0-----:R-:W-:-:S04]  /*1210*/  LEA R6, P2, R9, UR12, 0x2 ;  /* 0x0000000c09067c11 */ /* 0x001fc8000f8410ff */
[----:B------:R-:W-:Y:S02]  /*1220*/  IADD3 R6, P1, PT, R6, 0x2000, RZ ;  /* 0x0000200006067810 */ /* 0x000fe40007f3e0ff */
[----:B------:R-:W-:-:S05]  /*1230*/  LEA.HI.X R9, R9, UR13, R4, 0x2, P2 ;  /* 0x0000000d09097c11 */ /* 0x000fca00090f1404 */
[----:B------:R-:W-:Y:S01]  /*1240*/  IMAD.X R9, RZ, RZ, R9, P1 ;  /* 0x000000ffff097224 */ /* 0x000fe200008e0609 */
[----:B------:R-:W-:Y:S06]  /*1250*/  @P0 BRA `(.L_x_471) ;  /* 0x0000000000e00947 */ /* 0x000fec0003800000 */
[----:B------:R-:W0:Y:S01]  /*1260*/  LDC.64 R2, c[0x0][0x3b8] ;  /* 0x0000ee00ff027b82 */ /* 0x000e220000000a00 */
[----:B------:R-:W1:Y:S01]  /*1270*/  LDCU.64 UR12, c[0x0][0x380] ;  /* 0x00007000ff0c77ac */ /* 0x000e620008000a00 */
[----:B------:R-:W-:Y:S01]  /*1280*/  NOP ;  /* 0x0000000000007918 */ /* 0x000fe20000000000 */
.L_x_472:
[----:B------:R-:W-:-:S05]  /*1290*/  IADD3 R5, P0, PT, R0, UR8, RZ ;  /* 0x0000000800057c10 */ /* 0x000fca000ff1e0ff */
[----:B------:R-:W-:Y:S01]  /*12a0*/  IMAD.X R12, RZ, RZ, UR9, P0 ;  /* 0x00000009ff0c7e24 */ /* 0x000fe200080e06ff */
[----:B-1----:R-:W-:-:S04]  /*12b0*/  LEA R4, P0, R5, UR12, 0x2 ;  /* 0x0000000c05047c11 */ /* 0x002fc8000f8010ff */
[----:B------:R-:W-:-:S05]  /*12c0*/  LEA.HI.X R5, R5, UR13, R12, 0x2, P0 ;  /* 0x0000000d05057c11 */ /* 0x000fca00080f140c */
        /* <DEDUP_REMOVED lines=16> */
[----:B------:R-:W-:-:S02]  /*13d0*/  USHF.R.S32.HI UR11, URZ, 0x1f, UR5 ;  /* 0x0000001fff0b7899 */ /* 0x000fc40008011405 */
[----:B------:R-:W-:-:S04]  /*13e0*/  UIADD3 UR6, UP0, UPT, UR5, UR10, URZ ;  /* 0x0000000a05067290 */ /* 0x000fc8000ff1e0ff */
[----:B------:R-:W-:Y:S01]  /*13f0*/  UIADD3.X UR7, UPT, UPT, UR11, UR7, URZ, UP0, !UPT ;  /* 0x000000070b077290 */ /* 0x000fe200087fe4ff */
[----:B--2---:R-:W-:Y:S02]  /*1400*/  VIMNMX3 R8, R8, R27, R26, !PT ;  /* 0x0000001b0808720f */ /* 0x004fe4000780011a */
[----:B0-----:R-:W-:-:S04]  /*1410*/  IADD3 R26, P1, PT, R2, -UR8, RZ ;  /* 0x80000008021a7c10 */ /* 0x001fc8000ff3e0ff */
[----:B------:R-:W-:Y:S02]  /*1420*/  ISETP.GE.U32.AND P0, PT, R26, UR5, PT ;  /* 0x000000051a007c0c */ /* 0x000fe4000bf06070 */
[----:B---3--:R-:W-:Y:S02]  /*1430*/  VIMNMX3 R11, R11, R12, R13, !PT ;  /* 0x0000000c0b0b720f */ /* 0x008fe4000780010d */
[----:B------:R-:W-:-:S04]  /*1440*/  IADD3.X R12, PT, PT, R3, ~UR9, RZ, P1, !PT ;  /* 0x80000009030c7c10 */ /* 0x000fc80008ffe4ff */
[----:B------:R-:W-:Y:S02]  /*1450*/  ISETP.GE.U32.AND.EX P0, PT, R12, UR11, PT, P0 ;  /* 0x0000000b0c007c0c */ /* 0x000fe4000bf06100 */
        /* <DEDUP_REMOVED lines=8> */
[----:B------:R-:W-:Y:S02]  /*14e0*/  UIADD3 UR8, UP0, UPT, UR5, UR8, URZ ;  /* 0x0000000805087290 */ /* 0x000fe4000ff1e0ff */
[----:B------:R-:W-:Y:S01]  /*14f0*/  IMAD.U32 R11, RZ, RZ, UR5 ;  /* 0x00000005ff0b7e24 */ /* 0x000fe2000f8e00ff */
[----:B------:R-:W-:Y:S01]  /*1500*/  UIADD3 UR4, UPT, UPT, UR4, 0x1, URZ ;  /* 0x0000000104047890 */ /* 0x000fe2000fffe0ff */
[----:B------:R-:W-:Y:S01]  /*1510*/  IMAD.MOV.U32 R4, RZ, RZ, R6 ;  /* 0x000000ffff047224 */ /* 0x000fe200078e0006 */
[----:B------:R-:W-:Y:S01]  /*1520*/  UIADD3.X UR9, UPT, UPT, UR11, UR9, URZ, UP0, !UPT ;  /* 0x000000090b097290 */ /* 0x000fe200087fe4ff */
[----:B------:R-:W-:Y:S01]  /*1530*/  IMAD.MOV.U32 R5, RZ, RZ, R9 ;  /* 0x000000ffff057224 */ /* 0x000fe200078e0009 */
[----:B------:R-:W-:Y:S01]  /*1540*/  ISETP.LT.U32.AND P0, PT, R25, UR8, PT ;  /* 0x0000000819007c0c */ /* 0x000fe2000bf01070 */
[----:B------:R-:W-:Y:S01]  /*1550*/  VIADD R7, R7, -UR5 ;  /* 0x8000000507077c36 */ /* 0x000fe20008000000 */
[----:B------:R-:W-:Y:S01]  /*1560*/  UMOV UR10, UR6 ;  /* 0x00000006000a7c82 */ /* 0x000fe20008000000 */
[----:B------:R-:W-:-:S04]  /*1570*/  IMAD.WIDE R4, R11, 0x4, R4 ;  /* 0x000000040b047825 */ /* 0x000fc800078e0204 */
[----:B------:R-:W-:Y:S02]  /*1580*/  IMAD.U32 R13, RZ, RZ, UR9 ;  /* 0x00000009ff0d7e24 */ /* 0x000fe4000f8e00ff */
[----:B------:R-:W-:Y:S02]  /*1590*/  IMAD.MOV.U32 R6, RZ, RZ, R4 ;  /* 0x000000ffff067224 */ /* 0x000fe400078e0004 */
[----:B------:R-:W-:Y:S01]  /*15a0*/  IMAD.MOV.U32 R9, RZ, RZ, R5 ;  /* 0x000000ffff097224 */ /* 0x000fe200078e0005 */
[----:B------:R-:W-:-:S13]  /*15b0*/  ISETP.GT.U32.AND.EX P0, PT, R13, R10, PT, P0 ;  /* 0x0000000a0d00720c */ /* 0x000fda0003f04100 */
[----:B------:R-:W-:Y:S05]  /*15c0*/  @!P0 BRA `(.L_x_472) ;  /* 0xfffffffc00308947 */ /* 0x000fea000383ffff */
[----:B------:R-:W-:-:S05]  /*15d0*/  UMOV UR6, UR5 ;  /* 0x0000000500067c82 */ /* 0x000fca0008000000 */
.L_x_471:
[C---:B------:R-:W-:Y:S01]  /*15e0*/  VIADD R5, R2.reuse, -UR8 ;  /* 0x8000000802057c36 */ /* 0x040fe20008000000 */
[----:B------:R-:W-:Y:S01]  /*15f0*/  ISETP.LE.U32.AND P1, PT, R2, UR8, PT ;  /* 0x0000000802007c0c */ /* 0x000fe2000bf23070 */
[----:B------:R-:W-:Y:S01]  /*1600*/  IMAD.U32 R4, RZ, RZ, UR9 ;  /* 0x00000009ff047e24 */ /* 0x000fe2000f8e00ff */
[----:B------:R-:W-:Y:S02]  /*1610*/  BSSY.RECONVERGENT B1, `(.L_x_470) ;  /* 0x0000072000017945 */ /* 0x000fe40003800200 */
[----:B------:R-:W-:-:S04]  /*1620*/  ISETP.GE.AND P0, PT, R0, R5, PT ;  /* 0x000000050000720c */ /* 0x000fc80003f06270 */
[----:B------:R-:W-:-:S13]  /*1630*/  ISETP.GE.U32.OR.EX P0, PT, R4, R3, P0, P1 ;  /* 0x000000030400720c */ /* 0x000fda0000706510 */
[----:B------:R-:W-:Y:S05]  /*1640*/  @P0 BRA `(.L_x_473) ;  /* 0x0000000400b80947 */ /* 0x000fea0003800000 */
[----:B------:R-:W0:Y:S01]  /*1650*/  LDC R4, c[0x0][0x3c0] ;  /* 0x0000f000ff047b82 */ /* 0x000e220000000800 */
[----:B------:R-:W-:Y:S01]  /*1660*/  USHF.L.U32 UR5, UR16, 0xc, URZ ;  /* 0x0000000c10057899 */ /* 0x000fe200080006ff */
[----:B------:R-:W-:Y:S01]  /*1670*/  LOP3.LUT R3, RZ, R0, RZ, 0x33, !PT ;  /* 0x00000000ff037212 */ /* 0x000fe200078e33ff */
[----:B------:R-:W-:Y:S02]  /*1680*/  BSSY.RECONVERGENT B2, `(.L_x_474) ;  /* 0x000002f000027945 */ /* 0x000fe40003800200 */
[----:B------:R-:W-:-:S06]  /*1690*/  UIADD3 UR5, UPT, UPT, UR5, UR6, URZ ;  /* 0x0000000605057290 */ /* 0x000fcc000fffe0ff */
[----:B------:R-:W-:Y:S01]  /*16a0*/  IADD3 R2, PT, PT, R2, -UR5, R3 ;  /* 0x8000000502027c10 */ /* 0x000fe2000fffe003 */
[----:B0-----:R-:W-:Y:S02]  /*16b0*/  IMAD R3, R4, UR4, RZ ;  /* 0x0000000404037c24 */ /* 0x001fe4000f8e02ff */
[----:B------:R-:W-:Y:S02]  /*16c0*/  IMAD.MOV.U32 R4, RZ, RZ, R0 ;  /* 0x000000ffff047224 */ /* 0x000fe400078e0000 */
[----:B------:R-:W-:-:S05]  /*16d0*/  IMAD R2, R3, -0x1000, R2 ;  /* 0xfffff00003027824 */ /* 0x000fca00078e0202 */
[C---:B------:R-:W-:Y:S02]  /*16e0*/  ISETP.GE.U32.AND P0, PT, R2.reuse, 0xf00, PT ;  /* 0x00000f000200780c */ /* 0x040fe40003f06070 */
[----:B------:R-:W-:-:S04]  /*16f0*/  LEA.HI R20, R2, 0x1, RZ, 0x18 ;  /* 0x0000000102147811 */ /* 0x000fc800078fc0ff */
[----:B------:R-:W-:-:S04]  /*1700*/  LOP3.LUT R21, R20, 0xf, RZ, 0xc0, !PT ;  /* 0x0000000f14157812 */ /* 0x000fc800078ec0ff */
[----:B------:R-:W-:-:S03]  /*1710*/  ISETP.NE.AND P1, PT, R21, RZ, PT ;  /* 0x000000ff1500720c */ /* 0x000fc60003f25270 */
[----:B------:R-:W-:Y:S10]  /*1720*/  @!P0 BRA `(.L_x_475) ;  /* 0x0000000000908947 */ /* 0x000ff40003800000 */
[----:B------:R-:W-:Y:S01]  /*1730*/  LEA.HI R2, R7, 0x1, RZ, 0x18 ;  /* 0x0000000107027811 */ /* 0x000fe200078fc0ff */
[----:B------:R-:W-:-:S03]  /*1740*/  IMAD.MOV.U32 R4, RZ, RZ, R0 ;  /* 0x000000ffff047224 */ /* 0x000fc600078e0000 */
[----:B------:R-:W-:-:S05]  /*1750*/  LOP3.LUT R2, R2, 0x1fffff0, RZ, 0xc0, !PT ;  /* 0x01fffff002027812 */ /* 0x000fca00078ec0ff */
[----:B------:R-:W-:-:S07]  /*1760*/  IMAD.MOV R5, RZ, RZ, -R2 ;  /* 0x000000ffff057224 */ /* 0x000fce00078e0a02 */
.L_x_476:
[----:B------:R-:W-:Y:S02]  /*1770*/  IMAD.MOV.U32 R2, RZ, RZ, R6 ;  /* 0x000000ffff027224 */ /* 0x000fe400078e0006 */
[----:B------:R-:W-:-:S05]  /*1780*/  IMAD.MOV.U32 R3, RZ, RZ, R9 ;  /* 0x000000ffff037224 */ /* 0x000fca00078e0009 */
[----:B------:R-:W2:Y:S04]  /*1790*/  LDG.E R15, desc[UR14][R2.64+-0x2000] ;  /* 0xffe0000e020f7981 */ /* 0x000ea8000c1e1900 */
[----:B------:R-:W2:Y:S04]  /*17a0*/  LDG.E R14, desc[UR14][R2.64+-0x1c00] ;  /* 0xffe4000e020e7981 */ /* 0x000ea8000c1e1900 */
[----:B------:R-:W3:Y:S04]  /*17b0*/  LDG.E R17, desc[UR14][R2.64+-0x1800] ;  /* 0xffe8000e02117981 */ /* 0x000ee8000c1e1900 */
[----:B------:R-:W3:Y:S04]  /*17c0*/  LDG.E R16, desc[UR14][R2.64+-0x1400] ;  /* 0xffec000e02107981 */ /* 0x000ee8000c1e1900 */
        /* <DEDUP_REMOVED lines=12> */
[----:B------:R-:W-:-:S02]  /*1890*/  VIADD R5, R5, 0x10 ;  /* 0x0000001005057836 */ /* 0x000fc40000000000 */
[----:B------:R-:W-:-:S03]  /*18a0*/  VIADD R4, R4, 0x1000 ;  /* 0x0000100004047836 */ /* 0x000fc60000000000 */
[----:B------:R-:W-:Y:S02]  /*18b0*/  ISETP.NE.AND P0, PT, R5, RZ, PT ;  /* 0x000000ff0500720c */ /* 0x000fe40003f05270 */
[----:B--2---:R-:W-:-:S04]  /*18c0*/  VIMNMX3 R14, R8, R15, R14, !PT ;  /* 0x0000000f080e720f */ /* 0x004fc8000780010e */
[----:B---3--:R-:W-:-:S04]  /*18d0*/  VIMNMX3 R14, R14, R17, R16, !PT ;  /* 0x000000110e0e720f */ /* 0x008fc80007800110 */
[----:B----4-:R-:W-:-:S04]  /*18e0*/  VIMNMX3 R14, R14, R19, R18, !PT ;  /* 0x000000130e0e720f */ /* 0x010fc80007800112 */
[----:B-----5:R-:W-:-:S04]  /*18f0*/  VIMNMX3 R14, R14, R23, R22, !PT ;  /* 0x000000170e0e720f */ /* 0x020fc80007800116 */
[----:B------:R-:W-:-:S04]  /*1900*/  VIMNMX3 R14, R14, R25, R24, !PT ;  /* 0x000000190e0e720f */ /* 0x000fc80007800118 */
[----:B------:R-:W-:Y:S02]  /*1910*/  VIMNMX3 R13, R14, R13, R6, !PT ;  /* 0x0000000d0e0d720f */ /* 0x000fe40007800106 */
[----:B------:R-:W-:Y:S02]  /*1920*/  IADD3 R6, P2, PT, R2, 0x4000, RZ ;  /* 0x0000400002067810 */ /* 0x000fe40007f5e0ff */
[----:B------:R-:W-:-:S03]  /*1930*/  VIMNMX3 R12, R13, R9, R12, !PT ;  /* 0x000000090d0c720f */ /* 0x000fc6000780010c */
[----:B------:R-:W-:Y:S01]  /*1940*/  IMAD.X R9, RZ, RZ, R3, P2 ;  /* 0x000000ffff097224 */ /* 0x000fe200010e0603 */
[----:B------:R-:W-:Y:S01]  /*1950*/  VIMNMX3 R8, R12, R10, R11, !PT ;  /* 0x0000000a0c08720f */ /* 0x000fe2000780010b */
[----:B------:R-:W-:Y:S06]  /*1960*/  @P0 BRA `(.L_x_476) ;  /* 0xfffffffc00800947 */ /* 0x000fec000383ffff */
.L_x_475:
[----:B------:R-:W-:Y:S05]  /*1970*/  BSYNC.RECONVERGENT B2 ;  /* 0x0000000000027941 */ /* 0x000fea0003800200 */
.L_x_474:
[----:B------:R-:W-:Y:S05]  /*1980*/  @!P1 BRA `(.L_x_473) ;  /* 0x0000000000e89947 */ /* 0x000fea0003800000 */
[----:B------:R-:W-:Y:S01]  /*1990*/  ISETP.GE.U32.AND P0, PT, R21, 0x8, PT ;  /* 0x000000081500780c */ /* 0x000fe20003f06070 */
[----:B------:R-:W-:Y:S01]  /*19a0*/  BSSY.RECONVERGENT B2, `(.L_x_477) ;  /* 0x0000015000027945 */ /* 0x000fe20003800200 */
[----:B------:R-:W-:-:S04]  /*19b0*/  LOP3.LUT R15, R20, 0x7, RZ, 0xc0, !PT ;  /* 0x00000007140f7812 */ /* 0x000fc800078ec0ff */
[----:B------:R-:W-:-:S07]  /*19c0*/  ISETP.NE.AND P1, PT, R15, RZ, PT ;  /* 0x000000ff0f00720c */ /* 0x000fce0003f25270 */
[----:B------:R-:W-:Y:S06]  /*19d0*/  @!P0 BRA `(.L_x_478) ;  /* 0x0000000000448947 */ /* 0x000fec0003800000 */
[----:B------:R-:W-:-:S05]  /*19e0*/  IADD3 R3, P0, PT, R4, UR8, RZ ;  /* 0x0000000804037c10 */ /* 0x000fca000ff1e0ff */
[----:B------:R-:W-:Y:S01]  /*19f0*/  IMAD.X R6, RZ, RZ, UR9, P0 ;  /* 0x00000009ff067e24 */ /* 0x000fe200080e06ff */
[----:B------:R-:W-:-:S04]  /*1a00*/  LEA R2, P0, R3, UR12, 0x2 ;  /* 0x0000000c03027c11 */ /* 0x000fc8000f8010ff */
[----:B------:R-:W-:-:S05]  /*1a10*/  LEA.HI.X R3, R3, UR13, R6, 0x2, P0 ;  /* 0x0000000d03037c11 */ /* 0x000fca00080f1406 */
[----:B------:R-:W2:Y:S04]  /*1a20*/  LDG.E R5, desc[UR14][R2.64] ;  /* 0x0000000e02057981 */ /* 0x000ea8000c1e1900 */
[----:B------:R-:W2:Y:S04]  /*1a30*/  LDG.E R6, desc[UR14][R2.64+0x400] ;  /* 0x0004000e02067981 */ /* 0x000ea8000c1e1900 */
[----:B------:R-:W3:Y:S04]  /*1a40*/  LDG.E R10, desc[UR14][R2.64+0x800] ;  /* 0x0008000e020a7981 */ /* 0x000ee8000c1e1900 */
[----:B------:R-:W3:Y:S04]  /*1a50*/  LDG.E R9, desc[UR14][R2.64+0xc00] ;  /* 0x000c000e02097981 */ /* 0x000ee8000c1e1900 */
[----:B------:R-:W4:Y:S04]  /*1a60*/  LDG.E R12, desc[UR14][R2.64+0x1000] ;  /* 0x0010000e020c7981 */ /* 0x000f28000c1e1900 */
[----:B------:R-:W4:Y:S04]  /*1a70*/  LDG.E R11, desc[UR14][R2.64+0x1400] ;  /* 0x0014000e020b7981 */ /* 0x000f28000c1e1900 */
[----:B------:R-:W5:Y:S04]  /*1a80*/  LDG.E R14, desc[UR14][R2.64+0x1800] ;  /* 0x0018000e020e7981 */ /* 0x000f68000c1e1900 */
[----:B------:R-:W5:Y:S01]  /*1a90*/  LDG.E R13, desc[UR14][R2.64+0x1c00] ;  /* 0x001c000e020d7981 */ /* 0x000f62000c1e1900 */
[----:B------:R-:W-:Y:S01]  /*1aa0*/  VIADD R4, R4, 0x800 ;  /* 0x0000080004047836 */ /* 0x000fe20000000000 */
[----:B--2---:R-:W-:-:S04]  /*1ab0*/  VIMNMX3 R5, R8, R5, R6, !PT ;  /* 0x000000050805720f */ /* 0x004fc80007800106 */
[----:B---3--:R-:W-:-:S04]  /*1ac0*/  VIMNMX3 R5, R5, R10, R9, !PT ;  /* 0x0000000a0505720f */ /* 0x008fc80007800109 */
[----:B----4-:R-:W-:-:S04]  /*1ad0*/  VIMNMX3 R5, R5, R12, R11, !PT ;  /* 0x0000000c0505720f */ /* 0x010fc8000780010b */
[----:B-----5:R-:W-:-:S07]  /*1ae0*/  VIMNMX3 R8, R5, R14, R13, !PT ;  /* 0x0000000e0508720f */ /* 0x020fce000780010d */
.L_x_478:
[----:B------:R-:W-:Y:S05]  /*1af0*/  BSYNC.RECONVERGENT B2 ;  /* 0x0000000000027941 */ /* 0x000fea0003800200 */
.L_x_477:
[----:B------:R-:W-:Y:S05]  /*1b00*/  @!P1 BRA `(.L_x_473) ;  /* 0x0000000000889947 */ /* 0x000fea0003800000 */
[----:B------:R-:W-:Y:S01]  /*1b10*/  ISETP.GE.U32.AND P0, PT, R15, 0x4, PT ;  /* 0x000000040f00780c */ /* 0x000fe20003f06070 */
[----:B------:R-:W-:Y:S01]  /*1b20*/  BSSY.RECONVERGENT B2, `(.L_x_479) ;  /* 0x000000e000027945 */ /* 0x000fe20003800200 */
[----:B------:R-:W-:-:S11]  /*1b30*/  LOP3.LUT P1, RZ, R20, 0x3, RZ, 0xc0, !PT ;  /* 0x0000000314ff7812 */ /* 0x000fd6000782c0ff */
[----:B------:R-:W-:Y:S05]  /*1b40*/  @!P0 BRA `(.L_x_480) ;  /* 0x00000000002c8947 */ /* 0x000fea0003800000 */
[----:B------:R-:W-:-:S05]  /*1b50*/  IADD3 R3, P0, PT, R4, UR8, RZ ;  /* 0x0000000804037c10 */ /* 0x000fca000ff1e0ff */
[----:B------:R-:W-:Y:S01]  /*1b60*/  IMAD.X R6, RZ, RZ, UR9, P0 ;  /* 0x00000009ff067e24 */ /* 0x000fe200080e06ff */
[----:B------:R-:W-:-:S04]  /*1b70*/  LEA R2, P0, R3, UR12, 0x2 ;  /* 0x0000000c03027c11 */ /* 0x000fc8000f8010ff */
[----:B------:R-:W-:-:S05]  /*1b80*/  LEA.HI.X R3, R3, UR13, R6, 0x2, P0 ;  /* 0x0000000d03037c11 */ /* 0x000fca00080f1406 */
[----:B------:R-:W2:Y:S04]  /*1b90*/  LDG.E R5, desc[UR14][R2.64] ;  /* 0x0000000e02057981 */ /* 0x000ea8000c1e1900 */
[----:B------:R-:W2:Y:S04]  /*1ba0*/  LDG.E R6, desc[UR14][R2.64+0x400] ;  /* 0x0004000e02067981 */ /* 0x000ea8000c1e1900 */
[----:B------:R-:W3:Y:S04]  /*1bb0*/  LDG.E R10, desc[UR14][R2.64+0x800] ;  /* 0x0008000e020a7981 */ /* 0x000ee8000c1e1900 */
[----:B------:R-:W3:Y:S01]  /*1bc0*/  LDG.E R9, desc[UR14][R2.64+0xc00] ;  /* 0x000c000e02097981 */ /* 0x000ee2000c1e1900 */
[----:B------:R-:W-:Y:S01]  /*1bd0*/  VIADD R4, R4, 0x400 ;  /* 0x0000040004047836 */ /* 0x000fe20000000000 */
[----:B--2---:R-:W-:-:S04]  /*1be0*/  VIMNMX3 R5, R8, R5, R6, !PT ;  /* 0x000000050805720f */ /* 0x004fc80007800106 */
[----:B---3--:R-:W-:-:S07]  /*1bf0*/  VIMNMX3 R8, R5, R10, R9, !PT ;  /* 0x0000000a0508720f */ /* 0x008fce0007800109 */
.L_x_480:
[----:B------:R-:W-:Y:S05]  /*1c00*/  BSYNC.RECONVERGENT B2 ;  /* 0x0000000000027941 */ /* 0x000fea0003800200 */
.L_x_479:
[----:B------:R-:W-:Y:S05]  /*1c10*/  @!P1 BRA `(.L_x_473) ;  /* 0x0000000000449947 */ /* 0x000fea0003800000 */
[----:B------:R-:W-:Y:S02]  /*1c20*/  LOP3.LUT R2, R7, 0xffff, RZ, 0xc0, !PT ;  /* 0x0000ffff07027812 */ /* 0x000fe400078ec0ff */
[----:B------:R-:W-:Y:S02]  /*1c30*/  IADD3 R6, P0, PT, R4, UR10, RZ ;  /* 0x0000000a04067c10 */ /* 0x000fe4000ff1e0ff */
[----:B------:R-:W-:Y:S02]  /*1c40*/  LEA.HI R2, R2, 0x1, RZ, 0x18 ;  /* 0x0000000102027811 */ /* 0x000fe400078fc0ff */
[----:B------:R-:W-:Y:S01]  /*1c50*/  LEA R5, P1, R6, UR12, 0x2 ;  /* 0x0000000c06057c11 */ /* 0x000fe2000f8210ff */
[----:B------:R-:W-:Y:S01]  /*1c60*/  IMAD.X R3, RZ, RZ, UR7, P0 ;  /* 0x00000007ff037e24 */ /* 0x000fe200080e06ff */
[----:B------:R-:W-:-:S04]  /*1c70*/  LOP3.LUT R2, R2, 0x3, RZ, 0xc0, !PT ;  /* 0x0000000302027812 */ /* 0x000fc800078ec0ff */
[----:B------:R-:W-:Y:S01]  /*1c80*/  LEA.HI.X R6, R6, UR13, R3, 0x2, P1 ;  /* 0x0000000d06067c11 */ /* 0x000fe200088f1403 */
[----:B------:R-:W-:-:S07]  /*1c90*/  IMAD.MOV R4, RZ, RZ, -R2 ;  /* 0x000000ffff047224 */ /* 0x000fce00078e0a02 */
.L_x_481:
[----:B------:R-:W-:Y:S02]  /*1ca0*/  IMAD.MOV.U32 R3, RZ, RZ, R6 ;  /* 0x000000ffff037224 */ /* 0x000fe400078e0006 */
[----:B------:R-:W-:-:S05]  /*1cb0*/  IMAD.MOV.U32 R2, RZ, RZ, R5 ;  /* 0x000000ffff027224 */ /* 0x000fca00078e0005 */
[----:B------:R-:W2:Y:S01]  /*1cc0*/  LDG.E R3, desc[UR14][R2.64] ;  /* 0x0000000e02037981 */ /* 0x000ea2000c1e1900 */
[----:B------:R-:W-:Y:S01]  /*1cd0*/  VIADD R4, R4, 0x1 ;  /* 0x0000000104047836 */ /* 0x000fe20000000000 */
[----:B------:R-:W-:-:S04]  /*1ce0*/  IADD3 R5, P1, PT, R5, 0x400, RZ ;  /* 0x0000040005057810 */ /* 0x000fc80007f3e0ff */
[----:B------:R-:W-:Y:S01]  /*1cf0*/  ISETP.NE.AND P0, PT, R4, RZ, PT ;  /* 0x000000ff0400720c */ /* 0x000fe20003f05270 */
[----:B------:R-:W-:Y:S01]  /*1d00*/  IMAD.X R6, RZ, RZ, R6, P1 ;  /* 0x000000ffff067224 */ /* 0x000fe200008e0606 */
[----:B--2---:R-:W-:-:S11]  /*1d10*/  VIMNMX R8, PT, PT, R3, R8, !PT ;  /* 0x0000000803087248 */ /* 0x004fd60007fe0100 */
[----:B------:R-:W-:Y:S05]  /*1d20*/  @P0 BRA `(.L_x_481) ;  /* 0xfffffffc00dc0947 */ /* 0x000fea000383ffff */
.L_x_473:
[----:B------:R-:W-:Y:S05]  /*1d30*/  BSYNC.RECONVERGENT B1 ;  /* 0x0000000000017941 */ /* 0x000fea0003800200 */
.L_x_470:
        /* <DEDUP_REMOVED lines=38> */
[----:B------:R-:W-:-:S07]  /*1fa0*/  VIMNMX R5, PT, PT, R0, R3, !PT ;  /* 0x0000000300057248 */ /* 0x000fce0007fe0100 */
.L_x_469:
[----:B------:R-:W-:Y:S05]  /*1fb0*/  BSYNC.RECONVERGENT B0 ;  /* 0x0000000000007941 */ /* 0x000fea0003800200 */
.L_x_454:
[----:B------:R-:W-:Y:S05]  /*1fc0*/  @P0 EXIT ;  /* 0x000000000000094d */ /* 0x000fea0003800000 */
[----:B------:R-:W3:Y:S02]  /*1fd0*/  LDCU.64 UR4, c[0x0][0x388] ;  /* 0x00007100ff0477ac */ /* 0x000ee40008000a00 */
[----:B---3--:R-:W-:-:S06]  /*1fe0*/  UIMAD.WIDE.U32 UR4, UR16, 0x4, UR4 ;  /* 0x00000004100478a5 */ /* 0x008fcc000f8e0004 */
[----:B0-----:R-:W-:Y:S02]  /*1ff0*/  IMAD.U32 R2, RZ, RZ, UR4 ;  /* 0x00000004ff027e24 */ /* 0x001fe4000f8e00ff */
[----:B--2---:R-:W-:-:S05]  /*2000*/  IMAD.U32 R3, RZ, RZ, UR5 ;  /* 0x00000005ff037e24 */ /* 0x004fca000f8e00ff */
[----:B------:R-:W-:Y:S01]  /*2010*/  STG.E desc[UR14][R2.64], R5 ;  /* 0x0000000502007986 */ /* 0x000fe2000c10190e */
[----:B------:R-:W-:Y:S05]  /*2020*/  EXIT ;  /* 0x000000000000794d */ /* 0x000fea0003800000 */
.L_x_482:
        /* <DEDUP_REMOVED lines=13> */
.L_x_644:


//--------------------- .text._ZN3cub18CUB_300001_SM_10006detail6reduce28DeviceReduceSingleTileKernelINS2_10policy_hubIiyN4cuda3__47maximumIiEEE10Policy1000EN6thrust24THRUST_300001_SM_1000_NS6detail15normal_iteratorINSC_10device_ptrIiEEEEPiyS8_iiNS5_3std3__410__identityEEEvT0_T1_T2_T3_T4_T6_ --------------------------
	.section	.text._ZN3cub18CUB_300001_SM_10006detail6reduce28DeviceReduceSingleTileKernelINS2_10policy_hubIiyN4cuda3__47maximumIiEEE10Policy1000EN6thrust24THRUST_300001_SM_1000_NS6detail15normal_iteratorINSC_10device_ptrIiEEEEPiyS8_iiNS5_3std3__410__identityEEEvT0_T1_T2_T3_T4_T6_,"ax",@progbits
	.align	128
        .global         _ZN3cub18CUB_300001_SM_10006detail6reduce28DeviceReduceSingleTileKernelINS2_10policy_hubIiyN4cuda3__47maximumIiEEE10Policy1000EN6thrust24THRUST_300001_SM_1000_NS6detail15normal_iteratorINSC_10device_ptrIiEEEEPiyS8_iiNS5_3std3__410__identityEEEvT0_T1_T2_T3_T4_T6_
        .type           _ZN3cub18CUB_300001_SM_10006detail6reduce28DeviceReduceSingleTileKernelINS2_10policy_hubIiyN4cuda3__47maximumIiEEE10Policy1000EN6thrust24THRUST_300001_SM_1000_NS6detail15normal_iteratorINSC_10device_ptrIiEEEEPiyS8_iiNS5_3std3__410__identityEEEvT0_T1_T2_T3_T4_T6_,@function
        .size           _ZN3cub18CUB_300001_SM_10006detail6reduce28DeviceReduceSingleTileKernelINS2_10policy_hubIiyN4cuda3__47maximumIiEEE10Policy1000EN6thrust24THRUST_300001_SM_1000_NS6detail15normal_iteratorINSC_10device_ptrIiEEEEPiyS8_iiNS5_3std3__410__identityEEEvT0_T1_T2_T3_T4_T6_,(.L_x_645 - _ZN3cub18CUB_300001_SM_10006detail6reduce28DeviceReduceSingleTileKernelINS2_10policy_hubIiyN4cuda3__47maximumIiEEE10Policy1000EN6thrust24THRUST_300001_SM_1000_NS6detail15normal_iteratorINSC_10device_ptrIiEEEEPiyS8_iiNS5_3std3__410__identityEEEvT0_T1_T2_T3_T4_T6_)
        .other          _ZN3cub18CUB_300001_SM_10006detail6reduce28DeviceReduceSingleTileKernelINS2_10policy_hubIiyN4cuda3__47maximumIiEEE10Policy1000EN6thrust24THRUST_300001_SM_1000_NS6detail15normal_iteratorINSC_10device_ptrIiEEEEPiyS8_iiNS5_3std3__410__identityEEEvT0_T1_T2_T3_T4_T6_,@"STO_CUDA_ENTRY STV_DEFAULT"
_ZN3cub18CUB_300001_SM_10006detail6reduce28DeviceReduceSingleTileKernelINS2_10policy_hubIiyN4cuda3__47maximumIiEEE10Policy1000EN6thrust24THRUST_300001_SM_1000_NS6detail15normal_iteratorINSC_10device_ptrIiEEEEPiyS8_iiNS5_3std3__410__identityEEEvT0_T1_T2_T3_T4_T6_:
.text._ZN3cub18CUB_300001_SM_10006detail6reduce28DeviceReduceSingleTileKernelINS2_10policy_hubIiyN4cuda3__47maximumIiEEE10Policy1000EN6thrust24THRUST_300001_SM_1000_NS6detail15normal_iteratorINSC_10device_ptrIiEEEEPiyS8_iiNS5_3std3__410__identityEEEvT0_T1_T2_T3_T4_T6_:
[----:B------:R-:W-:Y:S01]  /*0000*/  LDC R1, c[0x0][0x37c] ;  /* 0x0000df00ff017b82 */ /* 0x000fe20000000800 */
[----:B------:R-:W0:Y:S01]  /*0010*/  LDCU.64 UR4, c[0x0][0x390] ;  /* 0x00007200ff0477ac */ /* 0x000e220008000a00 */
[----:B------:R-:W1:Y:S01]  /*0020*/  LDCU.64 UR6, c[0x0][0x358] ;  /* 0x00006b00ff0677ac */ /* 0x000e620008000a00 */
[----:B0-----:R-:W-:Y:S02]  /*0030*/  IMAD.U32 R4, RZ, RZ, UR4 ;  /* 0x00000004ff047e24 */ /* 0x001fe4000f8e00ff */
[----:B------:R-:W-:-:S03]  /*0040*/  IMAD.U32 R5, RZ, RZ, UR5 ;  /* 0x00000005ff057e24 */ /* 0x000fc6000f8e00ff */
[----:B------:R-:W-:-:S04]  /*0050*/  ISETP.NE.U32.AND P0, PT, R4, RZ, PT ;  /* 0x000000ff0400720c */ /* 0x000fc80003f05070 */
[----:B------:R-:W-:-:S13]  /*0060*/  ISETP.NE.AND.EX P0, PT, R5, RZ, PT, P0 ;  /* 0x000000ff0500720c */ /* 0x000fda0003f05300 */
        /* <DEDUP_REMOVED lines=8> */
.L_x_483:
[----:B------:R-:W-:Y:S01]  /*00f0*/  ISETP.GT.U32.AND P0, PT, R4, 0xfff, PT ;  /* 0x00000fff0400780c */ /* 0x000fe20003f04070 */
[----:B------:R-:W-:Y:S03]  /*0100*/  BSSY.RECONVERGENT B0, `(.L_x_484) ;  /* 0x00001c4000007945 */ /* 0x000fe60003800200 */
[----:B------:R-:W-:-:S13]  /*0110*/  ISETP.GT.U32.AND.EX P0, PT, R5, RZ, PT, P0 ;  /* 0x000000ff0500720c */ /* 0x000fda0003f04100 */
[----:B------:R-:W-:Y:S05]  /*0120*/  @P0 BRA `(.L_x_485) ;  /* 0x0000000c006c0947 */ /* 0x000fea0003800000 */
[----:B------:R-:W0:Y:S01]  /*0130*/  S2R R7, SR_TID.X ;  /* 0x0000000000077919 */ /* 0x000e220000002100 */
[----:B------:R-:W-:Y:S01]  /*0140*/  BSSY.RECONVERGENT B1, `(.L_x_486) ;  /* 0x0000009000017945 */ /* 0x000fe20003800200 */
[----:B------:R-:W-:Y:S01]  /*0150*/  IMAD.MOV.U32 R0, RZ, RZ, RZ ;  /* 0x000000ffff007224 */ /* 0x000fe200078e00ff */
[----:B0-----:R-:W-:Y:S01]  /*0160*/  ISETP.GE.U32.AND P0, PT, R7, R4, PT ;  /* 0x000000040700720c */ /* 0x001fe20003f06070 */
[----:B------:R-:W-:-:S12]  /*0170*/  IMAD.MOV.U32 R9, RZ, RZ, R7 ;  /* 0x000000ffff097224 */ /* 0x000fd800078e0007 */
[----:B------:R-:W-:Y:S05]  /*0180*/  @P0 BRA `(.L_x_487) ;  /* 0x0000000000100947 */ /* 0x000fea0003800000 */
[----:B------:R-:W0:Y:S02]  /*0190*/  LDC.64 R2, c[0x0][0x380] ;  /* 0x0000e000ff027b82 */ /* 0x000e240000000a00 */
[----:B0-----:R-:W-:-:S05]  /*01a0*/  IMAD.WIDE.U32 R2, R7, 0x4, R2 ;  /* 0x0000000407027825 */ /* 0x001fca00078e0002 */
[----:B------:R0:W5:Y:S01]  /*01b0*/  LDG.E R0, desc[UR6][R2.64] ;  /* 0x0000000602007981 */ /* 0x000162000c1e1900 */
[----:B------:R-:W-:-:S07]  /*01c0*/  VIADD R9, R7, 0x100 ;  /* 0x0000010007097836 */ /* 0x000fce0000000000 */
.L_x_487:
[----:B------:R-:W-:Y:S05]  /*01d0*/  BSYNC.RECONVERGENT B1 ;  /* 0x0000000000017941 */ /* 0x000fea0003800200 */
.L_x_486:
[----:B------:R-:W-:Y:S01]  /*01e0*/  ISETP.GE.U32.AND P0, PT, R9, R4, PT ;  /* 0x000000040900720c */ /* 0x000fe20003f06070 */
[----:B------:R-:W-:-:S12]  /*01f0*/  BSSY.RECONVERGENT B1, `(.L_x_488) ;  /* 0x0000060000017945 */ /* 0x000fd80003800200 */
[----:B------:R-:W-:Y:S05]  /*0200*/  @P0 BRA `(.L_x_489) ;  /* 0x0000000400780947 */ /* 0x000fea0003800000 */
[----:B0-----:R-:W-:Y:S01]  /*0210*/  LOP3.LUT R3, RZ, R9, RZ, 0x33, !PT ;  /* 0x00000009ff037212 */ /* 0x001fe200078e33ff */
[----:B------:R-:W-:Y:S04]  /*0220*/  BSSY.RECONVERGENT B2, `(.L_x_490) ;  /* 0x000002c000027945 */ /* 0x000fe80003800200 */
[----:B------:R-:W-:-:S05]  /*0230*/  IMAD.IADD R3, R3, 0x1, R4 ;  /* 0x0000000103037824 */ /* 0x000fca00078e0204 */
[C---:B------:R-:W-:Y:S02]  /*0240*/  ISETP.GE.U32.AND P0, PT, R3.reuse, 0xf00, PT ;  /* 0x00000f000300780c */ /* 0x040fe40003f06070 */
[----:B------:R-:W-:-:S04]  /*0250*/  LEA.HI R6, R3, 0x1, RZ, 0x18 ;  /* 0x0000000103067811 */ /* 0x000fc800078fc0ff */
[----:B------:R-:W-:-:S04]  /*0260*/  LOP3.LUT R22, R6, 0xf, RZ, 0xc0, !PT ;  /* 0x0000000f06167812 */ /* 0x000fc800078ec0ff */
[----:B------:R-:W-:-:S03]  /*0270*/  ISETP.NE.AND P1, PT, R22, RZ, PT ;  /* 0x000000ff1600720c */ /* 0x000fc60003f25270 */
[----:B------:R-:W-:Y:S10]  /*0280*/  @!P0 BRA `(.L_x_491) ;  /* 0x0000000000948947 */ /* 0x000ff40003800000 */
[----:B------:R-:W0:Y:S01]  /*0290*/  LDC.64 R2, c[0x0][0x380] ;  /* 0x0000e000ff027b82 */ /* 0x000e220000000a00 */
[----:B------:R-:W-:-:S05]  /*02a0*/  LOP3.LUT R8, R6, 0x1fffff0, RZ, 0xc0, !PT ;  /* 0x01fffff006087812 */ /* 0x000fca00078ec0ff */
[----:B------:R-:W-:Y:S02]  /*02b0*/  IMAD.MOV R8, RZ, RZ, -R8 ;  /* 0x000000ffff087224 */ /* 0x000fe400078e0a08 */
[----:B0-----:R-:W-:-:S03]  /*02c0*/  IMAD.WIDE.U32 R2, R9, 0x4, R2 ;  /* 0x0000000409027825 */ /* 0x001fc600078e0002 */
[----:B------:R-:W-:-:S05]  /*02d0*/  IADD3 R15, P0, PT, R2, 0x2000, RZ ;  /* 0x00002000020f7810 */ /* 0x000fca0007f1e0ff */
[----:B------:R-:W-:-:S08]  /*02e0*/  IMAD.X R3, RZ, RZ, R3, P0 ;  /* 0x000000ffff037224 */ /* 0x000fd000000e0603 */
.L_x_492:
        /* <DEDUP_REMOVED lines=31> */
.L_x_491:
[----:B------:R-:W-:Y:S05]  /*04e0*/  BSYNC.RECONVERGENT B2 ;  /* 0x0000000000027941 */ /* 0x000fea0003800200 */
.L_x_490:
[----:B------:R-:W-:Y:S05]  /*04f0*/  @!P1 BRA `(.L_x_489) ;  /* 0x0000000000bc9947 */ /* 0x000fea0003800000 */
[----:B------:R-:W-:Y:S01]  /*0500*/  ISETP.GE.U32.AND P0, PT, R22, 0x8, PT ;  /* 0x000000081600780c */ /* 0x000fe20003f06070 */
[----:B------:R-:W-:Y:S01]  /*0510*/  BSSY.RECONVERGENT B2, `(.L_x_493) ;  /* 0x0000013000027945 */ /* 0x000fe20003800200 */
[----:B------:R-:W-:-:S04]  /*0520*/  LOP3.LUT R16, R6, 0x7, RZ, 0xc0, !PT ;  /* 0x0000000706107812 */ /* 0x000fc800078ec0ff */
[----:B------:R-:W-:-:S07]  /*0530*/  ISETP.NE.AND P1, PT, R16, RZ, PT ;  /* 0x000000ff1000720c */ /* 0x000fce0003f25270 */
[----:B------:R-:W-:Y:S06]  /*0540*/  @!P0 BRA `(.L_x_494) ;  /* 0x00000000003c8947 */ /* 0x000fec0003800000 */
[----:B------:R-:W0:Y:S02]  /*0550*/  LDC.64 R2, c[0x0][0x380] ;  /* 0x0000e000ff027b82 */ /* 0x000e240000000a00 */
[----:B0-----:R-:W-:-:S05]  /*0560*/  IMAD.WIDE R2, R9, 0x4, R2 ;  /* 0x0000000409027825 */ /* 0x001fca00078e0202 */
        /* <DEDUP_REMOVED lines=13> */
.L_x_494:
[----:B------:R-:W-:Y:S05]  /*0640*/  BSYNC.RECONVERGENT B2 ;  /* 0x0000000000027941 */ /* 0x000fea0003800200 */
.L_x_493:
        /* <DEDUP_REMOVED lines=11> */
[----:B------:R-:W3:Y:S01]  /*0700*/  LDG.E R10, desc[UR6][R2.64+0xc00] ;  /* 0x000c0006020a7981 */ /* 0x000ee2000c1e1900 */
[----:B------:R-:W-:Y:S01]  /*0710*/  VIADD R9, R9, 0x400 ;  /* 0x0000040009097836 */ /* 0x000fe20000000000 */
[----:B--2--5:R-:W-:-:S04]  /*0720*/  VIMNMX3 R0, R0, R11, R8, !PT ;  /* 0x0000000b0000720f */ /* 0x024fc80007800108 */
[----:B---3--:R-:W-:-:S07]  /*0730*/  VIMNMX3 R0, R0, R13, R10, !PT ;  /* 0x0000000d0000720f */ /* 0x008fce000780010a */
.L_x_496:
[----:B------:R-:W-:Y:S05]  /*0740*/  BSYNC.RECONVERGENT B2 ;  /* 0x0000000000027941 */ /* 0x000fea0003800200 */
.L_x_495:
[----:B------:R-:W-:Y:S05]  /*0750*/  @!P1 BRA `(.L_x_489) ;  /* 0x0000000000249947 */ /* 0x000fea0003800000 */
[----:B------:R-:W0:Y:S01]  /*0760*/  LDC.64 R10, c[0x0][0x380] ;  /* 0x0000e000ff0a7b82 */ /* 0x000e220000000a00 */
[----:B------:R-:W-:-:S07]  /*0770*/  IMAD.MOV R6, RZ, RZ, -R6 ;  /* 0x000000ffff067224 */ /* 0x000fce00078e0a06 */
.L_x_497:
[----:B0-----:R-:W-:-:S06]  /*0780*/  IMAD.WIDE R2, R9, 0x4, R10 ;  /* 0x0000000409027825 */ /* 0x001fcc00078e020a */
[----:B------:R-:W2:Y:S01]  /*0790*/  LDG.E R3, desc[UR6][R2.64] ;  /* 0x0000000602037981 */ /* 0x000ea2000c1e1900 */
[----:B------:R-:W-:Y:S02]  /*07a0*/  VIADD R6, R6, 0x1 ;  /* 0x0000000106067836 */ /* 0x000fe40000000000 */
[----:B------:R-:W-:-:S03]  /*07b0*/  VIADD R9, R9, 0x100 ;  /* 0x0000010009097836 */ /* 0x000fc60000000000 */
[----:B------:R-:W-:Y:S02]  /*07c0*/  ISETP.NE.AND P0, PT, R6, RZ, PT ;  /* 0x000000ff0600720c */ /* 0x000fe40003f05270 */
[----:B--2--5:R-:W-:-:S11]  /*07d0*/  VIMNMX R0, PT, PT, R3, R0, !PT ;  /* 0x0000000003007248 */ /* 0x024fd60007fe0100 */
[----:B------:R-:W-:Y:S05]  /*07e0*/  @P0 BRA `(.L_x_497) ;  /* 0xfffffffc00e40947 */ /* 0x000fea000383ffff */
.L_x_489:
[----:B------:R-:W-:Y:S05]  /*07f0*/  BSYNC.RECONVERGENT B1 ;  /* 0x0000000000017941 */ /* 0x000fea0003800200 */
.L_x_488:
[----:B------:R-:W-:Y:S01]  /*0800*/  ISETP.GE.U32.AND P0, PT, R4, 0x100, PT ;  /* 0x000001000400780c */ /* 0x000fe20003f06070 */
[----:B-----5:R-:W-:-:S03]  /*0810*/  IMAD.MOV.U32 R11, RZ, RZ, R0 ;  /* 0x000000ffff0b7224 */ /* 0x020fc600078e0000 */
[----:B------:R-:W-:-:S13]  /*0820*/  ISETP.GE.U32.AND.EX P0, PT, R5, RZ, PT, P0 ;  /* 0x000000ff0500720c */ /* 0x000fda0003f06100 */
[----:B------:R-:W-:Y:S05]  /*0830*/  @!P0 BRA `(.L_x_498) ;  /* 0x0000000000a08947 */ /* 0x000fea0003800000 */
[----:B------:R-:W1:Y:S01]  /*0840*/  S2R R6, SR_LANEID ;  /* 0x0000000000067919 */ /* 0x000e620000000000 */
[----:B------:R-:W-:Y:S01]  /*0850*/  ISETP.NE.AND P5, PT, R7, RZ, PT ;  /* 0x000000ff0700720c */ /* 0x000fe20003fa5270 */
[----:B------:R-:W2:Y:S02]  /*0860*/  SHFL.DOWN PT, R0, R11, 0x1, 0x1f ;  /* 0x08201f000b007f89 */ /* 0x000ea400000e0000 */
[----:B--2---:R-:W-:Y:S02]  /*0870*/  VIMNMX R0, PT, PT, R0, R11, !PT ;  /* 0x0000000b00007248 */ /* 0x004fe40007fe0100 */
[C---:B-1----:R-:W-:Y:S02]  /*0880*/  ISETP.GT.AND P0, PT, R6.reuse, 0x1e, PT ;  /* 0x0000001e0600780c */ /* 0x042fe40003f04270 */
[----:B------:R-:W-:Y:S02]  /*0890*/  ISETP.NE.AND P1, PT, R6, RZ, PT ;  /* 0x000000ff0600720c */ /* 0x000fe40003f25270 */
[----:B------:R-:W-:-:S02]  /*08a0*/  SEL R0, R11, R0, P0 ;  /* 0x000000000b007207 */ /* 0x000fc40000000000 */
        /* <DEDUP_REMOVED lines=15> */
[----:B------:R-:W-:-:S03]  /*09a0*/  ISETP.GT.AND P0, PT, R6, 0xf, PT ;  /* 0x0000000f0600780c */ /* 0x000fc60003f04270 */
[----:B------:R-:W0:Y:S02]  /*09b0*/  SHFL.DOWN PT, R3, R0, 0x10, 0x1f ;  /* 0x0a001f0000037f89 */ /* 0x000e2400000e0000 */
[----:B0-----:R-:W-:-:S04]  /*09c0*/  VIMNMX R3, PT, PT, R0, R3, !PT ;  /* 0x0000000300037248 */ /* 0x001fc80007fe0100 */
[----:B------:R-:W-:Y:S01]  /*09d0*/  SEL R9, R0, R3, P0 ;  /* 0x0000000300097207 */ /* 0x000fe20000000000 */
[----:B------:R1:W-:Y:S01]  /*09e0*/  @!P1 STS [R2+0x8], R3 ;  /* 0x0000080302009388 */ /* 0x0003e20000000800 */
[----:B------:R-:W-:Y:S06]  /*09f0*/  BAR.SYNC.DEFER_BLOCKING 0x0 ;  /* 0x0000000000007b1d */ /* 0x000fec0000010000 */
[----:B------:R-:W-:Y:S05]  /*0a00*/  @P5 BRA `(.L_x_499) ;  /* 0x0000001000cc5947 */ /* 0x000fea0003800000 */
[----:B------:R-:W0:Y:S01]  /*0a10*/  S2UR UR5, SR_CgaCtaId ;  /* 0x00000000000579c3 */ /* 0x000e220000008800 */
[----:B------:R-:W-:Y:S02]  /*0a20*/  UMOV UR4, 0x400 ;  /* 0x0000040000047882 */ /* 0x000fe40000000000 */
[----:B0-----:R-:W-:-:S09]  /*0a30*/  ULEA UR4, UR5, UR4, 0x18 ;  /* 0x0000000405047291 */ /* 0x001fd2000f8ec0ff */
[----:B------:R-:W-:Y:S04]  /*0a40*/  LDS R0, [UR4+0xc] ;  /* 0x00000c04ff007984 */ /* 0x000fe80008000800 */
[----:B------:R-:W0:Y:S04]  /*0a50*/  LDS.128 R4, [UR4+0x10] ;  /* 0x00001004ff047984 */ /* 0x000e280008000c00 */
[----:B-1----:R-:W1:Y:S01]  /*0a60*/  LDS.64 R2, [UR4+0x20] ;  /* 0x00002004ff027984 */ /* 0x002e620008000a00 */
[----:B0-----:R-:W-:-:S04]  /*0a70*/  VIMNMX3 R0, R9, R0, R4, !PT ;  /* 0x000000000900720f */ /* 0x001fc80007800104 */
[----:B------:R-:W-:-:S04]  /*0a80*/  VIMNMX3 R0, R0, R5, R6, !PT ;  /* 0x000000050000720f */ /* 0x000fc80007800106 */
[----:B-1----:R-:W-:-:S04]  /*0a90*/  VIMNMX3 R0, R0, R7, R2, !PT ;  /* 0x000000070000720f */ /* 0x002fc80007800102 */
[----:B------:R-:W-:Y:S01]  /*0aa0*/  VIMNMX R9, PT, PT, R0, R3, !PT ;  /* 0x0000000300097248 */ /* 0x000fe20007fe0100 */
[----:B------:R-:W-:Y:S06]  /*0ab0*/  BRA `(.L_x_499) ;  /* 0x0000001000a07947 */ /* 0x000fec0003800000 */
.L_x_498:
[----:B------:R-:W1:Y:S01]  /*0ac0*/  S2R R13, SR_LANEID ;  /* 0x00000000000d7919 */ /* 0x000e620000000000 */
[C---:B------:R-:W-:Y:S02]  /*0ad0*/  LOP3.LUT R0, R7.reuse, 0x3e0, RZ, 0xc0, !PT ;  /* 0x000003e007007812 */ /* 0x040fe400078ec0ff */
[----:B------:R-:W-:Y:S02]  /*0ae0*/  ISETP.NE.AND P5, PT, R7, RZ, PT ;  /* 0x000000ff0700720c */ /* 0x000fe40003fa5270 */
[----:B------:R-:W-:Y:S01]  /*0af0*/  LOP3.LUT R9, RZ, R0, RZ, 0x33, !PT ;  /* 0x00000000ff097212 */ /* 0x000fe200078e33ff */
[----:B0-----:R-:W-:-:S04]  /*0b00*/  VIADD R3, R0, 0x20 ;  /* 0x0000002000037836 */ /* 0x001fc80000000000 */
[----:B------:R-:W-:Y:S01]  /*0b10*/  IMAD.IADD R9, R9, 0x1, R4 ;  /* 0x0000000109097824 */ /* 0x000fe200078e0204 */
[----:B------:R-:W-:-:S04]  /*0b20*/  ISETP.GT.U32.AND P0, PT, R3, R4, PT ;  /* 0x000000040300720c */ /* 0x000fc80003f04070 */
        /* <DEDUP_REMOVED lines=26> */
[----:B0-----:R-:W-:-:S05]  /*0cd0*/  @!P0 VIMNMX R11, PT, PT, R11, R2, !PT ;  /* 0x000000020b0b8248 */ /* 0x001fca0007fe0100 */
[----:B------:R-:W-:-:S05]  /*0ce0*/  IMAD.MOV.U32 R9, RZ, RZ, R11 ;  /* 0x000000ffff097224 */ /* 0x000fca00078e000b */
[----:B------:R0:W-:Y:S01]  /*0cf0*/  @!P1 STS [R6+0x8], R9 ;  /* 0x0000080906009388 */ /* 0x0001e20000000800 */
[----:B------:R-:W-:Y:S06]  /*0d00*/  BAR.SYNC.DEFER_BLOCKING 0x0 ;  /* 0x0000000000007b1d */ /* 0x000fec0000010000 */
[----:B------:R-:W-:Y:S05]  /*0d10*/  @P5 BRA `(.L_x_499) ;  /* 0x0000001000085947 */ /* 0x000fea0003800000 */
[----:B------:R-:W1:Y:S01]  /*0d20*/  S2UR UR5, SR_CgaCtaId ;  /* 0x00000000000579c3 */ /* 0x000e620000008800 */
[----:B------:R-:W-:Y:S01]  /*0d30*/  UMOV UR4, 0x400 ;  /* 0x0000040000047882 */ /* 0x000fe20000000000 */
[C---:B------:R-:W-:Y:S02]  /*0d40*/  ISETP.GT.U32.AND P3, PT, R4.reuse, 0x20, PT ;  /* 0x000000200400780c */ /* 0x040fe40003f64070 */
[C---:B------:R-:W-:Y:S02]  /*0d50*/  ISETP.GT.U32.AND P1, PT, R4.reuse, 0x40, PT ;  /* 0x000000400400780c */ /* 0x040fe40003f24070 */
[C---:B------:R-:W-:Y:S02]  /*0d60*/  ISETP.GT.U32.AND.EX P3, PT, R5.reuse, RZ, PT, P3 ;  /* 0x000000ff0500720c */ /* 0x040fe40003f64130 */
[----:B------:R-:W-:Y:S02]  /*0d70*/  ISETP.GT.U32.AND P0, PT, R4, 0x60, PT ;  /* 0x000000600400780c */ /* 0x000fe40003f04070 */
[----:B------:R-:W-:-:S02]  /*0d80*/  ISETP.GT.U32.AND.EX P1, PT, R5, RZ, PT, P1 ;  /* 0x000000ff0500720c */ /* 0x000fc40003f24110 */
[C---:B------:R-:W-:Y:S02]  /*0d90*/  ISETP.GT.U32.AND P2, PT, R4.reuse, 0x80, PT ;  /* 0x000000800400780c */ /* 0x040fe40003f44070 */
[C---:B------:R-:W-:Y:S02]  /*0da0*/  ISETP.GT.U32.AND.EX P0, PT, R5.reuse, RZ, PT, P0 ;  /* 0x000000ff0500720c */ /* 0x040fe40003f04100 */
[----:B------:R-:W-:Y:S02]  /*0db0*/  ISETP.GT.U32.AND P4, PT, R4, 0xa0, PT ;  /* 0x000000a00400780c */ /* 0x000fe40003f84070 */
[C---:B------:R-:W-:Y:S02]  /*0dc0*/  ISETP.GT.U32.AND.EX P2, PT, R5.reuse, RZ, PT, P2 ;  /* 0x000000ff0500720c */ /* 0x040fe40003f44120 */
[----:B------:R-:W-:Y:S01]  /*0dd0*/  ISETP.GT.U32.AND.EX P4, PT, R5, RZ, PT, P4 ;  /* 0x000000ff0500720c */ /* 0x000fe20003f84140 */
[----:B-1----:R-:W-:-:S09]  /*0de0*/  ULEA UR4, UR5, UR4, 0x18 ;  /* 0x0000000405047291 */ /* 0x002fd2000f8ec0ff */
[----:B------:R-:W0:Y:S04]  /*0df0*/  LDS R0, [UR4+0xc] ;  /* 0x00000c04ff007984 */ /* 0x000e280008000800 */
[----:B------:R-:W1:Y:S04]  /*0e00*/  LDS.128 R12, [UR4+0x10] ;  /* 0x00001004ff0c7984 */ /* 0x000e680008000c00 */
[----:B------:R-:W2:Y:S01]  /*0e10*/  LDS.64 R2, [UR4+0x20] ;  /* 0x00002004ff027984 */ /* 0x000ea20008000a00 */
[----:B0-----:R-:W-:Y:S02]  /*0e20*/  @P3 VIMNMX R9, PT, PT, R9, R0, !PT ;  /* 0x0000000009093248 */ /* 0x001fe40007fe0100 */
[----:B------:R-:W-:-:S02]  /*0e30*/  ISETP.GT.U32.AND P3, PT, R4, 0xc0, PT ;  /* 0x000000c00400780c */ /* 0x000fc40003f64070 */
[----:B-1----:R-:W-:Y:S02]  /*0e40*/  @P1 VIMNMX R9, PT, PT, R9, R12, !PT ;  /* 0x0000000c09091248 */ /* 0x002fe40007fe0100 */
[----:B------:R-:W-:Y:S02]  /*0e50*/  ISETP.GT.U32.AND P1, PT, R4, 0xe0, PT ;  /* 0x000000e00400780c */ /* 0x000fe40003f24070 */
[----:B------:R-:W-:Y:S02]  /*0e60*/  ISETP.GT.U32.AND.EX P3, PT, R5, RZ, PT, P3 ;  /* 0x000000ff0500720c */ /* 0x000fe40003f64130 */
[----:B------:R-:W-:Y:S02]  /*0e70*/  @P0 VIMNMX R9, PT, PT, R9, R13, !PT ;  /* 0x0000000d09090248 */ /* 0x000fe40007fe0100 */
[----:B------:R-:W-:Y:S02]  /*0e80*/  ISETP.GT.U32.AND.EX P1, PT, R5, RZ, PT, P1 ;  /* 0x000000ff0500720c */ /* 0x000fe40003f24110 */
[----:B------:R-:W-:-:S04]  /*0e90*/  @P2 VIMNMX R9, PT, PT, R9, R14, !PT ;  /* 0x0000000e09092248 */ /* 0x000fc80007fe0100 */
[----:B------:R-:W-:-:S04]  /*0ea0*/  @P4 VIMNMX R9, PT, PT, R9, R15, !PT ;  /* 0x0000000f09094248 */ /* 0x000fc80007fe0100 */
[----:B--2---:R-:W-:-:S04]  /*0eb0*/  @P3 VIMNMX R9, PT, PT, R9, R2, !PT ;  /* 0x0000000209093248 */ /* 0x004fc80007fe0100 */
[----:B------:R-:W-:Y:S01]  /*0ec0*/  @P1 VIMNMX R9, PT, PT, R9, R3, !PT ;  /* 0x0000000309091248 */ /* 0x000fe20007fe0100 */
[----:B------:R-:W-:Y:S06]  /*0ed0*/  BRA `(.L_x_499) ;  /* 0x0000000c00987947 */ /* 0x000fec0003800000 */
.L_x_485:
[----:B------:R-:W0:Y:S01]  /*0ee0*/  S2R R0, SR_TID.X ;  /* 0x0000000000007919 */ /* 0x000e220000002100 */
[----:B------:R-:W0:Y:S02]  /*0ef0*/  LDC.64 R2, c[0x0][0x380] ;  /* 0x0000e000ff027b82 */ /* 0x000e240000000a00 */
[----:B0-----:R-:W-:-:S05]  /*0f00*/  IMAD.WIDE.U32 R2, R0, 0x4, R2 ;  /* 0x0000000400027825 */ /* 0x001fca00078e0002 */
        /* <DEDUP_REMOVED lines=16> */
[----:B------:R-:W-:-:S04]  /*1010*/  IADD3 R12, P1, PT, R4, -0x1000, RZ ;  /* 0xfffff000040c7810 */ /* 0x000fc80007f3e0ff */
[----:B------:R-:W-:Y:S02]  /*1020*/  ISETP.GE.U32.AND P0, PT, R12, 0x1000, PT ;  /* 0x000010000c00780c */ /* 0x000fe40003f06070 */
[----:B--2---:R-:W-:Y:S02]  /*1030*/  VIMNMX3 R9, R9, R10, R11, !PT ;  /* 0x0000000a0909720f */ /* 0x004fe4000780010b */
[----:B------:R-:W-:-:S04]  /*1040*/  IADD3.X R11, PT, PT, R5, -0x1, RZ, P1, !PT ;  /* 0xffffffff050b7810 */ /* 0x000fc80000ffe4ff */
[----:B------:R-:W-:Y:S02]  /*1050*/  ISETP.GE.U32.AND.EX P0, PT, R11, RZ, PT, P0 ;  /* 0x000000ff0b00720c */ /* 0x000fe40003f06100 */
[----:B---3--:R-:W-:Y:S01]  /*1060*/  VIMNMX3 R6, R6, R7, R8, !PT ;  /* 0x000000070606720f */ /* 0x008fe20007800108 */
[----:B------:R-:W-:Y:S01]  /*1070*/  IMAD.MOV.U32 R8, RZ, RZ, RZ ;  /* 0x000000ffff087224 */ /* 0x000fe200078e00ff */
[----:B----4-:R-:W-:-:S04]  /*1080*/  VIMNMX3 R13, R13, R14, R15, !PT ;  /* 0x0000000e0d0d720f */ /* 0x010fc8000780010f */
[----:B------:R-:W-:Y:S02]  /*1090*/  VIMNMX3 R6, R6, R9, R13, !PT ;  /* 0x000000090606720f */ /* 0x000fe4000780010d */
[----:B-----5:R-:W-:Y:S01]  /*10a0*/  VIMNMX3 R17, R16, R17, R18, !PT ;  /* 0x000000111011720f */ /* 0x020fe20007800112 */
[----:B------:R-:W-:Y:S01]  /*10b0*/  IMAD.MOV.U32 R9, RZ, RZ, 0x1000 ;  /* 0x00001000ff097424 */ /* 0x000fe200078e00ff */
[----:B------:R-:W-:-:S04]  /*10c0*/  VIMNMX3 R19, R19, R20, R21, !PT ;  /* 0x000000141313720f */ /* 0x000fc80007800115 */
[----:B------:R-:W-:-:S04]  /*10d0*/  VIMNMX3 R17, R17, R19, R22, !PT ;  /* 0x000000131111720f */ /* 0x000fc80007800116 */
[----:B------:R-:W-:Y:S01]  /*10e0*/  VIMNMX R10, PT, PT, R6, R17, !PT ;  /* 0x00000011060a7248 */ /* 0x000fe20007fe0100 */
[----:B------:R-:W-:Y:S06]  /*10f0*/  @!P0 BRA `(.L_x_500) ;  /* 0x0000000000a08947 */ /* 0x000fec0003800000 */
[----:B------:R-:W0:Y:S01]  /*1100*/  LDC.64 R4, c[0x0][0x390] ;  /* 0x0000e400ff047b82 */ /* 0x000e220000000a00 */
[----:B------:R-:W-:Y:S02]  /*1110*/  IMAD.MOV.U32 R9, RZ, RZ, 0x1000 ;  /* 0x00001000ff097424 */ /* 0x000fe400078e00ff */
[----:B------:R-:W-:-:S07]  /*1120*/  IMAD.MOV.U32 R8, RZ, RZ, RZ ;  /* 0x000000ffff087224 */ /* 0x000fce00078e00ff */
.L_x_502:
[----:B------:R-:W-:-:S04]  /*1130*/  LEA R6, P0, R9, R2, 0x2 ;  /* 0x0000000209067211 */ /* 0x000fc800078010ff */
[----:B------:R-:W-:-:S05]  /*1140*/  LEA.HI.X R7, R9, R3, R8, 0x2, P0 ;  /* 0x0000000309077211 */ /* 0x000fca00000f1408 */
[----:B------:R-:W2:Y:S04]  /*1150*/  LDG.E R13, desc[UR6][R6.64+0x800] ;  /* 0x00080006060d7981 */ /* 0x000ea8000c1e1900 */
[----:B------:R-:W2:Y:S04]  /*1160*/  LDG.E R14, desc[UR6][R6.64+0xc00] ;  /* 0x000c0006060e7981 */ /* 0x000ea8000c1e1900 */
[----:B------:R-:W2:Y:S04]  /*1170*/  LDG.E R15, desc[UR6][R6.64+0x1000] ;  /* 0x00100006060f7981 */ /* 0x000ea8000c1e1900 */
        /* <DEDUP_REMOVED lines=13> */
[----:B0-----:R-:W-:-:S04]  /*1250*/  IADD3 R29, P1, PT, -R9, R4, RZ ;  /* 0x00000004091d7210 */ /* 0x001fc80007f3e1ff */
[----:B------:R-:W-:Y:S02]  /*1260*/  ISETP.GE.U32.AND P0, PT, R29, 0x1000, PT ;  /* 0x000010001d00780c */ /* 0x000fe40003f06070 */
[----:B--2---:R-:W-:Y:S01]  /*1270*/  VIMNMX3 R13, R13, R14, R15, !PT ;  /* 0x0000000e0d0d720f */ /* 0x004fe2000780010f */
[----:B------:R-:W-:-:S05]  /*1280*/  IMAD.X R14, R5, 0x1, ~R8, P1 ;  /* 0x00000001050e7824 */ /* 0x000fca00008e0e08 */
[----:B------:R-:W-:Y:S02]  /*1290*/  ISETP.GE.U32.AND.EX P0, PT, R14, RZ, PT, P0 ;  /* 0x000000ff0e00720c */ /* 0x000fe40003f06100 */
        /* <DEDUP_REMOVED lines=9> */
[----:B------:R-:W-:-:S05]  /*1330*/  IADD3 R9, P0, PT, R9, 0x1000, RZ ;  /* 0x0000100009097810 */ /* 0x000fca0007f1e0ff */
[----:B------:R-:W-:Y:S01]  /*1340*/  IMAD.X R8, RZ, RZ, R8, P0 ;  /* 0x000000ffff087224 */ /* 0x000fe200000e0608 */
[----:B------:R-:W-:-:S04]  /*1350*/  ISETP.GT.U32.AND P0, PT, R9, R12, PT ;  /* 0x0000000c0900720c */ /* 0x000fc80003f04070 */
[----:B------:R-:W-:-:S13]  /*1360*/  ISETP.GT.U32.AND.EX P0, PT, R8, R11, PT, P0 ;  /* 0x0000000b0800720c */ /* 0x000fda0003f04100 */
[----:B------:R-:W-:Y:S05]  /*1370*/  @!P0 BRA `(.L_x_502) ;  /* 0xfffffffc006c8947 */ /* 0x000fea000383ffff */
.L_x_500:
[----:B------:R-:W-:Y:S01]  /*1380*/  IMAD.IADD R3, R4, 0x1, -R9 ;  /* 0x0000000104037824 */ /* 0x000fe200078e0a09 */
[----:B------:R-:W-:Y:S01]  /*1390*/  ISETP.GE.U32.AND P1, PT, R9, R4, PT ;  /* 0x000000040900720c */ /* 0x000fe20003f26070 */
[----:B------:R-:W-:Y:S03]  /*13a0*/  BSSY.RECONVERGENT B1, `(.L_x_501) ;  /* 0x0000072000017945 */ /* 0x000fe60003800200 */
[----:B------:R-:W-:-:S04]  /*13b0*/  ISETP.GE.AND P0, PT, R0, R3, PT ;  /* 0x000000030000720c */ /* 0x000fc80003f06270 */
[----:B------:R-:W-:-:S13]  /*13c0*/  ISETP.GE.U32.OR.EX P0, PT, R8, R5, P0, P1 ;  /* 0x000000050800720c */ /* 0x000fda0000706510 */
[----:B------:R-:W-:Y:S05]  /*13d0*/  @P0 BRA `(.L_x_503) ;  /* 0x0000000400b80947 */ /* 0x000fea0003800000 */
[----:B------:R-:W-:Y:S01]  /*13e0*/  LOP3.LUT R2, RZ, R0, RZ, 0x33, !PT ;  /* 0x00000000ff027212 */ /* 0x000fe200078e33ff */
[----:B------:R-:W-:Y:S03]  /*13f0*/  BSSY.RECONVERGENT B2, `(.L_x_504) ;  /* 0x0000031000027945 */ /* 0x000fe60003800200 */
[----:B------:R-:W-:Y:S01]  /*1400*/  IADD3 R2, PT, PT, -R9, R4, R2 ;  /* 0x0000000409027210 */ /* 0x000fe20007ffe102 */
[----:B------:R-:W-:-:S03]  /*1410*/  IMAD.MOV.U32 R4, RZ, RZ, R0 ;  /* 0x000000ffff047224 */ /* 0x000fc600078e0000 */
[C---:B------:R-:W-:Y:S02]  /*1420*/  ISETP.GE.U32.AND P1, PT, R2.reuse, 0xf00, PT ;  /* 0x00000f000200780c */ /* 0x040fe40003f26070 */
[----:B------:R-:W-:-:S04]  /*1430*/  LEA.HI R5, R2, 0x1, RZ, 0x18 ;  /* 0x0000000102057811 */ /* 0x000fc800078fc0ff */
[----:B------:R-:W-:-:S04]  /*1440*/  LOP3.LUT R24, R5, 0xf, RZ, 0xc0, !PT ;  /* 0x0000000f05187812 */ /* 0x000fc800078ec0ff */
[----:B------:R-:W-:-:S03]  /*1450*/  ISETP.NE.AND P0, PT, R24, RZ, PT ;  /* 0x000000ff1800720c */ /* 0x000fc60003f05270 */
[----:B------:R-:W-:Y:S10]  /*1460*/  @!P1 BRA `(.L_x_505) ;  /* 0x0000000000a49947 */ /* 0x000ff40003800000 */
[----:B------:R-:W0:Y:S01]  /*1470*/  LDCU.64 UR4, c[0x0][0x380] ;  /* 0x00007000ff0477ac */ /* 0x000e220008000a00 */
[----:B------:R-:W-:Y:S01]  /*1480*/  IADD3 R3, P1, PT, R0, R9, RZ ;  /* 0x0000000900037210 */ /* 0x000fe20007f3e0ff */
[----:B------:R-:W-:Y:S01]  /*1490*/  IMAD.MOV.U32 R4, RZ, RZ, R0 ;  /* 0x000000ffff047224 */ /* 0x000fe200078e0000 */
[----:B------:R-:W-:-:S03]  /*14a0*/  LOP3.LUT R14, R5, 0x1fffff0, RZ, 0xc0, !PT ;  /* 0x01fffff0050e7812 */ /* 0x000fc600078ec0ff */
[----:B------:R-:W-:Y:S02]  /*14b0*/  IMAD.X R2, RZ, RZ, R8, P1 ;  /* 0x000000ffff027224 */ /* 0x000fe400008e0608 */
[----:B------:R-:W-:Y:S01]  /*14c0*/  IMAD.MOV R14, RZ, RZ, -R14 ;  /* 0x000000ffff0e7224 */ /* 0x000fe200078e0a0e */
[----:B0-----:R-:W-:-:S04]  /*14d0*/  LEA R15, P2, R3, UR4, 0x2 ;  /* 0x00000004030f7c11 */ /* 0x001fc8000f8410ff */
[----:B------:R-:W-:Y:S02]  /*14e0*/  IADD3 R15, P1, PT, R15, 0x2000, RZ ;  /* 0x000020000f0f7810 */ /* 0x000fe40007f3e0ff */
[----:B------:R-:W-:-:S05]  /*14f0*/  LEA.HI.X R3, R3, UR5, R2, 0x2, P2 ;  /* 0x0000000503037c11 */ /* 0x000fca00090f1402 */
[----:B------:R-:W-:-:S07]  /*1500*/  IMAD.X R3, RZ, RZ, R3, P1 ;  /* 0x000000ffff037224 */ /* 0x000fce00008e0603 */
.L_x_506:
        /* <DEDUP_REMOVED lines=16> */
[----:B------:R0:W5:Y:S01]  /*1610*/  LDG.E R6, desc[UR6][R2.64+0x1c00] ;  /* 0x001c000602067981 */ /* 0x000162000c1e1900 */
        /* <DEDUP_REMOVED lines=9> */
[----:B------:R-:W-:-:S05]  /*16b0*/  IADD3 R15, P2, PT, R2, 0x4000, RZ ;  /* 0x00004000020f7810 */ /* 0x000fca0007f5e0ff */
[----:B0-----:R-:W-:Y:S01]  /*16c0*/  IMAD.X R3, RZ, RZ, R3, P2 ;  /* 0x000000ffff037224 */ /* 0x001fe200010e0603 */
[----:B------:R-:W-:-:S04]  /*16d0*/  VIMNMX3 R7, R11, R12, R7, !PT ;  /* 0x0000000c0b07720f */ /* 0x000fc80007800107 */
[----:B------:R-:W-:Y:S01]  /*16e0*/  VIMNMX3 R10, R7, R13, R6, !PT ;  /* 0x0000000d070a720f */ /* 0x000fe20007800106 */
[----:B------:R-:W-:Y:S06]  /*16f0*/  @P1 BRA `(.L_x_506) ;  /* 0xfffffffc00841947 */ /* 0x000fec000383ffff */
.L_x_505:
[----:B------:R-:W-:Y:S05]  /*1700*/  BSYNC.RECONVERGENT B2 ;  /* 0x0000000000027941 */ /* 0x000fea0003800200 */
.L_x_504:
[----:B------:R-:W-:Y:S05]  /*1710*/  @!P0 BRA `(.L_x_503) ;  /* 0x0000000000e88947 */ /* 0x000fea0003800000 */
[----:B------:R-:W-:Y:S01]  /*1720*/  ISETP.GE.U32.AND P0, PT, R24, 0x8, PT ;  /* 0x000000081800780c */ /* 0x000fe20003f06070 */
[----:B------:R-:W-:Y:S01]  /*1730*/  BSSY.RECONVERGENT B2, `(.L_x_507) ;  /* 0x0000016000027945 */ /* 0x000fe20003800200 */
[----:B------:R-:W-:-:S04]  /*1740*/  LOP3.LUT R17, R5, 0x7, RZ, 0xc0, !PT ;  /* 0x0000000705117812 */ /* 0x000fc800078ec0ff */
[----:B------:R-:W-:-:S07]  /*1750*/  ISETP.NE.AND P1, PT, R17, RZ, PT ;  /* 0x000000ff1100720c */ /* 0x000fce0003f25270 */
[----:B------:R-:W-:Y:S06]  /*1760*/  @!P0 BRA `(.L_x_508) ;  /* 0x0000000000488947 */ /* 0x000fec0003800000 */
[----:B------:R-:W0:Y:S01]  /*1770*/  LDCU.64 UR4, c[0x0][0x380] ;  /* 0x00007000ff0477ac */ /* 0x000e220008000a00 */
[----:B------:R-:W-:-:S05]  /*1780*/  IADD3 R3, P0, PT, R4, R9, RZ ;  /* 0x0000000904037210 */ /* 0x000fca0007f1e0ff */
[----:B------:R-:W-:Y:S01]  /*1790*/  IMAD.X R6, RZ, RZ, R8, P0 ;  /* 0x000000ffff067224 */ /* 0x000fe200000e0608 */
        /* <DEDUP_REMOVED lines=15> */
.L_x_508:
[----:B------:R-:W-:Y:S05]  /*1890*/  BSYNC.RECONVERGENT B2 ;  /* 0x0000000000027941 */ /* 0x000fea0003800200 */
.L_x_507:
        /* <DEDUP_REMOVED lines=18> */
.L_x_510:
[----:B------:R-:W-:Y:S05]  /*19c0*/  BSYNC.RECONVERGENT B2 ;  /* 0x0000000000027941 */ /* 0x000fea0003800200 */
.L_x_509:
[----:B------:R-:W-:Y:S05]  /*19d0*/  @!P1 BRA `(.L_x_503) ;  /* 0x0000000000389947 */ /* 0x000fea0003800000 */
[----:B------:R-:W0:Y:S01]  /*19e0*/  LDCU.64 UR4, c[0x0][0x380] ;  /* 0x00007000ff0477ac */ /* 0x000e220008000a00 */
[----:B------:R-:W-:Y:S01]  /*19f0*/  IADD3 R5, P0, PT, R4, R9, RZ ;  /* 0x0000000904057210 */ /* 0x000fe20007f1e0ff */
[----:B------:R-:W-:-:S04]  /*1a00*/  IMAD.MOV R4, RZ, RZ, -R6 ;  /* 0x000000ffff047224 */ /* 0x000fc800078e0a06 */
[----:B------:R-:W-:Y:S01]  /*1a10*/  IMAD.X R8, RZ, RZ, R8, P0 ;  /* 0x000000ffff087224 */ /* 0x000fe200000e0608 */
[----:B0-----:R-:W-:-:S04]  /*1a20*/  LEA R2, P1, R5, UR4, 0x2 ;  /* 0x0000000405027c11 */ /* 0x001fc8000f8210ff */
[----:B------:R-:W-:-:S09]  /*1a30*/  LEA.HI.X R5, R5, UR5, R8, 0x2, P1 ;  /* 0x0000000505057c11 */ /* 0x000fd200088f1408 */
.L_x_511:
[----:B------:R-:W-:-:S06]  /*1a40*/  IMAD.MOV.U32 R3, RZ, RZ, R5 ;  /* 0x000000ffff037224 */ /* 0x000fcc00078e0005 */
[----:B------:R0:W2:Y:S01]  /*1a50*/  LDG.E R3, desc[UR6][R2.64] ;  /* 0x0000000602037981 */ /* 0x0000a2000c1e1900 */
[----:B------:R-:W-:-:S05]  /*1a60*/  VIADD R4, R4, 0x1 ;  /* 0x0000000104047836 */ /* 0x000fca0000000000 */
[----:B------:R-:W-:Y:S02]  /*1a70*/  ISETP.NE.AND P0, PT, R4, RZ, PT ;  /* 0x000000ff0400720c */ /* 0x000fe40003f05270 */
[----:B0-----:R-:W-:-:S05]  /*1a80*/  IADD3 R2, P1, PT, R2, 0x400, RZ ;  /* 0x0000040002027810 */ /* 0x001fca0007f3e0ff */
[----:B------:R-:W-:Y:S01]  /*1a90*/  IMAD.X R5, RZ, RZ, R5, P1 ;  /* 0x000000ffff057224 */ /* 0x000fe200008e0605 */
[----:B--2---:R-:W-:-:S05]  /*1aa0*/  VIMNMX R10, PT, PT, R3, R10, !PT ;  /* 0x0000000a030a7248 */ /* 0x004fca0007fe0100 */
[----:B------:R-:W-:Y:S05]  /*1ab0*/  @P0 BRA `(.L_x_511) ;  /* 0xfffffffc00e00947 */ /* 0x000fea000383ffff */
.L_x_503:
[----:B------:R-:W-:Y:S05]  /*1ac0*/  BSYNC.RECONVERGENT B1 ;  /* 0x0000000000017941 */ /* 0x000fea0003800200 */
.L_x_501:
[----:B------:R-:W0:Y:S01]  /*1ad0*/  S2R R6, SR_LANEID ;  /* 0x0000000000067919 */ /* 0x000e220000000000 */
[----:B------:R-:W-:Y:S01]  /*1ae0*/  IMAD.MOV.U32 R9, RZ, RZ, R10 ;  /* 0x000000ffff097224 */ /* 0x000fe200078e000a */
[----:B------:R-:W-:-:S04]  /*1af0*/  ISETP.NE.AND P5, PT, R0, RZ, PT ;  /* 0x000000ff0000720c */ /* 0x000fc80003fa5270 */
        /* <DEDUP_REMOVED lines=35> */
[----:B------:R-:W-:-:S07]  /*1d30*/  VIMNMX R9, PT, PT, R0, R3, !PT ;  /* 0x0000000300097248 */ /* 0x000fce0007fe0100 */
.L_x_499:
[----:B------:R-:W-:Y:S05]  /*1d40*/  BSYNC.RECONVERGENT B0 ;  /* 0x0000000000007941 */ /* 0x000fea0003800200 */
.L_x_484:
[----:B------:R-:W-:Y:S05]  /*1d50*/  @P5 EXIT ;  /* 0x000000000000594d */ /* 0x000fea0003800000 */
[----:B-12---:R-:W1:Y:S01]  /*1d60*/  LDC.64 R2, c[0x0][0x388] ;  /* 0x0000e200ff027b82 */ /* 0x006e620000000a00 */
[----:B------:R-:W0:Y:S02]  /*1d70*/  LDCU UR4, c[0x0][0x39c] ;  /* 0x00007380ff0477ac */ /* 0x000e240008000800 */
[----:B0-----:R-:W-:-:S05]  /*1d80*/  VIMNMX R9, PT, PT, R9, UR4, !PT ;  /* 0x0000000409097c48 */ /* 0x001fca000ffe0100 */
[----:B-1----:R-:W-:Y:S01]  /*1d90*/  STG.E desc[UR6][R2.64], R9 ;  /* 0x0000000902007986 */ /* 0x002fe2000c101906 */
[----:B------:R-:W-:Y:S05]  /*1da0*/  EXIT ;  /* 0x000000000000794d */ /* 0x000fea0003800000 */
.L_x_512:
        /* <DEDUP_REMOVED lines=13> */
.L_x_645:


//--------------------- .text._ZN3cub18CUB_300001_SM_10006detail6reduce28DeviceReduceSingleTileKernelINS2_10policy_hubIijN4cuda3__47maximumIiEEE10Policy1000EPiSB_iS8_iiNS5_3std3__410__identityEEEvT0_T1_T2_T3_T4_T6_ --------------------------
	.section	.text._ZN3cub18CUB_300001_SM_10006detail6reduce28DeviceReduceSingleTileKernelINS2_10policy_hubIijN4cuda3__47maximumIiEEE10Policy1000EPiSB_iS8_iiNS5_3std3__410__identityEEEvT0_T1_T2_T3_T4_T6_,"ax",@progbits
	.align	128
        .global         _ZN3cub18CUB_300001_SM_10006detail6reduce28DeviceReduceSingleTileKernelINS2_10policy_hubIijN4cuda3__47maximumIiEEE10Policy1000EPiSB_iS8_iiNS5_3std3__410__identityEEEvT0_T1_T2_T3_T4_T6_
        .type           _ZN3cub18CUB_300001_SM_10006detail6reduce28DeviceReduceSingleTileKernelINS2_10policy_hubIijN4cuda3__47maximumIiEEE10Policy1000EPiSB_iS8_iiNS5_3std3__410__identityEEEvT0_T1_T2_T3_T4_T6_,@function
        .size           _ZN3cub18CUB_300001_SM_10006detail6reduce28DeviceReduceSingleTileKernelINS2_10policy_hubIijN4cuda3__47maximumIiEEE10Policy1000EPiSB_iS8_iiNS5_3std3__410__identityEEEvT0_T1_T2_T3_T4_T6_,(.L_x_646 - _ZN3cub18CUB_300001_SM_10006detail6reduce28DeviceReduceSingleTileKernelINS2_10policy_hubIijN4cuda3__47maximumIiEEE10Policy1000EPiSB_iS8_iiNS5_3std3__410__identityEEEvT0_T1_T2_T3_T4_T6_)
        .other          _ZN3cub18CUB_300001_SM_10006detail6reduce28DeviceReduceSingleTileKernelINS2_10policy_hubIijN4cuda3__47maximumIiEEE10Policy1000EPiSB_iS8_iiNS5_3std3__410__identityEEEvT0_T1_T2_T3_T4_T6_,@"STO_CUDA_ENTRY STV_DEFAULT"
_ZN3cub18CUB_300001_SM_10006detail6reduce28DeviceReduceSingleTileKernelINS2_10policy_hubIijN4cuda3__47maximumIiEEE10Policy1000EPiSB_iS8_iiNS5_3std3__410__identityEEEvT0_T1_T2_T3_T4_T6_:
.text._ZN3cub18CUB_300001_SM_10006detail6reduce28DeviceReduceSingleTileKernelINS2_10policy_hubIijN4cuda3__47maximumIiEEE10Policy1000EPiSB_iS8_iiNS5_3std3__410__identityEEEvT0_T1_T2_T3_T4_T6_:
        /* <DEDUP_REMOVED lines=13> */
.L_x_513:
        /* <DEDUP_REMOVED lines=16> */
.L_x_518:
[----:B------:R-:W-:Y:S05]  /*01d0*/  BSYNC.RECONVERGENT B1 ;  /* 0x0000000000017941 */ /* 0x000fea0003800200 */
.L_x_517:
        /* <DEDUP_REMOVED lines=16> */
.L_x_523:
        /* <DEDUP_REMOVED lines=9> */
.L_x_522:
[----:B------:R-:W-:Y:S05]  /*0370*/  BSYNC.RECONVERGENT B2 ;  /* 0x0000000000027941 */ /* 0x000fea0003800200 */
.L_x_521:
        /* <DEDUP_REMOVED lines=8> */
.L_x_526:
        /* <DEDUP_REMOVED lines=35> */
.L_x_525:
[----:B------:R-:W-:Y:S05]  /*0630*/  BSYNC.RECONVERGENT B2 ;  /* 0x0000000000027941 */ /* 0x000fea0003800200 */
.L_x_524:
        /* <DEDUP_REMOVED lines=22> */
.L_x_528:
[----:B------:R-:W-:Y:S05]  /*07a0*/  BSYNC.RECONVERGENT B2 ;  /* 0x0000000000027941 */ /* 0x000fea0003800200 */
.L_x_527:
        /* <DEDUP_REMOVED lines=10> */
.L_x_520:
[----:B------:R-:W-:Y:S05]  /*0850*/  BSYNC.RECONVERGENT B1 ;  /* 0x0000000000017941 */ /* 0x000fea0003800200 */
.L_x_519:
        /* <DEDUP_REMOVED lines=43> */
.L_x_529:
        /* <DEDUP_REMOVED lines=59> */
.L_x_516:
        /* <DEDUP_REMOVED lines=22> */
.L_x_533:
        /* <DEDUP_REMOVED lines=21> */
.L_x_531:
        /* <DEDUP_REMOVED lines=20> */
.L_x_537:
        /* <DEDUP_REMOVED lines=8> */
.L_x_536:
[----:B------:R-:W-:Y:S05]  /*1330*/  BSYNC.RECONVERGENT B2 ;  /* 0x0000000000027941 */ /* 0x000fea0003800200 */
.L_x_535:
        /* <DEDUP_REMOVED lines=16> */
.L_x_540:
        /* <DEDUP_REMOVED lines=39> */
.L_x_539:
[----:B------:R-:W-:Y:S05]  /*16b0*/  BSYNC.RECONVERGENT B2 ;  /* 0x0000000000027941 */ /* 0x000fea0003800200 */
.L_x_538:
        /* <DEDUP_REMOVED lines=27> */
.L_x_542:
[----:B------:R-:W-:Y:S05]  /*1870*/  BSYNC.RECONVERGENT B2 ;  /* 0x0000000000027941 */ /* 0x000fea0003800200 */
.L_x_541:
        /* <DEDUP_REMOVED lines=10> */
.L_x_534:
[----:B------:R-:W-:Y:S05]  /*1920*/  BSYNC.RECONVERGENT B1 ;  /* 0x0000000000017941 */ /* 0x000fea0003800200 */
.L_x_532:
        /* <DEDUP_REMOVED lines=39> */
.L_x_515:
        /* <DEDUP_REMOVED lines=12> */
.L_x_545:
[----:B------:R-:W-:Y:S05]  /*1c60*/  BSYNC.RECONVERGENT B1 ;  /* 0x0000000000017941 */ /* 0x000fea0003800200 */
.L_x_544:
        /* <DEDUP_REMOVED lines=16> */
.L_x_550:
        /* <DEDUP_REMOVED lines=9> */
.L_x_549:
[----:B------:R-:W-:Y:S05]  /*1e00*/  BSYNC.RECONVERGENT B2 ;  /* 0x0000000000027941 */ /* 0x000fea0003800200 */
.L_x_548:
        /* <DEDUP_REMOVED lines=8> */
.L_x_553:
        /* <DEDUP_REMOVED lines=35> */
.L_x_552:
[----:B------:R-:W-:Y:S05]  /*20c0*/  BSYNC.RECONVERGENT B2 ;  /* 0x0000000000027941 */ /* 0x000fea0003800200 */
.L_x_551:
        /* <DEDUP_REMOVED lines=22> */
.L_x_555:
[----:B------:R-:W-:Y:S05]  /*2230*/  BSYNC.RECONVERGENT B2 ;  /* 0x0000000000027941 */ /* 0x000fea0003800200 */
.L_x_554:
        /* <DEDUP_REMOVED lines=10> */
.L_x_547:
[----:B------:R-:W-:Y:S05]  /*22e0*/  BSYNC.RECONVERGENT B1 ;  /* 0x0000000000017941 */ /* 0x000fea0003800200 */
.L_x_546:
        /* <DEDUP_REMOVED lines=43> */
.L_x_556:
        /* <DEDUP_REMOVED lines=59> */
.L_x_543:
        /* <DEDUP_REMOVED lines=33> */
.L_x_559:
        /* <DEDUP_REMOVED lines=33> */
.L_x_557:
        /* <DEDUP_REMOVED lines=20> */
.L_x_563:
        /* <DEDUP_REMOVED lines=8> */
.L_x_562:
[----:B------:R-:W-:Y:S05]  /*2f30*/  BSYNC.RECONVERGENT B2 ;  /* 0x0000000000027941 */ /* 0x000fea0003800200 */
.L_x_561:
        /* <DEDUP_REMOVED lines=16> */
.L_x_566:
        /* <DEDUP_REMOVED lines=39> */
.L_x_565:
[----:B------:R-:W-:Y:S05]  /*32b0*/  BSYNC.RECONVERGENT B2 ;  /* 0x0000000000027941 */ /* 0x000fea0003800200 */
.L_x_564:
        /* <DEDUP_REMOVED lines=27> */
.L_x_568:
[----:B------:R-:W-:Y:S05]  /*3470*/  BSYNC.RECONVERGENT B2 ;  /* 0x0000000000027941 */ /* 0x000fea0003800200 */
.L_x_567:
        /* <DEDUP_REMOVED lines=10> */
.L_x_560:
[----:B------:R-:W-:Y:S05]  /*3520*/  BSYNC.RECONVERGENT B1 ;  /* 0x0000000000017941 */ /* 0x000fea0003800200 */
.L_x_558:
        /* <DEDUP_REMOVED lines=39> */
.L_x_530:
[----:B------:R-:W-:Y:S05]  /*37a0*/  BSYNC.RECONVERGENT B0 ;  /* 0x0000000000007941 */ /* 0x000fea0003800200 */
.L_x_514:
[----:B------:R-:W-:Y:S05]  /*37b0*/  @P0 EXIT ;  /* 0x000000000000094d */ /* 0x000fea0003800000 */
[----:B0-23--:R-:W0:Y:S01]  /*37c0*/  LDC.64 R2, c[0x0][0x388] ;  /* 0x0000e200ff027b82 */ /* 0x00de220000000a00 */
[----:B------:R-:W1:Y:S02]  /*37d0*/  LDCU UR4, c[0x0][0x398] ;  /* 0x00007300ff0477ac */ /* 0x000e640008000800 */
[----:B-1--4-:R-:W-:-:S05]  /*37e0*/  VIMNMX R5, PT, PT, R5, UR4, !PT ;  /* 0x0000000405057c48 */ /* 0x012fca000ffe0100 */
[----:B0-----:R-:W-:Y:S01]  /*37f0*/  STG.E desc[UR6][R2.64], R5 ;  /* 0x0000000502007986 */ /* 0x001fe2000c101906 */
[----:B------:R-:W-:Y:S05]  /*3800*/  EXIT ;  /* 0x000000000000794d */ /* 0x000fea0003800000 */
.L_x_569:
        /* <DEDUP_REMOVED lines=15> */
.L_x_646:


//--------------------- .text._ZN3cub18CUB_300001_SM_10006detail6reduce18DeviceReduceKernelINS2_10policy_hubIijN4cuda3__47maximumIiEEE10Policy1000EN6thrust24THRUST_300001_SM_1000_NS6detail15normal_iteratorINSC_10device_ptrIiEEEEjS8_iNS5_3std3__410__identityEEEvT0_PT3_T1_NS0_13GridEvenShareISO_EET2_T4_ --------------------------
	.section	.text._ZN3cub18CUB_300001_SM_10006detail6reduce18DeviceReduceKernelINS2_10policy_hubIijN4cuda3__47maximumIiEEE10Policy1000EN6thrust24THRUST_300001_SM_1000_NS6detail15normal_iteratorINSC_10device_ptrIiEEEEjS8_iNS5_3std3__410__identityEEEvT0_PT3_T1_NS0_13GridEvenShareISO_EET2_T4_,"ax",@progbits
	.align	128
        .global         _ZN3cub18CUB_300001_SM_10006detail6reduce18DeviceReduceKernelINS2_10policy_hubIijN4cuda3__47maximumIiEEE10Policy1000EN6thrust24THRUST_300001_SM_1000_NS6detail15normal_iteratorINSC_10device_ptrIiEEEEjS8_iNS5_3std3__410__identityEEEvT0_PT3_T1_NS0_13GridEvenShareISO_EET2_T4_
        .type           _ZN3cub18CUB_300001_SM_10006detail6reduce18DeviceReduceKernelINS2_10policy_hubIijN4cuda3__47maximumIiEEE10Policy1000EN6thrust24THRUST_300001_SM_1000_NS6detail15normal_iteratorINSC_10device_ptrIiEEEEjS8_iNS5_3std3__410__identityEEEvT0_PT3_T1_NS0_13GridEvenShareISO_EET2_T4_,@function
        .size           _ZN3cub18CUB_300001_SM_10006detail6reduce18DeviceReduceKernelINS2_10policy_hubIijN4cuda3__47maximumIiEEE10Policy1000EN6thrust24THRUST_300001_SM_1000_NS6detail15normal_iteratorINSC_10device_ptrIiEEEEjS8_iNS5_3std3__410__identityEEEvT0_PT3_T1_NS0_13GridEvenShareISO_EET2_T4_,(.L_x_647 - _ZN3cub18CUB_300001_SM_10006detail6reduce18DeviceReduceKernelINS2_10policy_hubIijN4cuda3__47maximumIiEEE10Policy1000EN6thrust24THRUST_300001_SM_1000_NS6detail15normal_iteratorINSC_10device_ptrIiEEEEjS8_iNS5_3std3__410__identityEEEvT0_PT3_T1_NS0_13GridEvenShareISO_EET2_T4_)
        .other          _ZN3cub18CUB_300001_SM_10006detail6reduce18DeviceReduceKernelINS2_10policy_hubIijN4cuda3__47maximumIiEEE10Policy1000EN6thrust24THRUST_300001_SM_1000_NS6detail15normal_iteratorINSC_10device_ptrIiEEEEjS8_iNS5_3std3__410__identityEEEvT0_PT3_T1_NS0_13GridEvenShareISO_EET2_T4_,@"STO_CUDA_ENTRY STV_DEFAULT"
_ZN3cub18CUB_300001_SM_10006detail6reduce18DeviceReduceKernelINS2_10policy_hubIijN4cuda3__47maximumIiEEE10Policy1000EN6thrust24THRUST_300001_SM_1000_NS6detail15normal_iteratorINSC_10device_ptrIiEEEEjS8_iNS5_3std3__410__identityEEEvT0_PT3_T1_NS0_13GridEvenShareISO_EET2_T4_:
.text._ZN3cub18CUB_300001_SM_10006detail6reduce18DeviceReduceKernelINS2_10policy_hubIijN4cuda3__47maximumIiEEE10Policy1000EN6thrust24THRUST_300001_SM_1000_NS6detail15normal_iteratorINSC_10device_ptrIiEEEEjS8_iNS5_3std3__410__identityEEEvT0_PT3_T1_NS0_13GridEvenShareISO_EET2_T4_:
[----:B------:R-:W-:Y:S01]  /*0000*/  LDC R1, c[0x0][0x37c] ;  /* 0x0000df00ff017b82 */ /* 0x000fe20000000800 */
[----:B------:R-:W0:Y:S07]  /*0010*/  S2R R3, SR_CTAID.X ;  /* 0x0000000000037919 */ /* 0x000e2e0000002500 */
[----:B------:R-:W1:Y:S01]  /*0020*/  LDC.64 R8, c[0x0][0x3a8] ;  /* 0x0000ea00ff087b82 */ /* 0x000e620000000a00 */
[----:B------:R-:W2:Y:S01]  /*0030*/  LDCU.64 UR6, c[0x0][0x358] ;  /* 0x00006b00ff0677ac */ /* 0x000ea20008000a00 */
[----:B------:R-:W-:Y:S01]  /*0040*/  BSSY.RECONVERGENT B0, `(.L_x_570) ;  /* 0x0000228000007945 */ /* 0x000fe20003800200 */
[----:B-1----:R-:W-:-:S02]  /*0050*/  IMAD.SHL.U32 R13, R9, 0x1000, RZ ;  /* 0x00001000090d7824 */ /* 0x002fc400078e00ff */
[----:B0-----:R-:W-:-:S05]  /*0060*/  IMAD R0, R3, -0x1000, R8 ;  /* 0xfffff00003007824 */ /* 0x001fca00078e0208 */
[----:B------:R-:W-:-:S13]  /*0070*/  ISETP.GT.U32.AND P0, PT, R0, 0xfff, PT ;  /* 0x00000fff0000780c */ /* 0x000fda0003f04070 */
[----:B--2---:R-:W-:Y:S05]  /*0080*/  @P0 BRA `(.L_x_571) ;  /* 0x0000001000280947 */ /* 0x004fea0003800000 */
[----:B------:R-:W0:Y:S01]  /*0090*/  S2R R2, SR_TID.X ;  /* 0x0000000000027919 */ /* 0x000e220000002100 */
[----:B------:R-:W-:Y:S01]  /*00a0*/  BSSY.RECONVERGENT B1, `(.L_x_572) ;  /* 0x000000a000017945 */ /* 0x000fe20003800200 */
[----:B------:R-:W-:Y:S01]  /*00b0*/  IMAD.MOV.U32 R14, RZ, RZ, RZ ;  /* 0x000000ffff0e7224 */ /* 0x000fe200078e00ff */
[----:B0-----:R-:W-:Y:S01]  /*00c0*/  ISETP.GE.U32.AND P0, PT, R2, R0, PT ;  /* 0x000000000200720c */ /* 0x001fe20003f06070 */
[----:B------:R-:W-:-:S12]  /*00d0*/  IMAD.MOV.U32 R4, RZ, RZ, R2 ;  /* 0x000000ffff047224 */ /* 0x000fd800078e0002 */
[----:B------:R-:W-:Y:S05]  /*00e0*/  @P0 BRA `(.L_x_573) ;  /* 0x0000000000140947 */ /* 0x000fea0003800000 */
[----:B------:R-:W0:Y:S01]  /*00f0*/  LDC.64 R14, c[0x0][0x380] ;  /* 0x0000e000ff0e7b82 */ /* 0x000e220000000a00 */
[----:B------:R-:W-:-:S04]  /*0100*/  IMAD R5, R3, 0x1000, R2 ;  /* 0x0000100003057824 */ /* 0x000fc800078e0202 */
[----:B0-----:R-:W-:-:S06]  /*0110*/  IMAD.WIDE.U32 R14, R5, 0x4, R14 ;  /* 0x00000004050e7825 */ /* 0x001fcc00078e000e */
[----:B------:R0:W5:Y:S01]  /*0120*/  LDG.E R14, desc[UR6][R14.64] ;  /* 0x000000060e0e7981 */ /* 0x000162000c1e1900 */
[----:B------:R-:W-:-:S07]  /*0130*/  VIADD R4, R2, 0x100 ;  /* 0x0000010002047836 */ /* 0x000fce0000000000 */
.L_x_573:
[----:B------:R-:W-:Y:S05]  /*0140*/  BSYNC.RECONVERGENT B1 ;  /* 0x0000000000017941 */ /* 0x000fea0003800200 */
.L_x_572:
[----:B------:R-:W-:Y:S01]  /*0150*/  ISETP.GE.U32.AND P0, PT, R4, R0, PT ;  /* 0x000000000400720c */ /* 0x000fe20003f06070 */
[----:B------:R-:W-:-:S12]  /*0160*/  BSSY.RECONVERGENT B1, `(.L_x_574) ;  /* 0x0000097000017945 */ /* 0x000fd80003800200 */
[----:B------:R-:W-:Y:S05]  /*0170*/  @P0 BRA `(.L_x_575) ;  /* 0x0000000800540947 */ /* 0x000fea0003800000 */
[----:B------:R-:W-:Y:S01]  /*0180*/  LOP3.LUT R5, RZ, R4, RZ, 0x33, !PT ;  /* 0x00000004ff057212 */ /* 0x000fe200078e33ff */
[----:B------:R-:W-:Y:S04]  /*0190*/  BSSY.RECONVERGENT B2, `(.L_x_576) ;  /* 0x000004b000027945 */ /* 0x000fe80003800200 */
[----:B------:R-:W-:-:S04]  /*01a0*/  IMAD.IADD R8, R5, 0x1, R8 ;  /* 0x0000000105087824 */ /* 0x000fc800078e0208 */
[----:B------:R-:W-:-:S05]  /*01b0*/  IMAD R8, R3, -0x1000, R8 ;  /* 0xfffff00003087824 */ /* 0x000fca00078e0208 */
[C---:B------:R-:W-:Y:S02]  /*01c0*/  ISETP.GE.U32.AND P0, PT, R8.reuse, 0xf00, PT ;  /* 0x00000f000800780c */ /* 0x040fe40003f06070 */
[----:B------:R-:W-:-:S04]  /*01d0*/  LEA.HI R5, R8, 0x1, RZ, 0x18 ;  /* 0x0000000108057811 */ /* 0x000fc800078fc0ff */
[----:B------:R-:W-:-:S07]  /*01e0*/  LOP3.LUT R6, R5, 0xf, RZ, 0xc0, !PT ;  /* 0x0000000f05067812 */ /* 0x000fce00078ec0ff */
[----:B------:R-:W-:Y:S05]  /*01f0*/  @!P0 BRA `(.L_x_577) ;  /* 0x0000000400108947 */ /* 0x000fea0003800000 */
[----:B------:R-:W-:Y:S01]  /*0200*/  LOP3.LUT R9, R5, 0x1fffff0, RZ, 0xc0, !PT ;  /* 0x01fffff005097812 */ /* 0x000fe200078ec0ff */
[----:B------:R-:W-:Y:S01]  /*0210*/  BSSY.RECONVERGENT B3, `(.L_x_578) ;  /* 0x0000041000037945 */ /* 0x000fe20003800200 */
[----:B------:R-:W-:Y:S01]  /*0220*/  LOP3.LUT R8, R4, 0x800, RZ, 0xfc, !PT ;  /* 0x0000080004087812 */ /* 0x000fe200078efcff */
[----:B------:R-:W-:Y:S02]  /*0230*/  IMAD R4, R3, 0x1000, R4 ;  /* 0x0000100003047824 */ /* 0x000fe400078e0204 */
[----:B------:R-:W-:-:S07]  /*0240*/  IMAD.MOV R9, RZ, RZ, -R9 ;  /* 0x000000ffff097224 */ /* 0x000fce00078e0a09 */
.L_x_579:
[----:B------:R-:W1:Y:S01]  /*0250*/  LDC.64 R12, c[0x0][0x380] ;  /* 0x0000e000ff0c7b82 */ /* 0x000e620000000a00 */
[C---:B------:R-:W-:Y:S02]  /*0260*/  VIADD R17, R4.reuse, 0x100 ;  /* 0x0000010004117836 */ /* 0x040fe40000000000 */
[----:B-1----:R-:W-:-:S04]  /*0270*/  IMAD.WIDE.U32 R26, R4, 0x4, R12 ;  /* 0x00000004041a7825 */ /* 0x002fc800078e000c */
[--C-:B------:R-:W-:Y:S02]  /*0280*/  IMAD.WIDE.U32 R16, R17, 0x4, R12.reuse ;  /* 0x0000000411107825 */ /* 0x100fe400078e000c */
[----:B------:R-:W2:Y:S04]  /*0290*/  LDG.E R26, desc[UR6][R26.64] ;  /* 0x000000061a1a7981 */ /* 0x000ea8000c1e1900 */
[----:B0-----:R0:W2:Y:S01]  /*02a0*/  LDG.E R15, desc[UR6][R16.64] ;  /* 0x00000006100f7981 */ /* 0x0010a2000c1e1900 */
[C---:B------:R-:W-:Y:S02]  /*02b0*/  VIADD R29, R4.reuse, 0x200 ;  /* 0x00000200041d7836 */ /* 0x040fe40000000000 */
[----:B------:R-:W-:Y:S02]  /*02c0*/  VIADD R23, R4, 0x600 ;  /* 0x0000060004177836 */ /* 0x000fe40000000000 */
[----:B------:R-:W-:-:S04]  /*02d0*/  IMAD.WIDE.U32 R28, R29, 0x4, R12 ;  /* 0x000000041d1c7825 */ /* 0x000fc800078e000c */
[----:B------:R-:W-:Y:S01]  /*02e0*/  VIADD R11, R4, 0x300 ;  /* 0x00000300040b7836 */ /* 0x000fe20000000000 */
[----:B------:R1:W3:Y:S01]  /*02f0*/  LDG.E R25, desc[UR6][R28.64] ;  /* 0x000000061c197981 */ /* 0x0002e2000c1e1900 */
[----:B0-----:R-:W-:-:S04]  /*0300*/  IMAD.WIDE.U32 R16, R23, 0x4, R12 ;  /* 0x0000000417107825 */ /* 0x001fc800078e000c */
[C---:B------:R-:W-:Y:S01]  /*0310*/  VIADD R19, R4.reuse, 0x400 ;  /* 0x0000040004137836 */ /* 0x040fe20000000000 */
[----:B------:R0:W4:Y:S01]  /*0320*/  LDG.E R22, desc[UR6][R16.64] ;  /* 0x0000000610167981 */ /* 0x000122000c1e1900 */
[C---:B------:R-:W-:Y:S02]  /*0330*/  VIADD R21, R4.reuse, 0x500 ;  /* 0x0000050004157836 */ /* 0x040fe40000000000 */
[C---:B------:R-:W-:Y:S02]  /*0340*/  VIADD R27, R4.reuse, 0x700 ;  /* 0x00000700041b7836 */ /* 0x040fe40000000000 */
[----:B-1----:R-:W-:Y:S02]  /*0350*/  VIADD R29, R4, 0x800 ;  /* 0x00000800041d7836 */ /* 0x002fe40000000000 */
[----:B------:R-:W-:-:S04]  /*0360*/  IMAD.WIDE.U32 R10, R11, 0x4, R12 ;  /* 0x000000040b0a7825 */ /* 0x000fc800078e000c */
[--C-:B------:R-:W-:Y:S01]  /*0370*/  IMAD.WIDE.U32 R18, R19, 0x4, R12.reuse ;  /* 0x0000000413127825 */ /* 0x100fe200078e000c */
[----:B------:R1:W3:Y:S03]  /*0380*/  LDG.E R7, desc[UR6][R10.64] ;  /* 0x000000060a077981 */ /* 0x0002e6000c1e1900 */
[--C-:B------:R-:W-:Y:S01]  /*0390*/  IMAD.WIDE.U32 R20, R21, 0x4, R12.reuse ;  /* 0x0000000415147825 */ /* 0x100fe200078e000c */
[----:B------:R-:W4:Y:S03]  /*03a0*/  LDG.E R24, desc[UR6][R18.64] ;  /* 0x0000000612187981 */ /* 0x000f26000c1e1900 */
[--C-:B0-----:R-:W-:Y:S01]  /*03b0*/  IMAD.WIDE.U32 R16, R27, 0x4, R12.reuse ;  /* 0x000000041b107825 */ /* 0x101fe200078e000c */
[----:B------:R0:W4:Y:S03]  /*03c0*/  LDG.E R23, desc[UR6][R20.64] ;  /* 0x0000000614177981 */ /* 0x000126000c1e1900 */
[----:B------:R-:W-:Y:S01]  /*03d0*/  IMAD.WIDE.U32 R28, R29, 0x4, R12 ;  /* 0x000000041d1c7825 */ /* 0x000fe200078e000c */
[----:B------:R-:W4:Y:S03]  /*03e0*/  LDG.E R19, desc[UR6][R16.64] ;  /* 0x0000000610137981 */ /* 0x000f26000c1e1900 */
[----:B------:R-:W-:-:S02]  /*03f0*/  VIADD R27, R4, 0xa00 ;  /* 0x00000a00041b7836 */ /* 0x000fc40000000000 */
[----:B-1----:R-:W-:Y:S01]  /*0400*/  VIADD R11, R4, 0x900 ;  /* 0x00000900040b7836 */ /* 0x002fe20000000000 */
[----:B------:R1:W4:Y:S01]  /*0410*/  LDG.E R18, desc[UR6][R28.64] ;  /* 0x000000061c127981 */ /* 0x000322000c1e1900 */
[----:B0-----:R-:W-:-:S04]  /*0420*/  IMAD.WIDE.U32 R20, R27, 0x4, R12 ;  /* 0x000000041b147825 */ /* 0x001fc800078e000c */
[----:B------:R-:W-:Y:S02]  /*0430*/  VIADD R27, R4, 0xb00 ;  /* 0x00000b00041b7836 */ /* 0x000fe40000000000 */
[----:B------:R-:W-:-:S04]  /*0440*/  IMAD.WIDE.U32 R10, R11, 0x4, R12 ;  /* 0x000000040b0a7825 */ /* 0x000fc800078e000c */
[----:B-1----:R-:W-:Y:S02]  /*0450*/  VIADD R29, R4, 0xc00 ;  /* 0x00000c00041d7836 */ /* 0x002fe40000000000 */
[----:B------:R-:W4:Y:S02]  /*0460*/  LDG.E R11, desc[UR6][R10.64] ;  /* 0x000000060a0b7981 */ /* 0x000f24000c1e1900 */
[----:B------:R-:W-:-:S06]  /*0470*/  IMAD.WIDE.U32 R16, R29, 0x4, R12 ;  /* 0x000000041d107825 */ /* 0x000fcc00078e000c */
[----:B------:R0:W4:Y:S04]  /*0480*/  LDG.E R16, desc[UR6][R16.64] ;  /* 0x0000000610107981 */ /* 0x000128000c1e1900 */
[----:B------:R1:W4:Y:S01]  /*0490*/  LDG.E R10, desc[UR6][R20.64] ;  /* 0x00000006140a7981 */ /* 0x000322000c1e1900 */
[----:B0-----:R-:W-:Y:S01]  /*04a0*/  VIADD R17, R4, 0xf00 ;  /* 0x00000f0004117836 */ /* 0x001fe20000000000 */
[----:B--2--5:R-:W-:Y:S01]  /*04b0*/  VIMNMX3 R26, R14, R26, R15, !PT ;  /* 0x0000001a0e1a720f */ /* 0x024fe2000780010f */
[----:B------:R-:W-:-:S04]  /*04c0*/  IMAD.WIDE.U32 R14, R27, 0x4, R12 ;  /* 0x000000041b0e7825 */ /* 0x000fc800078e000c */
[----:B------:R-:W-:Y:S02]  /*04d0*/  VIADD R27, R4, 0xd00 ;  /* 0x00000d00041b7836 */ /* 0x000fe40000000000 */
[----:B------:R-:W2:Y:S02]  /*04e0*/  LDG.E R15, desc[UR6][R14.64] ;  /* 0x000000060e0f7981 */ /* 0x000ea4000c1e1900 */
[----:B------:R-:W-:-:S04]  /*04f0*/  IMAD.WIDE.U32 R28, R27, 0x4, R12 ;  /* 0x000000041b1c7825 */ /* 0x000fc800078e000c */
[----:B------:R-:W-:Y:S02]  /*0500*/  VIADD R27, R4, 0xe00 ;  /* 0x00000e00041b7836 */ /* 0x000fe40000000000 */
[----:B------:R-:W2:Y:S02]  /*0510*/  LDG.E R29, desc[UR6][R28.64] ;  /* 0x000000061c1d7981 */ /* 0x000ea4000c1e1900 */
[----:B-1----:R-:W-:-:S04]  /*0520*/  IMAD.WIDE.U32 R20, R27, 0x4, R12 ;  /* 0x000000041b147825 */ /* 0x002fc800078e000c */
[----:B------:R-:W-:Y:S02]  /*0530*/  IMAD.WIDE.U32 R12, R17, 0x4, R12 ;  /* 0x00000004110c7825 */ /* 0x000fe400078e000c */
[----:B------:R-:W2:Y:S04]  /*0540*/  LDG.E R20, desc[UR6][R20.64] ;  /* 0x0000000614147981 */ /* 0x000ea8000c1e1900 */
[----:B------:R-:W2:Y:S01]  /*0550*/  LDG.E R12, desc[UR6][R12.64] ;  /* 0x000000060c0c7981 */ /* 0x000ea2000c1e1900 */
[----:B---3--:R-:W-:Y:S01]  /*0560*/  VIMNMX3 R7, R26, R25, R7, !PT ;  /* 0x000000191a07720f */ /* 0x008fe20007800107 */
[----:B------:R-:W-:-:S03]  /*0570*/  VIADD R9, R9, 0x10 ;  /* 0x0000001009097836 */ /* 0x000fc60000000000 */
[----:B----4-:R-:W-:Y:S02]  /*0580*/  VIMNMX3 R7, R7, R24, R23, !PT ;  /* 0x000000180707720f */ /* 0x010fe40007800117 */
[----:B------:R-:W-:Y:S02]  /*0590*/  ISETP.NE.AND P0, PT, R9, RZ, PT ;  /* 0x000000ff0900720c */ /* 0x000fe40003f05270 */
[----:B------:R-:W-:Y:S01]  /*05a0*/  VIMNMX3 R7, R7, R22, R19, !PT ;  /* 0x000000160707720f */ /* 0x000fe20007800113 */
[----:B------:R-:W-:Y:S02]  /*05b0*/  VIADD R8, R8, 0x1000 ;  /* 0x0000100008087836 */ /* 0x000fe40000000000 */
[----:B------:R-:W-:Y:S01]  /*05c0*/  VIADD R4, R4, 0x1000 ;  /* 0x0000100004047836 */ /* 0x000fe20000000000 */
[----:B------:R-:W-:-:S04]  /*05d0*/  VIMNMX3 R7, R7, R18, R11, !PT ;  /* 0x000000120707720f */ /* 0x000fc8000780010b */
[----:B--2---:R-:W-:-:S04]  /*05e0*/  VIMNMX3 R7, R7, R10, R15, !PT ;  /* 0x0000000a0707720f */ /* 0x004fc8000780010f */
[----:B------:R-:W-:-:S04]  /*05f0*/  VIMNMX3 R7, R7, R16, R29, !PT ;  /* 0x000000100707720f */ /* 0x000fc8000780011d */
[----:B------:R-:W-:Y:S01]  /*0600*/  VIMNMX3 R14, R7, R20, R12, !PT ;  /* 0x00000014070e720f */ /* 0x000fe2000780010c */
[----:B------:R-:W-:Y:S06]  /*0610*/  @P0 BRA `(.L_x_579) ;  /* 0xfffffffc000c0947 */ /* 0x000fec000383ffff */
[----:B------:R-:W-:Y:S05]  /*0620*/  BSYNC.RECONVERGENT B3 ;  /* 0x0000000000037941 */ /* 0x000fea0003800200 */
.L_x_578:
[----:B------:R-:W-:-:S07]  /*0630*/  VIADD R4, R8, 0xfffff800 ;  /* 0xfffff80008047836 */ /* 0x000fce0000000000 */
.L_x_577:
[----:B------:R-:W-:Y:S05]  /*0640*/  BSYNC.RECONVERGENT B2 ;  /* 0x0000000000027941 */ /* 0x000fea0003800200 */
.L_x_576:
[----:B------:R-:W-:-:S13]  /*0650*/  ISETP.NE.AND P0, PT, R6, RZ, PT ;  /* 0x000000ff0600720c */ /* 0x000fda0003f05270 */
[----:B------:R-:W-:Y:S05]  /*0660*/  @!P0 BRA `(.L_x_575) ;  /* 0x0000000400188947 */ /* 0x000fea0003800000 */
[----:B------:R-:W-:Y:S01]  /*0670*/  ISETP.GE.U32.AND P0, PT, R6, 0x8, PT ;  /* 0x000000080600780c */ /* 0x000fe20003f06070 */
[----:B------:R-:W-:Y:S01]  /*0680*/  BSSY.RECONVERGENT B2, `(.L_x_580) ;  /* 0x0000022000027945 */ /* 0x000fe20003800200 */
[----:B------:R-:W-:-:S04]  /*0690*/  LOP3.LUT R24, R5, 0x7, RZ, 0xc0, !PT ;  /* 0x0000000705187812 */ /* 0x000fc800078ec0ff */
[----:B------:R-:W-:-:S07]  /*06a0*/  ISETP.NE.AND P1, PT, R24, RZ, PT ;  /* 0x000000ff1800720c */ /* 0x000fce0003f25270 */
[----:B------:R-:W-:Y:S06]  /*06b0*/  @!P0 BRA `(.L_x_581) ;  /* 0x0000000000788947 */ /* 0x000fec0003800000 */
[----:B------:R-:W1:Y:S01]  /*06c0*/  LDC.64 R10, c[0x0][0x380] ;  /* 0x0000e000ff0a7b82 */ /* 0x000e620000000a00 */
[----:B------:R-:W-:-:S05]  /*06d0*/  LEA R27, R3, R4, 0xc ;  /* 0x00000004031b7211 */ /* 0x000fca00078e60ff */
[C---:B------:R-:W-:Y:S02]  /*06e0*/  VIADD R21, R27.reuse, 0x100 ;  /* 0x000001001b157836 */ /* 0x040fe40000000000 */
[C---:B------:R-:W-:Y:S02]  /*06f0*/  VIADD R17, R27.reuse, 0x300 ;  /* 0x000003001b117836 */ /* 0x040fe40000000000 */
[C---:B------:R-:W-:Y:S02]  /*0700*/  VIADD R23, R27.reuse, 0x200 ;  /* 0x000002001b177836 */ /* 0x040fe40000000000 */
[C---:B------:R-:W-:Y:S02]  /*0710*/  VIADD R7, R27.reuse, 0x400 ;  /* 0x000004001b077836 */ /* 0x040fe40000000000 */
[C---:B------:R-:W-:Y:S02]  /*0720*/  VIADD R9, R27.reuse, 0x500 ;  /* 0x000005001b097836 */ /* 0x040fe40000000000 */
[----:B------:R-:W-:-:S02]  /*0730*/  VIADD R25, R27, 0x600 ;  /* 0x000006001b197836 */ /* 0x000fc40000000000 */
[----:B-1----:R-:W-:-:S04]  /*0740*/  IMAD.WIDE.U32 R12, R27, 0x4, R10 ;  /* 0x000000041b0c7825 */ /* 0x002fc800078e000a */
[--C-:B------:R-:W-:Y:S01]  /*0750*/  IMAD.WIDE.U32 R20, R21, 0x4, R10.reuse ;  /* 0x0000000415147825 */ /* 0x100fe200078e000a */
[----:B0-----:R0:W2:Y:S03]  /*0760*/  LDG.E R15, desc[UR6][R12.64] ;  /* 0x000000060c0f7981 */ /* 0x0010a6000c1e1900 */
[--C-:B------:R-:W-:Y:S01]  /*0770*/  IMAD.WIDE.U32 R16, R17, 0x4, R10.reuse ;  /* 0x0000000411107825 */ /* 0x100fe200078e000a */
[----:B------:R-:W2:Y:S03]  /*0780*/  LDG.E R18, desc[UR6][R20.64] ;  /* 0x0000000614127981 */ /* 0x000ea6000c1e1900 */
[----:B------:R-:W-:Y:S02]  /*0790*/  IMAD.WIDE.U32 R22, R23, 0x4, R10 ;  /* 0x0000000417167825 */ /* 0x000fe400078e000a */
[----:B------:R-:W3:Y:S02]  /*07a0*/  LDG.E R16, desc[UR6][R16.64] ;  /* 0x0000000610107981 */ /* 0x000ee4000c1e1900 */
[----:B------:R-:W-:-:S02]  /*07b0*/  VIADD R27, R27, 0x700 ;  /* 0x000007001b1b7836 */ /* 0x000fc40000000000 */
[--C-:B------:R-:W-:Y:S01]  /*07c0*/  IMAD.WIDE.U32 R6, R7, 0x4, R10.reuse ;  /* 0x0000000407067825 */ /* 0x100fe200078e000a */
[----:B------:R-:W3:Y:S03]  /*07d0*/  LDG.E R19, desc[UR6][R22.64] ;  /* 0x0000000616137981 */ /* 0x000ee6000c1e1900 */
[--C-:B------:R-:W-:Y:S02]  /*07e0*/  IMAD.WIDE.U32 R8, R9, 0x4, R10.reuse ;  /* 0x0000000409087825 */ /* 0x100fe400078e000a */
[----:B------:R-:W4:Y:S02]  /*07f0*/  LDG.E R7, desc[UR6][R6.64] ;  /* 0x0000000606077981 */ /* 0x000f24000c1e1900 */
[--C-:B0-----:R-:W-:Y:S02]  /*0800*/  IMAD.WIDE.U32 R12, R25, 0x4, R10.reuse ;  /* 0x00000004190c7825 */ /* 0x101fe400078e000a */
[----:B------:R-:W4:Y:S02]  /*0810*/  LDG.E R8, desc[UR6][R8.64] ;  /* 0x0000000608087981 */ /* 0x000f24000c1e1900 */
[----:B------:R-:W-:-:S02]  /*0820*/  IMAD.WIDE.U32 R10, R27, 0x4, R10 ;  /* 0x000000041b0a7825 */ /* 0x000fc400078e000a */
[----:B------:R-:W4:Y:S04]  /*0830*/  LDG.E R13, desc[UR6][R12.64] ;  /* 0x000000060c0d7981 */ /* 0x000f28000c1e1900 */
[----:B------:R-:W4:Y:S01]  /*0840*/  LDG.E R10, desc[UR6][R10.64] ;  /* 0x000000060a0a7981 */ /* 0x000f22000c1e1900 */
[----:B------:R-:W-:Y:S01]  /*0850*/  VIADD R4, R4, 0x800 ;  /* 0x0000080004047836 */ /* 0x000fe20000000000 */
[----:B--2--5:R-:W-:-:S04]  /*0860*/  VIMNMX3 R18, R14, R15, R18, !PT ;  /* 0x0000000f0e12720f */ /* 0x024fc80007800112 */
[----:B---3--:R-:W-:-:S04]  /*0870*/  VIMNMX3 R18, R18, R19, R16, !PT ;  /* 0x000000131212720f */ /* 0x008fc80007800110 */
[----:B----4-:R-:W-:-:S04]  /*0880*/  VIMNMX3 R18, R18, R7, R8, !PT ;  /* 0x000000071212720f */ /* 0x010fc80007800108 */
[----:B------:R-:W-:-:S07]  /*0890*/  VIMNMX3 R14, R18, R13, R10, !PT ;  /* 0x0000000d120e720f */ /* 0x000fce000780010a */
.L_x_581:
[----:B------:R-:W-:Y:S05]  /*08a0*/  BSYNC.RECONVERGENT B2 ;  /* 0x0000000000027941 */ /* 0x000fea0003800200 */
.L_x_580:
[----:B------:R-:W-:Y:S05]  /*08b0*/  @!P1 BRA `(.L_x_575) ;  /* 0x0000000000849947 */ /* 0x000fea0003800000 */
[----:B------:R-:W-:Y:S01]  /*08c0*/  ISETP.GE.U32.AND P0, PT, R24, 0x4, PT ;  /* 0x000000041800780c */ /* 0x000fe20003f06070 */
[----:B------:R-:W-:Y:S01]  /*08d0*/  BSSY.RECONVERGENT B2, `(.L_x_582) ;  /* 0x0000014000027945 */ /* 0x000fe20003800200 */
[----:B------:R-:W-:-:S04]  /*08e0*/  LOP3.LUT R5, R5, 0x3, RZ, 0xc0, !PT ;  /* 0x0000000305057812 */ /* 0x000fc800078ec0ff */
[----:B------:R-:W-:-:S07]  /*08f0*/  ISETP.NE.AND P1, PT, R5, RZ, PT ;  /* 0x000000ff0500720c */ /* 0x000fce0003f25270 */
[----:B------:R-:W-:Y:S06]  /*0900*/  @!P0 BRA `(.L_x_583) ;  /* 0x0000000000408947 */ /* 0x000fec0003800000 */
[----:B------:R-:W1:Y:S01]  /*0910*/  LDC.64 R6, c[0x0][0x380] ;  /* 0x0000e000ff067b82 */ /* 0x000e620000000a00 */
[----:B------:R-:W-:-:S04]  /*0920*/  IMAD R11, R3, 0x1000, R4 ;  /* 0x00001000030b7824 */ /* 0x000fc800078e0204 */
[C---:B------:R-:W-:Y:S02]  /*0930*/  VIADD R13, R11.reuse, 0x100 ;  /* 0x000001000b0d7836 */ /* 0x040fe40000000000 */
[C---:B0-----:R-:W-:Y:S02]  /*0940*/  VIADD R15, R11.reuse, 0x200 ;  /* 0x000002000b0f7836 */ /* 0x041fe40000000000 */
[C---:B------:R-:W-:Y:S02]  /*0950*/  VIADD R17, R11.reuse, 0x300 ;  /* 0x000003000b117836 */ /* 0x040fe40000000000 */
[----:B-1----:R-:W-:-:S04]  /*0960*/  IMAD.WIDE.U32 R8, R11, 0x4, R6 ;  /* 0x000000040b087825 */ /* 0x002fc800078e0006 */
[--C-:B------:R-:W-:Y:S02]  /*0970*/  IMAD.WIDE.U32 R10, R13, 0x4, R6.reuse ;  /* 0x000000040d0a7825 */ /* 0x100fe400078e0006 */
[----:B------:R-:W2:Y:S02]  /*0980*/  LDG.E R9, desc[UR6][R8.64] ;  /* 0x0000000608097981 */ /* 0x000ea4000c1e1900 */
[--C-:B------:R-:W-:Y:S02]  /*0990*/  IMAD.WIDE.U32 R12, R15, 0x4, R6.reuse ;  /* 0x000000040f0c7825 */ /* 0x100fe400078e0006 */
[----:B------:R-:W2:Y:S02]  /*09a0*/  LDG.E R10, desc[UR6][R10.64] ;  /* 0x000000060a0a7981 */ /* 0x000ea4000c1e1900 */
[----:B------:R-:W-:Y:S02]  /*09b0*/  IMAD.WIDE.U32 R6, R17, 0x4, R6 ;  /* 0x0000000411067825 */ /* 0x000fe400078e0006 */
[----:B------:R-:W3:Y:S04]  /*09c0*/  LDG.E R13, desc[UR6][R12.64] ;  /* 0x000000060c0d7981 */ /* 0x000ee8000c1e1900 */
[----:B------:R-:W3:Y:S01]  /*09d0*/  LDG.E R6, desc[UR6][R6.64] ;  /* 0x0000000606067981 */ /* 0x000ee2000c1e1900 */
[----:B------:R-:W-:Y:S01]  /*09e0*/  VIADD R4, R4, 0x400 ;  /* 0x0000040004047836 */ /* 0x000fe20000000000 */
[----:B--2--5:R-:W-:-:S04]  /*09f0*/  VIMNMX3 R14, R14, R9, R10, !PT ;  /* 0x000000090e0e720f */ /* 0x024fc8000780010a */
[----:B---3--:R-:W-:-:S07]  /*0a00*/  VIMNMX3 R14, R14, R13, R6, !PT ;  /* 0x0000000d0e0e720f */ /* 0x008fce0007800106 */
.L_x_583:
[----:B------:R-:W-:Y:S05]  /*0a10*/  BSYNC.RECONVERGENT B2 ;  /* 0x0000000000027941 */ /* 0x000fea0003800200 */
.L_x_582:
[----:B------:R-:W-:Y:S05]  /*0a20*/  @!P1 BRA `(.L_x_575) ;  /* 0x0000000000289947 */ /* 0x000fea0003800000 */
[----:B------:R-:W1:Y:S01]  /*0a30*/  LDC.64 R6, c[0x0][0x380] ;  /* 0x0000e000ff067b82 */ /* 0x000e620000000a00 */
[----:B------:R-:W-:Y:S02]  /*0a40*/  IMAD R9, R3, 0x1000, R4 ;  /* 0x0000100003097824 */ /* 0x000fe400078e0204 */
[----:B------:R-:W-:-:S07]  /*0a50*/  IMAD.MOV R8, RZ, RZ, -R5 ;  /* 0x000000ffff087224 */ /* 0x000fce00078e0a05 */
.L_x_584:
[----:B-1----:R-:W-:-:S06]  /*0a60*/  IMAD.WIDE.U32 R4, R9, 0x4, R6 ;  /* 0x0000000409047825 */ /* 0x002fcc00078e0006 */
[----:B------:R-:W2:Y:S01]  /*0a70*/  LDG.E R5, desc[UR6][R4.64] ;  /* 0x0000000604057981 */ /* 0x000ea2000c1e1900 */
[----:B------:R-:W-:Y:S02]  /*0a80*/  VIADD R8, R8, 0x1 ;  /* 0x0000000108087836 */ /* 0x000fe40000000000 */
[----:B------:R-:W-:-:S03]  /*0a90*/  VIADD R9, R9, 0x100 ;  /* 0x0000010009097836 */ /* 0x000fc60000000000 */
[----:B------:R-:W-:Y:S02]  /*0aa0*/  ISETP.NE.AND P0, PT, R8, RZ, PT ;  /* 0x000000ff0800720c */ /* 0x000fe40003f05270 */
[----:B--2--5:R-:W-:-:S11]  /*0ab0*/  VIMNMX R14, PT, PT, R5, R14, !PT ;  /* 0x0000000e050e7248 */ /* 0x024fd60007fe0100 */
[----:B------:R-:W-:Y:S05]  /*0ac0*/  @P0 BRA `(.L_x_584) ;  /* 0xfffffffc00e40947 */ /* 0x000fea000383ffff */
.L_x_575:
[----:B------:R-:W-:Y:S05]  /*0ad0*/  BSYNC.RECONVERGENT B1 ;  /* 0x0000000000017941 */ /* 0x000fea0003800200 */
.L_x_574:
[----:B------:R-:W-:-:S13]  /*0ae0*/  ISETP.GE.U32.AND P0, PT, R0, 0x100, PT ;  /* 0x000001000000780c */ /* 0x000fda0003f06070 */
[----:B------:R-:W-:Y:S05]  /*0af0*/  @!P0 BRA `(.L_x_585) ;  /* 0x0000000000a08947 */ /* 0x000fea0003800000 */
[----:B------:R-:W1:Y:S01]  /*0b00*/  S2R R8, SR_LANEID ;  /* 0x0000000000087919 */ /* 0x000e620000000000 */
[----:B-----5:R-:W2:Y:S02]  /*0b10*/  SHFL.DOWN PT, R0, R14, 0x1, 0x1f ;  /* 0x08201f000e007f89 */ /* 0x020ea400000e0000 */
[----:B--2---:R-:W-:Y:S02]  /*0b20*/  VIMNMX R0, PT, PT, R0, R14, !PT ;  /* 0x0000000e00007248 */ /* 0x004fe40007fe0100 */
[C---:B-1----:R-:W-:Y:S02]  /*0b30*/  ISETP.GT.AND P0, PT, R8.reuse, 0x1e, PT ;  /* 0x0000001e0800780c */ /* 0x042fe40003f04270 */
[----:B------:R-:W-:Y:S02]  /*0b40*/  ISETP.NE.AND P1, PT, R8, RZ, PT ;  /* 0x000000ff0800720c */ /* 0x000fe40003f25270 */
[----:B------:R-:W-:Y:S02]  /*0b50*/  SEL R0, R14, R0, P0 ;  /* 0x000000000e007207 */ /* 0x000fe40000000000 */
[----:B------:R-:W-:-:S03]  /*0b60*/  ISETP.GT.AND P0, PT, R8, 0x1d, PT ;  /* 0x0000001d0800780c */ /* 0x000fc60003f04270 */
[----:B------:R-:W1:Y:S06]  /*0b70*/  SHFL.DOWN PT, R5, R0, 0x2, 0x1f ;  /* 0x08401f0000057f89 */ /* 0x000e6c00000e0000 */
[----:B------:R-:W2:Y:S01]  /*0b80*/  @!P1 S2R R7, SR_CgaCtaId ;  /* 0x0000000000079919 */ /* 0x000ea20000008800 */
[----:B------:R-:W-:Y:S02]  /*0b90*/  @!P1 MOV R6, 0x400 ;  /* 0x0000040000069802 */ /* 0x000fe40000000f00 */
[----:B------:R-:W-:-:S04]  /*0ba0*/  @!P1 SHF.R.U32.HI R4, RZ, 0x3, R2 ;  /* 0x00000003ff049819 */ /* 0x000fc80000011602 */
[----:B------:R-:W-:Y:S02]  /*0bb0*/  @!P1 LOP3.LUT R4, R4, 0x7c, RZ, 0xc0, !PT ;  /* 0x0000007c04049812 */ /* 0x000fe400078ec0ff */
[----:B-1----:R-:W-:Y:S02]  /*0bc0*/  @!P0 VIMNMX R0, PT, PT, R0, R5, !PT ;  /* 0x0000000500008248 */ /* 0x002fe40007fe0100 */
[----:B------:R-:W-:-:S03]  /*0bd0*/  ISETP.GT.AND P0, PT, R8, 0x1b, PT ;  /* 0x0000001b0800780c */ /* 0x000fc60003f04270 */
[----:B------:R-:W1:Y:S01]  /*0be0*/  SHFL.DOWN PT, R5, R0, 0x4, 0x1f ;  /* 0x08801f0000057f89 */ /* 0x000e6200000e0000 */
[----:B--2---:R-:W-:-:S05]  /*0bf0*/  @!P1 LEA R7, R7, R6, 0x18 ;  /* 0x0000000607079211 */ /* 0x004fca00078ec0ff */
[----:B------:R-:W-:-:S04]  /*0c00*/  @!P1 IMAD.IADD R4, R4, 0x1, R7 ;  /* 0x0000000104049824 */ /* 0x000fc800078e0207 */
[----:B-1----:R-:W-:Y:S02]  /*0c10*/  @!P0 VIMNMX R0, PT, PT, R0, R5, !PT ;  /* 0x0000000500008248 */ /* 0x002fe40007fe0100 */
[----:B------:R-:W-:-:S03]  /*0c20*/  ISETP.GT.AND P0, PT, R8, 0x17, PT ;  /* 0x000000170800780c */ /* 0x000fc60003f04270 */
[----:B------:R-:W1:Y:S10]  /*0c30*/  SHFL.DOWN PT, R5, R0, 0x8, 0x1f ;  /* 0x09001f0000057f89 */ /* 0x000e7400000e0000 */
[----:B-1----:R-:W-:-:S02]  /*0c40*/  @!P0 VIMNMX R0, PT, PT, R0, R5, !PT ;  /* 0x0000000500008248 */ /* 0x002fc40007fe0100 */
[----:B------:R-:W-:-:S03]  /*0c50*/  ISETP.NE.AND P0, PT, R2, RZ, PT ;  /* 0x000000ff0200720c */ /* 0x000fc60003f05270 */
[----:B------:R-:W1:Y:S02]  /*0c60*/  SHFL.DOWN PT, R5, R0, 0x10, 0x1f ;  /* 0x0a001f0000057f89 */ /* 0x000e6400000e0000 */
[----:B-1----:R-:W-:-:S05]  /*0c70*/  VIMNMX R5, PT, PT, R0, R5, !PT ;  /* 0x0000000500057248 */ /* 0x002fca0007fe0100 */
        /* <DEDUP_REMOVED lines=9> */
[----:B--2---:R-:W1:Y:S04]  /*0d10*/  LDS.128 R4, [UR4+0x10] ;  /* 0x00001004ff047984 */ /* 0x004e680008000c00 */
[----:B------:R-:W2:Y:S01]  /*0d20*/  LDS.64 R10, [UR4+0x20] ;  /* 0x00002004ff0a7984 */ /* 0x000ea20008000a00 */
[----:B-1----:R-:W-:-:S04]  /*0d30*/  VIMNMX3 R0, R9, R0, R4, !PT ;  /* 0x000000000900720f */ /* 0x002fc80007800104 */
[----:B------:R-:W-:-:S04]  /*0d40*/  VIMNMX3 R0, R0, R5, R6, !PT ;  /* 0x000000050000720f */ /* 0x000fc80007800106 */
[----:B--2---:R-:W-:-:S04]  /*0d50*/  VIMNMX3 R0, R0, R7, R10, !PT ;  /* 0x000000070000720f */ /* 0x004fc8000780010a */
[----:B------:R-:W-:Y:S01]  /*0d60*/  VIMNMX R9, PT, PT, R0, R11, !PT ;  /* 0x0000000b00097248 */ /* 0x000fe20007fe0100 */
[----:B------:R-:W-:Y:S06]  /*0d70*/  BRA `(.L_x_586) ;  /* 0x0000001400507947 */ /* 0x000fec0003800000 */
.L_x_585:
[----:B------:R-:W1:Y:S01]  /*0d80*/  S2R R8, SR_LANEID ;  /* 0x0000000000087919 */ /* 0x000e620000000000 */
[----:B------:R-:W-:-:S04]  /*0d90*/  LOP3.LUT R4, R2, 0x3e0, RZ, 0xc0, !PT ;  /* 0x000003e002047812 */ /* 0x000fc800078ec0ff */
[----:B------:R-:W-:Y:S01]  /*0da0*/  LOP3.LUT R7, RZ, R4, RZ, 0x33, !PT ;  /* 0x00000004ff077212 */ /* 0x000fe200078e33ff */
[----:B------:R-:W-:-:S04]  /*0db0*/  VIADD R5, R4, 0x20 ;  /* 0x0000002004057836 */ /* 0x000fc80000000000 */
[----:B------:R-:W-:Y:S01]  /*0dc0*/  IMAD.IADD R7, R0, 0x1, R7 ;  /* 0x0000000100077824 */ /* 0x000fe200078e0207 */
[----:B------:R-:W-:-:S04]  /*0dd0*/  ISETP.GT.U32.AND P0, PT, R5, R0, PT ;  /* 0x000000000500720c */ /* 0x000fc80003f04070 */
[----:B------:R-:W-:-:S05]  /*0de0*/  SEL R7, R7, 0x1f, P0 ;  /* 0x0000001f07077807 */ /* 0x000fca0000000000 */
[----:B-----5:R-:W2:Y:S01]  /*0df0*/  SHFL.DOWN PT, R4, R14, 0x1, R7 ;  /* 0x082000000e047989 */ /* 0x020ea200000e0007 */
[C---:B-1----:R-:W-:Y:S02]  /*0e00*/  ISETP.GE.AND P0, PT, R8.reuse, R7, PT ;  /* 0x000000070800720c */ /* 0x042fe40003f06270 */
[C---:B------:R-:W-:Y:S02]  /*0e10*/  IADD3 R6, PT, PT, R8.reuse, 0x2, RZ ;  /* 0x0000000208067810 */ /* 0x040fe40007ffe0ff */
[----:B------:R-:W-:-:S09]  /*0e20*/  ISETP.NE.AND P1, PT, R8, RZ, PT ;  /* 0x000000ff0800720c */ /* 0x000fd20003f25270 */
[----:B--2---:R-:W-:Y:S02]  /*0e30*/  @!P0 VIMNMX R14, PT, PT, R4, R14, !PT ;  /* 0x0000000e040e8248 */ /* 0x004fe40007fe0100 */
[----:B------:R-:W-:Y:S01]  /*0e40*/  ISETP.GT.AND P0, PT, R6, R7, PT ;  /* 0x000000070600720c */ /* 0x000fe20003f04270 */
[----:B------:R-:W-:Y:S01]  /*0e50*/  VIADD R6, R8, 0x4 ;  /* 0x0000000408067836 */ /* 0x000fe20000000000 */
[----:B------:R-:W1:Y:S01]  /*0e60*/  @!P1 S2R R9, SR_CgaCtaId ;  /* 0x0000000000099919 */ /* 0x000e620000008800 */
[----:B------:R-:W-:Y:S01]  /*0e70*/  @!P1 SHF.R.U32.HI R5, RZ, 0x3, R2 ;  /* 0x00000003ff059819 */ /* 0x000fe20000011602 */
[----:B------:R-:W2:Y:S03]  /*0e80*/  SHFL.DOWN PT, R4, R14, 0x2, R7 ;  /* 0x084000000e047989 */ /* 0x000ea600000e0007 */
[----:B------:R-:W-:-:S06]  /*0e90*/  @!P1 LOP3.LUT R5, R5, 0x7c, RZ, 0xc0, !PT ;  /* 0x0000007c05059812 */ /* 0x000fcc00078ec0ff */
[----:B--2---:R-:W-:Y:S02]  /*0ea0*/  @!P0 VIMNMX R14, PT, PT, R14, R4, !PT ;  /* 0x000000040e0e8248 */ /* 0x004fe40007fe0100 */
[----:B------:R-:W-:Y:S01]  /*0eb0*/  ISETP.GT.AND P0, PT, R6, R7, PT ;  /* 0x000000070600720c */ /* 0x000fe20003f04270 */
[----:B------:R-:W-:Y:S02]  /*0ec0*/  VIADD R6, R8, 0x8 ;  /* 0x0000000808067836 */ /* 0x000fe40000000000 */
[----:B------:R-:W2:Y:S10]  /*0ed0*/  SHFL.DOWN PT, R4, R14, 0x4, R7 ;  /* 0x088000000e047989 */ /* 0x000eb400000e0007 */
[----:B--2---:R-:W-:-:S02]  /*0ee0*/  @!P0 VIMNMX R14, PT, PT, R14, R4, !PT ;  /* 0x000000040e0e8248 */ /* 0x004fc40007fe0100 */
[----:B------:R-:W-:Y:S01]  /*0ef0*/  ISETP.GT.AND P0, PT, R6, R7, PT ;  /* 0x000000070600720c */ /* 0x000fe20003f04270 */
[----:B------:R-:W-:Y:S02]  /*0f00*/  VIADD R6, R8, 0x10 ;  /* 0x0000001008067836 */ /* 0x000fe40000000000 */
[----:B------:R-:W2:Y:S10]  /*0f10*/  SHFL.DOWN PT, R4, R14, 0x8, R7 ;  /* 0x090000000e047989 */ /* 0x000eb400000e0007 */
[----:B--2---:R-:W-:-:S02]  /*0f20*/  @!P0 VIMNMX R14, PT, PT, R14, R4, !PT ;  /* 0x000000040e0e8248 */ /* 0x004fc40007fe0100 */
[----:B------:R-:W-:Y:S02]  /*0f30*/  ISETP.GT.AND P0, PT, R6, R7, PT ;  /* 0x000000070600720c */ /* 0x000fe40003f04270 */
[----:B------:R-:W-:Y:S01]  /*0f40*/  @!P1 MOV R6, 0x400 ;  /* 0x0000040000069802 */ /* 0x000fe20000000f00 */
[----:B------:R-:W2:Y:S03]  /*0f50*/  SHFL.DOWN PT, R4, R14, 0x10, R7 ;  /* 0x0a0000000e047989 */ /* 0x000ea600000e0007 */
[----:B-1----:R-:W-:-:S05]  /*0f60*/  @!P1 LEA R6, R9, R6, 0x18 ;  /* 0x0000000609069211 */ /* 0x002fca00078ec0ff */
[----:B------:R-:W-:Y:S02]  /*0f70*/  @!P1 IMAD.IADD R6, R5, 0x1, R6 ;  /* 0x0000000105069824 */ /* 0x000fe400078e0206 */
[----:B--2---:R-:W-:Y:S02]  /*0f80*/  @!P0 VIMNMX R14, PT, PT, R14, R4, !PT ;  /* 0x000000040e0e8248 */ /* 0x004fe40007fe0100 */
[----:B------:R-:W-:-:S03]  /*0f90*/  ISETP.NE.AND P0, PT, R2, RZ, PT ;  /* 0x000000ff0200720c */ /* 0x000fc60003f05270 */
[----:B------:R-:W-:-:S05]  /*0fa0*/  IMAD.MOV.U32 R9, RZ, RZ, R14 ;  /* 0x000000ffff097224 */ /* 0x000fca00078e000e */
[----:B------:R1:W-:Y:S01]  /*0fb0*/  @!P1 STS [R6+0x8], R9 ;  /* 0x0000080906009388 */ /* 0x0003e20000000800 */
[----:B------:R-:W-:Y:S06]  /*0fc0*/  BAR.SYNC.DEFER_BLOCKING 0x0 ;  /* 0x0000000000007b1d */ /* 0x000fec0000010000 */
[----:B------:R-:W-:Y:S05]  /*0fd0*/  @P0 BRA `(.L_x_586) ;  /* 0x0000001000b80947 */ /* 0x000fea0003800000 */
[----:B------:R-:W2:Y:S01]  /*0fe0*/  S2UR UR5, SR_CgaCtaId ;  /* 0x00000000000579c3 */ /* 0x000ea20000008800 */
[----:B------:R-:W-:Y:S01]  /*0ff0*/  UMOV UR4, 0x400 ;  /* 0x0000040000047882 */ /* 0x000fe20000000000 */
[C---:B------:R-:W-:Y:S02]  /*1000*/  ISETP.GT.U32.AND P2, PT, R0.reuse, 0x20, PT ;  /* 0x000000200000780c */ /* 0x040fe40003f44070 */
[C---:B------:R-:W-:Y:S02]  /*1010*/  ISETP.GT.U32.AND P4, PT, R0.reuse, 0x40, PT ;  /* 0x000000400000780c */ /* 0x040fe40003f84070 */
[C---:B------:R-:W-:Y:S02]  /*1020*/  ISETP.GT.U32.AND P3, PT, R0.reuse, 0x60, PT ;  /* 0x000000600000780c */ /* 0x040fe40003f64070 */
[----:B------:R-:W-:Y:S01]  /*1030*/  ISETP.GT.U32.AND P1, PT, R0, 0x80, PT ;  /* 0x000000800000780c */ /* 0x000fe20003f24070 */
[----:B--2---:R-:W-:-:S09]  /*1040*/  ULEA UR4, UR5, UR4, 0x18 ;  /* 0x0000000405047291 */ /* 0x004fd2000f8ec0ff */
[----:B------:R-:W2:Y:S04]  /*1050*/  LDS R2, [UR4+0xc] ;  /* 0x00000c04ff027984 */ /* 0x000ea80008000800 */
[----:B-1----:R-:W1:Y:S04]  /*1060*/  LDS.128 R4, [UR4+0x10] ;  /* 0x00001004ff047984 */ /* 0x002e680008000c00 */
[----:B------:R-:W3:Y:S01]  /*1070*/  LDS.64 R10, [UR4+0x20] ;  /* 0x00002004ff0a7984 */ /* 0x000ee20008000a00 */
[----:B--2---:R-:W-:Y:S02]  /*1080*/  @P2 VIMNMX R9, PT, PT, R9, R2, !PT ;  /* 0x0000000209092248 */ /* 0x004fe40007fe0100 */
[----:B------:R-:W-:-:S02]  /*1090*/  ISETP.GT.U32.AND P2, PT, R0, 0xa0, PT ;  /* 0x000000a00000780c */ /* 0x000fc40003f44070 */
[----:B-1----:R-:W-:Y:S02]  /*10a0*/  @P4 VIMNMX R9, PT, PT, R9, R4, !PT ;  /* 0x0000000409094248 */ /* 0x002fe40007fe0100 */
[C---:B------:R-:W-:Y:S02]  /*10b0*/  ISETP.GT.U32.AND P4, PT, R0.reuse, 0xc0, PT ;  /* 0x000000c00000780c */ /* 0x040fe40003f84070 */
[----:B------:R-:W-:Y:S02]  /*10c0*/  @P3 VIMNMX R9, PT, PT, R9, R5, !PT ;  /* 0x0000000509093248 */ /* 0x000fe40007fe0100 */
[----:B------:R-:W-:Y:S02]  /*10d0*/  ISETP.GT.U32.AND P3, PT, R0, 0xe0, PT ;  /* 0x000000e00000780c */ /* 0x000fe40003f64070 */
[----:B------:R-:W-:-:S04]  /*10e0*/  @P1 VIMNMX R9, PT, PT, R9, R6, !PT ;  /* 0x0000000609091248 */ /* 0x000fc80007fe0100 */
[----:B------:R-:W-:-:S04]  /*10f0*/  @P2 VIMNMX R9, PT, PT, R9, R7, !PT ;  /* 0x0000000709092248 */ /* 0x000fc80007fe0100 */
[----:B---3--:R-:W-:-:S04]  /*1100*/  @P4 VIMNMX R9, PT, PT, R9, R10, !PT ;  /* 0x0000000a09094248 */ /* 0x008fc80007fe0100 */
[----:B------:R-:W-:Y:S01]  /*1110*/  @P3 VIMNMX R9, PT, PT, R9, R11, !PT ;  /* 0x0000000b09093248 */ /* 0x000fe20007fe0100 */
[----:B------:R-:W-:Y:S06]  /*1120*/  BRA `(.L_x_586) ;  /* 0x0000001000647947 */ /* 0x000fec0003800000 */
.L_x_571:
[----:B------:R-:W0:Y:S01]  /*1130*/  S2R R2, SR_TID.X ;  /* 0x0000000000027919 */ /* 0x000e220000002100 */
[----:B------:R-:W1:Y:S02]  /*1140*/  LDCU.64 UR4, c[0x0][0x380] ;  /* 0x00007000ff0477ac */ /* 0x000e640008000a00 */
[----:B-1----:R-:W-:Y:S02]  /*1150*/  IMAD.U32 R4, RZ, RZ, UR4 ;  /* 0x00000004ff047e24 */ /* 0x002fe4000f8e00ff */
[----:B------:R-:W-:Y:S02]  /*1160*/  IMAD.U32 R5, RZ, RZ, UR5 ;  /* 0x00000005ff057e24 */ /* 0x000fe4000f8e00ff */
[----:B0-----:R-:W-:-:S04]  /*1170*/  IMAD R7, R3, 0x1000, R2 ;  /* 0x0000100003077824 */ /* 0x001fc800078e0202 */
[----:B------:R-:W-:-:S05]  /*1180*/  IMAD.WIDE.U32 R6, R7, 0x4, R4 ;  /* 0x0000000407067825 */ /* 0x000fca00078e0004 */
        /* <DEDUP_REMOVED lines=16> */
[----:B------:R-:W-:-:S02]  /*1290*/  ISETP.GE.U32.AND P0, PT, R0, R13, PT ;  /* 0x0000000d0000720c */ /* 0x000fc40003f06070 */
        /* <DEDUP_REMOVED lines=9> */
[----:B------:R-:W-:Y:S01]  /*1330*/  IMAD R9, R3, 0x1000, R13 ;  /* 0x0000100003097824 */ /* 0x000fe200078e020d */
[----:B------:R-:W-:Y:S01]  /*1340*/  LOP3.LUT R6, RZ, R2, RZ, 0x33, !PT ;  /* 0x00000002ff067212 */ /* 0x000fe200078e33ff */
[----:B------:R-:W-:Y:S01]  /*1350*/  VIADD R0, R8, 0xfffff000 ;  /* 0xfffff00008007836 */ /* 0x000fe20000000000 */
[----:B------:R-:W-:Y:S02]  /*1360*/  UMOV UR4, URZ ;  /* 0x000000ff00047c82 */ /* 0x000fe40008000000 */
[----:B------:R-:W-:Y:S02]  /*1370*/  IADD3 R6, PT, PT, -R13, R8, R6 ;  /* 0x000000080d067210 */ /* 0x000fe40007ffe106 */
[C---:B------:R-:W-:Y:S02]  /*1380*/  ISETP.GT.U32.AND P0, PT, R9.reuse, R0, PT ;  /* 0x000000000900720c */ /* 0x040fe40003f04070 */
[----:B------:R-:W-:Y:S01]  /*1390*/  IADD3 R7, PT, PT, R9, 0x800, R2 ;  /* 0x0000080009077810 */ /* 0x000fe20007ffe002 */
[----:B------:R-:W-:-:S02]  /*13a0*/  IMAD.MOV.U32 R2, RZ, RZ, R9 ;  /* 0x000000ffff027224 */ /* 0x000fc400078e0009 */
[----:B------:R-:W-:-:S08]  /*13b0*/  IMAD R6, R3, -0x1000, R6 ;  /* 0xfffff00003067824 */ /* 0x000fd000078e0206 */
[----:B------:R-:W-:Y:S05]  /*13c0*/  @P0 BRA `(.L_x_588) ;  /* 0x0000000000a00947 */ /* 0x000fea0003800000 */
[----:B------:R-:W0:Y:S08]  /*13d0*/  LDC R8, c[0x0][0x3a8] ;  /* 0x0000ea00ff087b82 */ /* 0x000e300000000800 */
[----:B------:R-:W1:Y:S02]  /*13e0*/  LDC.64 R4, c[0x0][0x380] ;  /* 0x0000e000ff047b82 */ /* 0x000e640000000a00 */
.L_x_589:
[----:B------:R-:W2:Y:S02]  /*13f0*/  S2R R10, SR_TID.X ;  /* 0x00000000000a7919 */ /* 0x000ea40000002100 */
[----:B--2---:R-:W-:-:S04]  /*1400*/  IMAD.IADD R11, R10, 0x1, R9 ;  /* 0x000000010a0b7824 */ /* 0x004fc800078e0209 */
[----:B-1----:R-:W-:-:S05]  /*1410*/  IMAD.WIDE.U32 R10, R11, 0x4, R4 ;  /* 0x000000040b0a7825 */ /* 0x002fca00078e0004 */
        /* <DEDUP_REMOVED lines=11> */
[----:B------:R-:W5:Y:S01]  /*14d0*/  LDG.E R20, desc[UR6][R10.64+0x3c00] ;  /* 0x003c00060a147981 */ /* 0x000f62000c1e1900 */
[----:B--2---:R-:W-:-:S03]  /*14e0*/  VIMNMX3 R29, R29, R12, R14, !PT ;  /* 0x0000000c1d1d720f */ /* 0x004fc6000780010e */
[----:B------:R-:W5:Y:S04]  /*14f0*/  LDG.E R12, desc[UR6][R10.64+0x1400] ;  /* 0x001400060a0c7981 */ /* 0x000f68000c1e1900 */
[----:B------:R-:W2:Y:S01]  /*1500*/  LDG.E R14, desc[UR6][R10.64+0x3400] ;  /* 0x003400060a0e7981 */ /* 0x000ea2000c1e1900 */
[----:B---3--:R-:W-:-:S03]  /*1510*/  VIMNMX3 R16, R16, R15, R17, !PT ;  /* 0x0000000f1010720f */ /* 0x008fc60007800111 */
[----:B------:R-:W2:Y:S04]  /*1520*/  LDG.E R17, desc[UR6][R10.64+0x2c00] ;  /* 0x002c00060a117981 */ /* 0x000ea8000c1e1900 */
[----:B------:R-:W3:Y:S01]  /*1530*/  LDG.E R15, desc[UR6][R10.64+0x3800] ;  /* 0x003800060a0f7981 */ /* 0x000ee2000c1e1900 */
[----:B----4-:R-:W-:Y:S01]  /*1540*/  VIMNMX3 R22, R22, R23, R24, !PT ;  /* 0x000000171616720f */ /* 0x010fe20007800118 */
[----:B0-----:R-:W-:-:S05]  /*1550*/  IMAD.IADD R24, R8, 0x1, -R9 ;  /* 0x0000000108187824 */ /* 0x001fca00078e0a09 */
[----:B------:R-:W-:Y:S02]  /*1560*/  ISETP.GE.U32.AND P0, PT, R24, R13, PT ;  /* 0x0000000d1800720c */ /* 0x000fe40003f06070 */
[----:B-----5:R-:W-:-:S04]  /*1570*/  VIMNMX3 R12, R12, R19, R21, !PT ;  /* 0x000000130c0c720f */ /* 0x020fc80007800115 */
[----:B------:R-:W-:Y:S02]  /*1580*/  VIMNMX3 R29, R29, R16, R12, !PT ;  /* 0x000000101d1d720f */ /* 0x000fe4000780010c */
[----:B--2---:R-:W-:Y:S02]  /*1590*/  VIMNMX3 R17, R17, R18, R14, !PT ;  /* 0x000000121111720f */ /* 0x004fe4000780010e */
[----:B---3--:R-:W-:-:S04]  /*15a0*/  VIMNMX R15, PT, PT, R15, R20, !PT ;  /* 0x000000140f0f7248 */ /* 0x008fc80007fe0100 */
[----:B------:R-:W-:-:S04]  /*15b0*/  VIMNMX3 R22, R22, R17, R15, !PT ;  /* 0x000000111616720f */ /* 0x000fc8000780010f */
[----:B------:R-:W-:Y:S01]  /*15c0*/  VIMNMX R29, PT, PT, R29, R22, !PT ;  /* 0x000000161d1d7248 */ /* 0x000fe20007fe0100 */
[----:B------:R-:W-:Y:S06]  /*15d0*/  @!P0 BRA `(.L_x_587) ;  /* 0x00000008009c8947 */ /* 0x000fec0003800000 */
[C---:B------:R-:W-:Y:S01]  /*15e0*/  IMAD.IADD R9, R13.reuse, 0x1, R9 ;  /* 0x000000010d097824 */ /* 0x040fe200078e0209 */
[----:B------:R-:W-:Y:S01]  /*15f0*/  UIADD3 UR4, UPT, UPT, UR4, 0x1, URZ ;  /* 0x0000000104047890 */ /* 0x000fe2000fffe0ff */
[----:B------:R-:W-:Y:S02]  /*1600*/  IMAD.IADD R2, R13, 0x1, R2 ;  /* 0x000000010d027824 */ /* 0x000fe400078e0202 */
[----:B------:R-:W-:Y:S01]  /*1610*/  IMAD.IADD R6, R6, 0x1, -R13 ;  /* 0x0000000106067824 */ /* 0x000fe200078e0a0d */
[----:B------:R-:W-:Y:S01]  /*1620*/  ISETP.GT.U32.AND P0, PT, R9, R0, PT ;  /* 0x000000000900720c */ /* 0x000fe20003f04070 */
[----:B------:R-:W-:-:S12]  /*1630*/  IMAD.IADD R7, R13, 0x1, R7 ;  /* 0x000000010d077824 */ /* 0x000fd800078e0207 */
[----:B------:R-:W-:Y:S05]  /*1640*/  @!P0 BRA `(.L_x_589) ;  /* 0xfffffffc00688947 */ /* 0x000fea000383ffff */
.L_x_588:
[----:B------:R-:W0:Y:S01]  /*1650*/  S2R R13, SR_TID.X ;  /* 0x00000000000d7919 */ /* 0x000e220000002100 */
[----:B------:R-:W-:Y:S01]  /*1660*/  IMAD.IADD R0, R8, 0x1, -R9 ;  /* 0x0000000108007824 */ /* 0x000fe200078e0a09 */
[----:B------:R-:W-:Y:S04]  /*1670*/  BSSY.RECONVERGENT B1, `(.L_x_587) ;  /* 0x000009d000017945 */ /* 0x000fe80003800200 */
[----:B0-----:R-:W-:-:S04]  /*1680*/  ISETP.GE.AND P0, PT, R13, R0, PT ;  /* 0x000000000d00720c */ /* 0x001fc80003f06270 */
[----:B------:R-:W-:-:S13]  /*1690*/  ISETP.GE.U32.OR P0, PT, R9, R8, P0 ;  /* 0x000000080900720c */ /* 0x000fda0000706470 */
[----:B------:R-:W-:Y:S05]  /*16a0*/  @P0 BRA `(.L_x_590) ;  /* 0x0000000800640947 */ /* 0x000fea0003800000 */
[----:B------:R-:W0:Y:S01]  /*16b0*/  LDC R10, c[0x0][0x3ac] ;  /* 0x0000eb00ff0a7b82 */ /* 0x000e220000000800 */
[----:B------:R-:W-:Y:S01]  /*16c0*/  LOP3.LUT R11, RZ, R13, RZ, 0x33, !PT ;  /* 0x0000000dff0b7212 */ /* 0x000fe200078e33ff */
[----:B------:R-:W-:Y:S06]  /*16d0*/  BSSY.RECONVERGENT B2, `(.L_x_591) ;  /* 0x000004f000027945 */ /* 0x000fec0003800200 */
[----:B------:R-:W1:Y:S01]  /*16e0*/  LDC R0, c[0x0][0x3ac] ;  /* 0x0000eb00ff007b82 */ /* 0x000e620000000800 */
[----:B0-----:R-:W-:-:S04]  /*16f0*/  IMAD.SHL.U32 R10, R10, 0x1000, RZ ;  /* 0x000010000a0a7824 */ /* 0x001fc800078e00ff */
[----:B------:R-:W-:-:S05]  /*1700*/  IMAD R10, R3, 0x1000, R10 ;  /* 0x00001000030a7824 */ /* 0x000fca00078e020a */
[----:B------:R-:W-:Y:S01]  /*1710*/  IADD3 R8, PT, PT, -R10, R8, R11 ;  /* 0x000000080a087210 */ /* 0x000fe20007ffe10b */
[----:B-1----:R-:W-:Y:S01]  /*1720*/  IMAD R11, R0, UR4, RZ ;  /* 0x00000004000b7c24 */ /* 0x002fe2000f8e02ff */
[----:B------:R-:W-:-:S03]  /*1730*/  MOV R0, R13 ;  /* 0x0000000d00007202 */ /* 0x000fc60000000f00 */
[----:B------:R-:W-:-:S05]  /*1740*/  IMAD R8, R11, -0x1000, R8 ;  /* 0xfffff0000b087824 */ /* 0x000fca00078e0208 */
[C---:B------:R-:W-:Y:S02]  /*1750*/  ISETP.GE.U32.AND P0, PT, R8.reuse, 0xf00, PT ;  /* 0x00000f000800780c */ /* 0x040fe40003f06070 */
[----:B------:R-:W-:-:S04]  /*1760*/  LEA.HI R8, R8, 0x1, RZ, 0x18 ;  /* 0x0000000108087811 */ /* 0x000fc800078fc0ff */
[----:B------:R-:W-:-:S07]  /*1770*/  LOP3.LUT R10, R8, 0xf, RZ, 0xc0, !PT ;  /* 0x0000000f080a7812 */ /* 0x000fce00078ec0ff */
[----:B------:R-:W-:Y:S05]  /*1780*/  @!P0 BRA `(.L_x_592) ;  /* 0x00000004000c8947 */ /* 0x000fea0003800000 */
[----:B------:R-:W-:Y:S01]  /*1790*/  LEA.HI R0, R6, 0x1, RZ, 0x18 ;  /* 0x0000000106007811 */ /* 0x000fe200078fc0ff */
[----:B------:R-:W-:Y:S01]  /*17a0*/  BSSY.RECONVERGENT B3, `(.L_x_593) ;  /* 0x0000040000037945 */ /* 0x000fe20003800200 */
[----:B------:R-:W-:Y:S02]  /*17b0*/  LOP3.LUT R11, R13, 0x800, RZ, 0xfc, !PT ;  /* 0x000008000d0b7812 */ /* 0x000fe400078efcff */
[----:B------:R-:W-:-:S05]  /*17c0*/  LOP3.LUT R0, R0, 0x1fffff0, RZ, 0xc0, !PT ;  /* 0x01fffff000007812 */ /* 0x000fca00078ec0ff */
[----:B------:R-:W-:-:S07]  /*17d0*/  IMAD.MOV R12, RZ, RZ, -R0 ;  /* 0x000000ffff0c7224 */ /* 0x000fce00078e0a00 */
.L_x_594:
[C---:B------:R-:W-:Y:S02]  /*17e0*/  VIADD R15, R7.reuse, 0xfffff800 ;  /* 0xfffff800070f7836 */ /* 0x040fe40000000000 */
[----:B------:R-:W-:Y:S02]  /*17f0*/  VIADD R21, R7, 0xfffff900 ;  /* 0xfffff90007157836 */ /* 0x000fe40000000000 */
[----:B------:R-:W-:-:S04]  /*1800*/  IMAD.WIDE.U32 R14, R15, 0x4, R4 ;  /* 0x000000040f0e7825 */ /* 0x000fc800078e0004 */
[--C-:B------:R-:W-:Y:S01]  /*1810*/  IMAD.WIDE.U32 R20, R21, 0x4, R4.reuse ;  /* 0x0000000415147825 */ /* 0x100fe200078e0004 */
[----:B------:R0:W2:Y:S04]  /*1820*/  LDG.E R28, desc[UR6][R14.64] ;  /* 0x000000060e1c7981 */ /* 0x0000a8000c1e1900 */
[----:B------:R1:W2:Y:S01]  /*1830*/  LDG.E R27, desc[UR6][R20.64] ;  /* 0x00000006141b7981 */ /* 0x0002a2000c1e1900 */
[C---:B------:R-:W-:Y:S02]  /*1840*/  VIADD R17, R7.reuse, 0xfffffa00 ;  /* 0xfffffa0007117836 */ /* 0x040fe40000000000 */
[----:B------:R-:W-:Y:S02]  /*1850*/  VIADD R19, R7, 0xfffffb00 ;  /* 0xfffffb0007137836 */ /* 0x000fe40000000000 */
[----:B------:R-:W-:-:S04]  /*1860*/  IMAD.WIDE.U32 R16, R17, 0x4, R4 ;  /* 0x0000000411107825 */ /* 0x000fc800078e0004 */
[--C-:B------:R-:W-:Y:S01]  /*1870*/  IMAD.WIDE.U32 R18, R19, 0x4, R4.reuse ;  /* 0x0000000413127825 */ /* 0x100fe200078e0004 */
[----:B------:R3:W4:Y:S04]  /*1880*/  LDG.E R0, desc[UR6][R16.64] ;  /* 0x0000000610007981 */ /* 0x000728000c1e1900 */
[----:B------:R5:W4:Y:S01]  /*1890*/  LDG.E R13, desc[UR6][R18.64] ;  /* 0x00000006120d7981 */ /* 0x000b22000c1e1900 */
[C---:B------:R-:W-:Y:S02]  /*18a0*/  VIADD R22, R7.reuse, 0xfffffd00 ;  /* 0xfffffd0007167836 */ /* 0x040fe40000000000 */
[C---:B------:R-:W-:Y:S02]  /*18b0*/  VIADD R23, R7.reuse, 0xfffffc00 ;  /* 0xfffffc0007177836 */ /* 0x040fe40000000000 */
[----:B------:R-:W-:-:S04]  /*18c0*/  IMAD.WIDE.U32 R24, R7, 0x4, R4 ;  /* 0x0000000407187825 */ /* 0x000fc800078e0004 */
[----:B------:R-:W-:Y:S02]  /*18d0*/  VIADD R26, R7, 0xfffffe00 ;  /* 0xfffffe00071a7836 */ /* 0x000fe40000000000 */
[--C-:B0-----:R-:W-:Y:S01]  /*18e0*/  IMAD.WIDE.U32 R14, R22, 0x4, R4.reuse ;  /* 0x00000004160e7825 */ /* 0x101fe200078e0004 */
[----:B------:R-:W4:Y:S03]  /*18f0*/  LDG.E R24, desc[UR6][R24.64] ;  /* 0x0000000618187981 */ /* 0x000f26000c1e1900 */
[----:B-1----:R-:W-:-:S04]  /*1900*/  IMAD.WIDE.U32 R20, R23, 0x4, R4 ;  /* 0x0000000417147825 */ /* 0x002fc800078e0004 */
[----:B---3--:R-:W-:Y:S02]  /*1910*/  IMAD.WIDE.U32 R16, R26, 0x4, R4 ;  /* 0x000000041a107825 */ /* 0x008fe400078e0004 */
[----:B------:R0:W3:Y:S02]  /*1920*/  LDG.E R26, desc[UR6][R14.64] ;  /* 0x000000060e1a7981 */ /* 0x0000e4000c1e1900 */
[C---:B-----5:R-:W-:Y:S02]  /*1930*/  VIADD R19, R7.reuse, 0xffffff00 ;  /* 0xffffff0007137836 */ /* 0x060fe40000000000 */
[----:B------:R1:W3:Y:S01]  /*1940*/  LDG.E R25, desc[UR6][R20.64] ;  /* 0x0000000614197981 */ /* 0x0002e2000c1e1900 */
[----:B------:R-:W-:-:S03]  /*1950*/  VIADD R23, R7, 0x100 ;  /* 0x0000010007177836 */ /* 0x000fc60000000000 */
[----:B------:R-:W5:Y:S01]  /*1960*/  LDG.E R16, desc[UR6][R16.64] ;  /* 0x0000000610107981 */ /* 0x000f62000c1e1900 */
[C---:B0-----:R-:W-:Y:S02]  /*1970*/  VIADD R15, R7.reuse, 0x200 ;  /* 0x00000200070f7836 */ /* 0x041fe40000000000 */
[----:B-1----:R-:W-:Y:S02]  /*1980*/  VIADD R21, R7, 0x300 ;  /* 0x0000030007157836 */ /* 0x002fe40000000000 */
[----:B------:R-:W-:-:S04]  /*1990*/  IMAD.WIDE.U32 R18, R19, 0x4, R4 ;  /* 0x0000000413127825 */ /* 0x000fc800078e0004 */
[--C-:B------:R-:W-:Y:S02]  /*19a0*/  IMAD.WIDE.U32 R20, R21, 0x4, R4.reuse ;  /* 0x0000000415147825 */ /* 0x100fe400078e0004 */
[----:B------:R-:W5:Y:S02]  /*19b0*/  LDG.E R19, desc[UR6][R18.64] ;  /* 0x0000000612137981 */ /* 0x000f64000c1e1900 */
[----:B------:R-:W-:Y:S02]  /*19c0*/  IMAD.WIDE.U32 R22, R23, 0x4, R4 ;  /* 0x0000000417167825 */ /* 0x000fe400078e0004 */
[----:B------:R0:W5:Y:S04]  /*19d0*/  LDG.E R17, desc[UR6][R20.64] ;  /* 0x0000000614117981 */ /* 0x000168000c1e1900 */
[----:B------:R1:W5:Y:S01]  /*19e0*/  LDG.E R23, desc[UR6][R22.64] ;  /* 0x0000000616177981 */ /* 0x000362000c1e1900 */
[----:B0-----:R-:W-:-:S02]  /*19f0*/  VIADD R21, R7, 0x500 ;  /* 0x0000050007157836 */ /* 0x001fc40000000000 */
[----:B-1----:R-:W-:Y:S01]  /*1a00*/  VIADD R22, R7, 0x600 ;  /* 0x0000060007167836 */ /* 0x002fe20000000000 */
[----:B--2---:R-:W-:Y:S01]  /*1a10*/  VIMNMX3 R27, R29, R28, R27, !PT ;  /* 0x0000001c1d1b720f */ /* 0x004fe2000780011b */
[----:B------:R-:W-:-:S04]  /*1a20*/  IMAD.WIDE.U32 R28, R15, 0x4, R4 ;  /* 0x000000040f1c7825 */ /* 0x000fc800078e0004 */
[----:B------:R-:W-:Y:S02]  /*1a30*/  VIADD R15, R7, 0x400 ;  /* 0x00000400070f7836 */ /* 0x000fe40000000000 */
[----:B------:R-:W2:Y:S02]  /*1a40*/  LDG.E R28, desc[UR6][R28.64] ;  /* 0x000000061c1c7981 */ /* 0x000ea4000c1e1900 */
[----:B------:R-:W-:-:S05]  /*1a50*/  IMAD.WIDE.U32 R14, R15, 0x4, R4 ;  /* 0x000000040f0e7825 */ /* 0x000fca00078e0004 */
[----:B------:R0:W2:Y:S01]  /*1a60*/  LDG.E R18, desc[UR6][R14.64] ;  /* 0x000000060e127981 */ /* 0x0000a2000c1e1900 */
[----:B----4-:R-:W-:Y:S01]  /*1a70*/  VIMNMX3 R0, R27, R0, R13, !PT ;  /* 0x000000001b00720f */ /* 0x010fe2000780010d */
[----:B------:R-:W-:Y:S02]  /*1a80*/  VIADD R27, R7, 0x700 ;  /* 0x00000700071b7836 */ /* 0x000fe40000000000 */
[----:B0-----:R-:W-:-:S04]  /*1a90*/  IMAD.WIDE.U32 R14, R21, 0x4, R4 ;  /* 0x00000004150e7825 */ /* 0x001fc800078e0004 */
[--C-:B------:R-:W-:Y:S01]  /*1aa0*/  IMAD.WIDE.U32 R20, R22, 0x4, R4.reuse ;  /* 0x0000000416147825 */ /* 0x100fe200078e0004 */
[----:B------:R0:W4:Y:S04]  /*1ab0*/  LDG.E R13, desc[UR6][R14.64] ;  /* 0x000000060e0d7981 */ /* 0x000128000c1e1900 */
[----:B------:R-:W4:Y:S01]  /*1ac0*/  LDG.E R29, desc[UR6][R20.64] ;  /* 0x00000006141d7981 */ /* 0x000f22000c1e1900 */
[----:B0-----:R-:W-:-:S05]  /*1ad0*/  IMAD.WIDE.U32 R14, R27, 0x4, R4 ;  /* 0x000000041b0e7825 */ /* 0x001fca00078e0004 */
[----:B------:R-:W4:Y:S01]  /*1ae0*/  LDG.E R22, desc[UR6][R14.64] ;  /* 0x000000060e167981 */ /* 0x000f22000c1e1900 */
[----:B---3--:R-:W-:Y:S01]  /*1af0*/  VIMNMX3 R0, R0, R25, R26, !PT ;  /* 0x000000190000720f */ /* 0x008fe2000780011a */
[----:B------:R-:W-:-:S05]  /*1b00*/  VIADD R12, R12, 0x10 ;  /* 0x000000100c0c7836 */ /* 0x000fca0000000000 */
[----:B------:R-:W-:Y:S02]  /*1b10*/  ISETP.NE.AND P0, PT, R12, RZ, PT ;  /* 0x000000ff0c00720c */ /* 0x000fe40003f05270 */
[----:B-----5:R-:W-:-:S04]  /*1b20*/  VIMNMX3 R0, R0, R16, R19, !PT ;  /* 0x000000100000720f */ /* 0x020fc80007800113 */
[----:B------:R-:W-:Y:S01]  /*1b30*/  VIMNMX3 R0, R0, R24, R23, !PT ;  /* 0x000000180000720f */ /* 0x000fe20007800117 */
[----:B------:R-:W-:Y:S02]  /*1b40*/  VIADD R11, R11, 0x1000 ;  /* 0x000010000b0b7836 */ /* 0x000fe40000000000 */
[----:B------:R-:W-:Y:S01]  /*1b50*/  VIADD R7, R7, 0x1000 ;  /* 0x0000100007077836 */ /* 0x000fe20000000000 */
[----:B--2---:R-:W-:-:S04]  /*1b60*/  VIMNMX3 R0, R0, R28, R17, !PT ;  /* 0x0000001c0000720f */ /* 0x004fc80007800111 */
[----:B----4-:R-:W-:-:S04]  /*1b70*/  VIMNMX3 R0, R0, R18, R13, !PT ;  /* 0x000000120000720f */ /* 0x010fc8000780010d */
[----:B------:R-:W-:Y:S01]  /*1b80*/  VIMNMX3 R29, R0, R29, R22, !PT ;  /* 0x0000001d001d720f */ /* 0x000fe20007800116 */
[----:B------:R-:W-:Y:S06]  /*1b90*/  @P0 BRA `(.L_x_594) ;  /* 0xfffffffc00100947 */ /* 0x000fec000383ffff */
[----:B------:R-:W-:Y:S05]  /*1ba0*/  BSYNC.RECONVERGENT B3 ;  /* 0x0000000000037941 */ /* 0x000fea0003800200 */
.L_x_593:
[----:B------:R-:W-:-:S07]  /*1bb0*/  VIADD R0, R11, 0xfffff800 ;  /* 0xfffff8000b007836 */ /* 0x000fce0000000000 */
.L_x_592:
[----:B------:R-:W-:Y:S05]  /*1bc0*/  BSYNC.RECONVERGENT B2 ;  /* 0x0000000000027941 */ /* 0x000fea0003800200 */
.L_x_591:
[----:B------:R-:W-:-:S13]  /*1bd0*/  ISETP.NE.AND P0, PT, R10, RZ, PT ;  /* 0x000000ff0a00720c */ /* 0x000fda0003f05270 */
[----:B------:R-:W-:Y:S05]  /*1be0*/  @!P0 BRA `(.L_x_590) ;  /* 0x0000000400148947 */ /* 0x000fea0003800000 */
[----:B------:R-:W-:Y:S01]  /*1bf0*/  ISETP.GE.U32.AND P0, PT, R10, 0x8, PT ;  /* 0x000000080a00780c */ /* 0x000fe20003f06070 */
[----:B------:R-:W-:Y:S01]  /*1c00*/  BSSY.RECONVERGENT B2, `(.L_x_595) ;  /* 0x0000021000027945 */ /* 0x000fe20003800200 */
[----:B------:R-:W-:-:S04]  /*1c10*/  LOP3.LUT R23, R8, 0x7, RZ, 0xc0, !PT ;  /* 0x0000000708177812 */ /* 0x000fc800078ec0ff */
[----:B------:R-:W-:-:S07]  /*1c20*/  ISETP.NE.AND P1, PT, R23, RZ, PT ;  /* 0x000000ff1700720c */ /* 0x000fce0003f25270 */
[----:B------:R-:W-:Y:S06]  /*1c30*/  @!P0 BRA `(.L_x_596) ;  /* 0x0000000000748947 */ /* 0x000fec0003800000 */
[----:B------:R-:W-:-:S05]  /*1c40*/  IADD3 R11, PT, PT, R0, R9, RZ ;  /* 0x00000009000b7210 */ /* 0x000fca0007ffe0ff */
[C---:B------:R-:W-:Y:S02]  /*1c50*/  VIADD R19, R11.reuse, 0x100 ;  /* 0x000001000b137836 */ /* 0x040fe40000000000 */
[C---:B------:R-:W-:Y:S02]  /*1c60*/  VIADD R21, R11.reuse, 0x200 ;  /* 0x000002000b157836 */ /* 0x040fe40000000000 */
[C---:B------:R-:W-:Y:S02]  /*1c70*/  VIADD R13, R11.reuse, 0x300 ;  /* 0x000003000b0d7836 */ /* 0x040fe40000000000 */
[----:B------:R-:W-:-:S04]  /*1c80*/  IMAD.WIDE.U32 R16, R11, 0x4, R4 ;  /* 0x000000040b107825 */ /* 0x000fc800078e0004 */
[--C-:B------:R-:W-:Y:S01]  /*1c90*/  IMAD.WIDE.U32 R18, R19, 0x4, R4.reuse ;  /* 0x0000000413127825 */ /* 0x100fe200078e0004 */
[----:B------:R0:W2:Y:S03]  /*1ca0*/  LDG.E R22, desc[UR6][R16.64] ;  /* 0x0000000610167981 */ /* 0x0000a6000c1e1900 */
[--C-:B------:R-:W-:Y:S01]  /*1cb0*/  IMAD.WIDE.U32 R20, R21, 0x4, R4.reuse ;  /* 0x0000000415147825 */ /* 0x100fe200078e0004 */
[----:B------:R1:W2:Y:S03]  /*1cc0*/  LDG.E R7, desc[UR6][R18.64] ;  /* 0x0000000612077981 */ /* 0x0002a6000c1e1900 */
[C---:B------:R-:W-:Y:S02]  /*1cd0*/  VIADD R15, R11.reuse, 0x400 ;  /* 0x000004000b0f7836 */ /* 0x040fe40000000000 */
[----:B------:R-:W-:Y:S01]  /*1ce0*/  VIADD R25, R11, 0x500 ;  /* 0x000005000b197836 */ /* 0x000fe20000000000 */
[----:B------:R-:W3:Y:S01]  /*1cf0*/  LDG.E R20, desc[UR6][R20.64] ;  /* 0x0000000614147981 */ /* 0x000ee2000c1e1900 */
[----:B------:R-:W-:-:S04]  /*1d00*/  IMAD.WIDE.U32 R12, R13, 0x4, R4 ;  /* 0x000000040d0c7825 */ /* 0x000fc800078e0004 */
[C---:B------:R-:W-:Y:S02]  /*1d10*/  VIADD R27, R11.reuse, 0x600 ;  /* 0x000006000b1b7836 */ /* 0x040fe40000000000 */
[----:B------:R-:W-:Y:S01]  /*1d20*/  VIADD R24, R11, 0x700 ;  /* 0x000007000b187836 */ /* 0x000fe20000000000 */
[----:B------:R-:W3:Y:S01]  /*1d30*/  LDG.E R12, desc[UR6][R12.64] ;  /* 0x000000060c0c7981 */ /* 0x000ee2000c1e1900 */
[----:B------:R-:W-:-:S04]  /*1d40*/  IMAD.WIDE.U32 R14, R15, 0x4, R4 ;  /* 0x000000040f0e7825 */ /* 0x000fc800078e0004 */
[--C-:B------:R-:W-:Y:S02]  /*1d50*/  IMAD.WIDE.U32 R10, R25, 0x4, R4.reuse ;  /* 0x00000004190a7825 */ /* 0x100fe400078e0004 */
[----:B------:R-:W4:Y:S02]  /*1d60*/  LDG.E R14, desc[UR6][R14.64] ;  /* 0x000000060e0e7981 */ /* 0x000f24000c1e1900 */
[--C-:B0-----:R-:W-:Y:S02]  /*1d70*/  IMAD.WIDE.U32 R16, R27, 0x4, R4.reuse ;  /* 0x000000041b107825 */ /* 0x101fe400078e0004 */
[----:B------:R-:W4:Y:S02]  /*1d80*/  LDG.E R10, desc[UR6][R10.64] ;  /* 0x000000060a0a7981 */ /* 0x000f24000c1e1900 */
[----:B-1----:R-:W-:Y:S02]  /*1d90*/  IMAD.WIDE.U32 R18, R24, 0x4, R4 ;  /* 0x0000000418127825 */ /* 0x002fe400078e0004 */
[----:B------:R-:W5:Y:S04]  /*1da0*/  LDG.E R16, desc[UR6][R16.64] ;  /* 0x0000000610107981 */ /* 0x000f68000c1e1900 */
[----:B------:R-:W5:Y:S01]  /*1db0*/  LDG.E R18, desc[UR6][R18.64] ;  /* 0x0000000612127981 */ /* 0x000f62000c1e1900 */
[----:B------:R-:W-:Y:S01]  /*1dc0*/  VIADD R0, R0, 0x800 ;  /* 0x0000080000007836 */ /* 0x000fe20000000000 */
[----:B--2---:R-:W-:-:S04]  /*1dd0*/  VIMNMX3 R7, R29, R22, R7, !PT ;  /* 0x000000161d07720f */ /* 0x004fc80007800107 */
[----:B---3--:R-:W-:-:S04]  /*1de0*/  VIMNMX3 R7, R7, R20, R12, !PT ;  /* 0x000000140707720f */ /* 0x008fc8000780010c */
[----:B----4-:R-:W-:-:S04]  /*1df0*/  VIMNMX3 R7, R7, R14, R10, !PT ;  /* 0x0000000e0707720f */ /* 0x010fc8000780010a */
[----:B-----5:R-:W-:-:S07]  /*1e00*/  VIMNMX3 R29, R7, R16, R18, !PT ;  /* 0x00000010071d720f */ /* 0x020fce0007800112 */
.L_x_596:
[----:B------:R-:W-:Y:S05]  /*1e10*/  BSYNC.RECONVERGENT B2 ;  /* 0x0000000000027941 */ /* 0x000fea0003800200 */
.L_x_595:
[----:B------:R-:W-:Y:S05]  /*1e20*/  @!P1 BRA `(.L_x_590) ;  /* 0x0000000000849947 */ /* 0x000fea0003800000 */
[----:B------:R-:W-:Y:S01]  /*1e30*/  ISETP.GE.U32.AND P0, PT, R23, 0x4, PT ;  /* 0x000000041700780c */ /* 0x000fe20003f06070 */
[----:B------:R-:W-:Y:S01]  /*1e40*/  BSSY.RECONVERGENT B2, `(.L_x_597) ;  /* 0x0000012000027945 */ /* 0x000fe20003800200 */
[----:B------:R-:W-:-:S11]  /*1e50*/  LOP3.LUT P1, RZ, R8, 0x3, RZ, 0xc0, !PT ;  /* 0x0000000308ff7812 */ /* 0x000fd6000782c0ff */
[----:B------:R-:W-:Y:S05]  /*1e60*/  @!P0 BRA `(.L_x_598) ;  /* 0x00000000003c8947 */ /* 0x000fea0003800000 */
[----:B------:R-:W-:-:S04]  /*1e70*/  IMAD.IADD R7, R0, 0x1, R9 ;  /* 0x0000000100077824 */ /* 0x000fc800078e0209 */
[C---:B------:R-:W-:Y:S02]  /*1e80*/  VIADD R11, R7.reuse, 0x100 ;  /* 0x00000100070b7836 */ /* 0x040fe40000000000 */
[----:B------:R-:W-:-:S04]  /*1e90*/  IMAD.WIDE.U32 R8, R7, 0x4, R4 ;  /* 0x0000000407087825 */ /* 0x000fc800078e0004 */
[C---:B------:R-:W-:Y:S02]  /*1ea0*/  VIADD R13, R7.reuse, 0x200 ;  /* 0x00000200070d7836 */ /* 0x040fe40000000000 */
[----:B------:R-:W-:Y:S01]  /*1eb0*/  VIADD R15, R7, 0x300 ;  /* 0x00000300070f7836 */ /* 0x000fe20000000000 */
[----:B------:R-:W2:Y:S01]  /*1ec0*/  LDG.E R8, desc[UR6][R8.64] ;  /* 0x0000000608087981 */ /* 0x000ea2000c1e1900 */
[----:B------:R-:W-:-:S04]  /*1ed0*/  IMAD.WIDE.U32 R10, R11, 0x4, R4 ;  /* 0x000000040b0a7825 */ /* 0x000fc800078e0004 */
[--C-:B------:R-:W-:Y:S02]  /*1ee0*/  IMAD.WIDE.U32 R12, R13, 0x4, R4.reuse ;  /* 0x000000040d0c7825 */ /* 0x100fe400078e0004 */
[----:B------:R-:W2:Y:S02]  /*1ef0*/  LDG.E R10, desc[UR6][R10.64] ;  /* 0x000000060a0a7981 */ /* 0x000ea4000c1e1900 */
[----:B------:R-:W-:Y:S02]  /*1f00*/  IMAD.WIDE.U32 R14, R15, 0x4, R4 ;  /* 0x000000040f0e7825 */ /* 0x000fe400078e0004 */
[----:B------:R-:W3:Y:S04]  /*1f10*/  LDG.E R12, desc[UR6][R12.64] ;  /* 0x000000060c0c7981 */ /* 0x000ee8000c1e1900 */
[----:B------:R-:W3:Y:S01]  /*1f20*/  LDG.E R14, desc[UR6][R14.64] ;  /* 0x000000060e0e7981 */ /* 0x000ee2000c1e1900 */
[----:B------:R-:W-:Y:S01]  /*1f30*/  VIADD R0, R0, 0x400 ;  /* 0x0000040000007836 */ /* 0x000fe20000000000 */
[----:B--2---:R-:W-:-:S04]  /*1f40*/  VIMNMX3 R29, R29, R8, R10, !PT ;  /* 0x000000081d1d720f */ /* 0x004fc8000780010a */
[----:B---3--:R-:W-:-:S07]  /*1f50*/  VIMNMX3 R29, R29, R12, R14, !PT ;  /* 0x0000000c1d1d720f */ /* 0x008fce000780010e */
.L_x_598:
[----:B------:R-:W-:Y:S05]  /*1f60*/  BSYNC.RECONVERGENT B2 ;  /* 0x0000000000027941 */ /* 0x000fea0003800200 */
.L_x_597:
[----:B------:R-:W-:Y:S05]  /*1f70*/  @!P1 BRA `(.L_x_590) ;  /* 0x0000000000309947 */ /* 0x000fea0003800000 */
[----:B------:R-:W-:Y:S01]  /*1f80*/  LOP3.LUT R6, R6, 0xffff, RZ, 0xc0, !PT ;  /* 0x0000ffff06067812 */ /* 0x000fe200078ec0ff */
[----:B------:R-:W-:-:S03]  /*1f90*/  IMAD.IADD R9, R0, 0x1, R2 ;  /* 0x0000000100097824 */ /* 0x000fc600078e0202 */
[----:B------:R-:W-:-:S04]  /*1fa0*/  LEA.HI R6, R6, 0x1, RZ, 0x18 ;  /* 0x0000000106067811 */ /* 0x000fc800078fc0ff */
[----:B------:R-:W-:-:S05]  /*1fb0*/  LOP3.LUT R6, R6, 0x3, RZ, 0xc0, !PT ;  /* 0x0000000306067812 */ /* 0x000fca00078ec0ff */
[----:B------:R-:W-:-:S07]  /*1fc0*/  IMAD.MOV R0, RZ, RZ, -R6 ;  /* 0x000000ffff007224 */ /* 0x000fce00078e0a06 */
.L_x_599:
[----:B------:R-:W-:-:S06]  /*1fd0*/  IMAD.WIDE.U32 R6, R9, 0x4, R4 ;  /* 0x0000000409067825 */ /* 0x000fcc00078e0004 */
[----:B------:R-:W2:Y:S01]  /*1fe0*/  LDG.E R6, desc[UR6][R6.64] ;  /* 0x0000000606067981 */ /* 0x000ea2000c1e1900 */
[----:B------:R-:W-:Y:S02]  /*1ff0*/  VIADD R0, R0, 0x1 ;  /* 0x0000000100007836 */ /* 0x000fe40000000000 */
[----:B------:R-:W-:-:S03]  /*2000*/  VIADD R9, R9, 0x100 ;  /* 0x0000010009097836 */ /* 0x000fc60000000000 */
[----:B------:R-:W-:Y:S02]  /*2010*/  ISETP.NE.AND P0, PT, R0, RZ, PT ;  /* 0x000000ff0000720c */ /* 0x000fe40003f05270 */
[----:B--2---:R-:W-:-:S11]  /*2020*/  VIMNMX R29, PT, PT, R6, R29, !PT ;  /* 0x0000001d061d7248 */ /* 0x004fd60007fe0100 */
[----:B------:R-:W-:Y:S05]  /*2030*/  @P0 BRA `(.L_x_599) ;  /* 0xfffffffc00e40947 */ /* 0x000fea000383ffff */
.L_x_590:
[----:B------:R-:W-:Y:S05]  /*2040*/  BSYNC.RECONVERGENT B1 ;  /* 0x0000000000017941 */ /* 0x000fea0003800200 */
.L_x_587:
[----:B------:R-:W0:Y:S01]  /*2050*/  S2R R7, SR_LANEID ;  /* 0x0000000000077919 */ /* 0x000e220000000000 */
[----:B------:R-:W1:Y:S01]  /*2060*/  SHFL.DOWN PT, R0, R29, 0x1, 0x1f ;  /* 0x08201f001d007f89 */ /* 0x000e6200000e0000 */
[----:B------:R-:W2:Y:S01]  /*2070*/  S2R R6, SR_TID.X ;  /* 0x0000000000067919 */ /* 0x000ea20000002100 */
[C---:B0-----:R-:W-:Y:S02]  /*2080*/  ISETP.GT.AND P0, PT, R7.reuse, 0x1e, PT ;  /* 0x0000001e0700780c */ /* 0x041fe40003f04270 */
[----:B------:R-:W-:-:S11]  /*2090*/  ISETP.NE.AND P1, PT, R7, RZ, PT ;  /* 0x000000ff0700720c */ /* 0x000fd60003f25270 */
[----:B-1----:R-:W-:Y:S02]  /*20a0*/  @!P0 VIMNMX R29, PT, PT, R0, R29, !PT ;  /* 0x0000001d001d8248 */ /* 0x002fe40007fe0100 */
[----:B------:R-:W-:Y:S01]  /*20b0*/  ISETP.GT.AND P0, PT, R7, 0x1d, PT ;  /* 0x0000001d0700780c */ /* 0x000fe20003f04270 */
[----:B------:R-:W0:Y:S01]  /*20c0*/  @!P1 S2R R5, SR_CgaCtaId ;  /* 0x0000000000059919 */ /* 0x000e220000008800 */
[----:B------:R-:W-:Y:S02]  /*20d0*/  @!P1 MOV R4, 0x400 ;  /* 0x0000040000049802 */ /* 0x000fe40000000f00 */
[----:B--2---:R-:W-:Y:S01]  /*20e0*/  @!P1 SHF.R.U32.HI R2, RZ, 0x3, R6 ;  /* 0x00000003ff029819 */ /* 0x004fe20000011606 */
        /* <DEDUP_REMOVED lines=22> */
[----:B---3--:R-:W-:Y:S04]  /*2250*/  LDS R0, [UR4+0xc] ;  /* 0x00000c04ff007984 */ /* 0x008fe80008000800 */
[----:B------:R-:W0:Y:S04]  /*2260*/  LDS.128 R4, [UR4+0x10] ;  /* 0x00001004ff047984 */ /* 0x000e280008000c00 */
[----:B------:R-:W1:Y:S01]  /*2270*/  LDS.64 R10, [UR4+0x20] ;  /* 0x00002004ff0a7984 */ /* 0x000e620008000a00 */
[----:B0-----:R-:W-:-:S04]  /*2280*/  VIMNMX3 R0, R9, R0, R4, !PT ;  /* 0x000000000900720f */ /* 0x001fc80007800104 */
[----:B------:R-:W-:-:S04]  /*2290*/  VIMNMX3 R0, R0, R5, R6, !PT ;  /* 0x000000050000720f */ /* 0x000fc80007800106 */
[----:B-1----:R-:W-:-:S04]  /*22a0*/  VIMNMX3 R0, R0, R7, R10, !PT ;  /* 0x000000070000720f */ /* 0x002fc8000780010a */
[----:B------:R-:W-:-:S07]  /*22b0*/  VIMNMX R9, PT, PT, R0, R11, !PT ;  /* 0x0000000b00097248 */ /* 0x000fce0007fe0100 */
.L_x_586:
[----:B------:R-:W-:Y:S05]  /*22c0*/  BSYNC.RECONVERGENT B0 ;  /* 0x0000000000007941 */ /* 0x000fea0003800200 */
.L_x_570:
[----:B------:R-:W-:Y:S05]  /*22d0*/  @P0 EXIT ;  /* 0x000000000000094d */ /* 0x000fea0003800000 */
[----:B--23--:R-:W2:Y:S02]  /*22e0*/  LDC.64 R4, c[0x0][0x388] ;  /* 0x0000e200ff047b82 */ /* 0x00cea40000000a00 */
[----:B--2---:R-:W-:-:S05]  /*22f0*/  IMAD.WIDE.U32 R2, R3, 0x4, R4 ;  /* 0x0000000403027825 */ /* 0x004fca00078e0004 */
[----:B------:R-:W-:Y:S01]  /*2300*/  STG.E desc[UR6][R2.64], R9 ;  /* 0x0000000902007986 */ /* 0x000fe2000c101906 */
[----:B------:R-:W-:Y:S05]  /*2310*/  EXIT ;  /* 0x000000000000794d */ /* 0x000fea0003800000 */
.L_x_600:
        /* <DEDUP_REMOVED lines=14> */
.L_x_647:


//--------------------- .text._ZN3cub18CUB_300001_SM_10006detail6reduce28DeviceReduceSingleTileKernelINS2_10policy_hubIijN4cuda3__47maximumIiEEE10Policy1000EN6thrust24THRUST_300001_SM_1000_NS6detail15normal_iteratorINSC_10device_ptrIiEEEEPijS8_iiNS5_3std3__410__identityEEEvT0_T1_T2_T3_T4_T6_ --------------------------
	.section	.text._ZN3cub18CUB_300001_SM_10006detail6reduce28DeviceReduceSingleTileKernelINS2_10policy_hubIijN4cuda3__47maximumIiEEE10Policy1000EN6thrust24THRUST_300001_SM_1000_NS6detail15normal_iteratorINSC_10device_ptrIiEEEEPijS8_iiNS5_3std3__410__identityEEEvT0_T1_T2_T3_T4_T6_,"ax",@progbits
	.align	128
        .global         _ZN3cub18CUB_300001_SM_10006detail6reduce28DeviceReduceSingleTileKernelINS2_10policy_hubIijN4cuda3__47maximumIiEEE10Policy1000EN6thrust24THRUST_300001_SM_1000_NS6detail15normal_iteratorINSC_10device_ptrIiEEEEPijS8_iiNS5_3std3__410__identityEEEvT0_T1_T2_T3_T4_T6_
        .type           _ZN3cub18CUB_300001_SM_10006detail6reduce28DeviceReduceSingleTileKernelINS2_10policy_hubIijN4cuda3__47maximumIiEEE10Policy1000EN6thrust24THRUST_300001_SM_1000_NS6detail15normal_iteratorINSC_10device_ptrIiEEEEPijS8_iiNS5_3std3__410__identityEEEvT0_T1_T2_T3_T4_T6_,@function
        .size           _ZN3cub18CUB_300001_SM_10006detail6reduce28DeviceReduceSingleTileKernelINS2_10policy_hubIijN4cuda3__47maximumIiEEE10Policy1000EN6thrust24THRUST_300001_SM_1000_NS6detail15normal_iteratorINSC_10device_ptrIiEEEEPijS8_iiNS5_3std3__410__identityEEEvT0_T1_T2_T3_T4_T6_,(.L_x_648 - _ZN3cub18CUB_300001_SM_10006detail6reduce28DeviceReduceSingleTileKernelINS2_10policy_hubIijN4cuda3__47maximumIiEEE10Policy1000EN6thrust24THRUST_300001_SM_1000_NS6detail15normal_iteratorINSC_10device_ptrIiEEEEPijS8_iiNS5_3std3__410__identityEEEvT0_T1_T2_T3_T4_T6_)
        .other          _ZN3cub18CUB_300001_SM_10006detail6reduce28DeviceReduceSingleTileKernelINS2_10policy_hubIijN4cuda3__47maximumIiEEE10Policy1000EN6thrust24THRUST_300001_SM_1000_NS6detail15normal_iteratorINSC_10device_ptrIiEEEEPijS8_iiNS5_3std3__410__identityEEEvT0_T1_T2_T3_T4_T6_,@"STO_CUDA_ENTRY STV_DEFAULT"
_ZN3cub18CUB_300001_SM_10006detail6reduce28DeviceReduceSingleTileKernelINS2_10policy_hubIijN4cuda3__47maximumIiEEE10Policy1000EN6thrust24THRUST_300001_SM_1000_NS6detail15normal_iteratorINSC_10device_ptrIiEEEEPijS8_iiNS5_3std3__410__identityEEEvT0_T1_T2_T3_T4_T6_:
.text._ZN3cub18CUB_300001_SM_10006detail6reduce28DeviceReduceSingleTileKernelINS2_10policy_hubIijN4cuda3__47maximumIiEEE10Policy1000EN6thrust24THRUST_300001_SM_1000_NS6detail15normal_iteratorINSC_10device_ptrIiEEEEPijS8_iiNS5_3std3__410__identityEEEvT0_T1_T2_T3_T4_T6_:
        /* <DEDUP_REMOVED lines=13> */
.L_x_601:
[----:B------:R-:W-:Y:S01]  /*00d0*/  ISETP.GT.U32.AND P0, PT, R2, 0xfff, PT ;  /* 0x00000fff0200780c */ /* 0x000fe20003f04070 */
[----:B------:R-:W-:-:S12]  /*00e0*/  BSSY.RECONVERGENT B0, `(.L_x_602) ;  /* 0x00001da000007945 */ /* 0x000fd80003800200 */
        /* <DEDUP_REMOVED lines=11> */
.L_x_605:
[----:B------:R-:W-:Y:S05]  /*01a0*/  BSYNC.RECONVERGENT B1 ;  /* 0x0000000000017941 */ /* 0x000fea0003800200 */
.L_x_604:
        /* <DEDUP_REMOVED lines=17> */
.L_x_610:
        /* <DEDUP_REMOVED lines=31> */
.L_x_609:
[----:B------:R-:W-:Y:S05]  /*04b0*/  BSYNC.RECONVERGENT B2 ;  /* 0x0000000000027941 */ /* 0x000fea0003800200 */
.L_x_608:
[----:B------:R-:W-:Y:S05]  /*04c0*/  @!P1 BRA `(.L_x_607) ;  /* 0x0000000000c89947 */ /* 0x000fea0003800000 */
[----:B------:R-:W-:Y:S01]  /*04d0*/  ISETP.GE.U32.AND P0, PT, R21, 0x8, PT ;  /* 0x000000081500780c */ /* 0x000fe20003f06070 */
[----:B------:R-:W-:Y:S01]  /*04e0*/  BSSY.RECONVERGENT B2, `(.L_x_611) ;  /* 0x0000013000027945 */ /* 0x000fe20003800200 */
[----:B------:R-:W-:-:S04]  /*04f0*/  LOP3.LUT R16, R4, 0x7, RZ, 0xc0, !PT ;  /* 0x0000000704107812 */ /* 0x000fc800078ec0ff */
[----:B------:R-:W-:-:S07]  /*0500*/  ISETP.NE.AND P1, PT, R16, RZ, PT ;  /* 0x000000ff1000720c */ /* 0x000fce0003f25270 */
[----:B------:R-:W-:Y:S06]  /*0510*/  @!P0 BRA `(.L_x_612) ;  /* 0x00000000003c8947 */ /* 0x000fec0003800000 */
[----:B------:R-:W0:Y:S02]  /*0520*/  LDC.64 R6, c[0x0][0x380] ;  /* 0x0000e000ff067b82 */ /* 0x000e240000000a00 */
[----:B0-----:R-:W-:-:S05]  /*0530*/  IMAD.WIDE.U32 R6, R5, 0x4, R6 ;  /* 0x0000000405067825 */ /* 0x001fca00078e0006 */
        /* <DEDUP_REMOVED lines=13> */
.L_x_612:
[----:B------:R-:W-:Y:S05]  /*0610*/  BSYNC.RECONVERGENT B2 ;  /* 0x0000000000027941 */ /* 0x000fea0003800200 */
.L_x_611:
        /* <DEDUP_REMOVED lines=11> */
[----:B------:R-:W3:Y:S01]  /*06d0*/  LDG.E R10, desc[UR6][R6.64+0xc00] ;  /* 0x000c0006060a7981 */ /* 0x000ee2000c1e1900 */
[----:B------:R-:W-:Y:S01]  /*06e0*/  VIADD R5, R5, 0x400 ;  /* 0x0000040005057836 */ /* 0x000fe20000000000 */
[----:B--2--5:R-:W-:-:S04]  /*06f0*/  VIMNMX3 R0, R0, R9, R4, !PT ;  /* 0x000000090000720f */ /* 0x024fc80007800104 */
[----:B---3--:R-:W-:-:S07]  /*0700*/  VIMNMX3 R0, R0, R11, R10, !PT ;  /* 0x0000000b0000720f */ /* 0x008fce000780010a */
.L_x_614:
[----:B------:R-:W-:Y:S05]  /*0710*/  BSYNC.RECONVERGENT B2 ;  /* 0x0000000000027941 */ /* 0x000fea0003800200 */
.L_x_613:
[----:B------:R-:W-:Y:S05]  /*0720*/  @!P1 BRA `(.L_x_607) ;  /* 0x0000000000309947 */ /* 0x000fea0003800000 */
[----:B------:R-:W0:Y:S02]  /*0730*/  LDC.64 R6, c[0x0][0x380] ;  /* 0x0000e000ff067b82 */ /* 0x000e240000000a00 */
[----:B0-----:R-:W-:-:S04]  /*0740*/  IMAD.WIDE.U32 R4, R5, 0x4, R6 ;  /* 0x0000000405047825 */ /* 0x001fc800078e0006 */
[----:B------:R-:W-:Y:S02]  /*0750*/  IMAD.MOV R6, RZ, RZ, -R8 ;  /* 0x000000ffff067224 */ /* 0x000fe400078e0a08 */
[----:B------:R-:W-:-:S07]  /*0760*/  IMAD.MOV.U32 R7, RZ, RZ, R5 ;  /* 0x000000ffff077224 */ /* 0x000fce00078e0005 */
.L_x_615:
[----:B------:R-:W-:-:S06]  /*0770*/  IMAD.MOV.U32 R5, RZ, RZ, R7 ;  /* 0x000000ffff057224 */ /* 0x000fcc00078e0007 */
[----:B------:R0:W2:Y:S01]  /*0780*/  LDG.E R5, desc[UR6][R4.64] ;  /* 0x0000000604057981 */ /* 0x0000a2000c1e1900 */
[----:B------:R-:W-:-:S05]  /*0790*/  VIADD R6, R6, 0x1 ;  /* 0x0000000106067836 */ /* 0x000fca0000000000 */
[----:B------:R-:W-:Y:S02]  /*07a0*/  ISETP.NE.AND P0, PT, R6, RZ, PT ;  /* 0x000000ff0600720c */ /* 0x000fe40003f05270 */
[----:B0-----:R-:W-:-:S05]  /*07b0*/  IADD3 R4, P1, PT, R4, 0x400, RZ ;  /* 0x0000040004047810 */ /* 0x001fca0007f3e0ff */
[----:B------:R-:W-:Y:S01]  /*07c0*/  IMAD.X R7, RZ, RZ, R7, P1 ;  /* 0x000000ffff077224 */ /* 0x000fe200008e0607 */
[----:B--2--5:R-:W-:-:S05]  /*07d0*/  VIMNMX R0, PT, PT, R5, R0, !PT ;  /* 0x0000000005007248 */ /* 0x024fca0007fe0100 */
[----:B------:R-:W-:Y:S05]  /*07e0*/  @P0 BRA `(.L_x_615) ;  /* 0xfffffffc00e00947 */ /* 0x000fea000383ffff */
.L_x_607:
[----:B------:R-:W-:Y:S05]  /*07f0*/  BSYNC.RECONVERGENT B1 ;  /* 0x0000000000017941 */ /* 0x000fea0003800200 */
.L_x_606:
[----:B------:R-:W-:Y:S01]  /*0800*/  ISETP.GE.U32.AND P0, PT, R2, 0x100, PT ;  /* 0x000001000200780c */ /* 0x000fe20003f06070 */
[----:B-----5:R-:W-:-:S12]  /*0810*/  IMAD.MOV.U32 R9, RZ, RZ, R0 ;  /* 0x000000ffff097224 */ /* 0x020fd800078e0000 */
[----:B------:R-:W-:Y:S05]  /*0820*/  @!P0 BRA `(.L_x_616) ;  /* 0x0000000000a08947 */ /* 0x000fea0003800000 */
[----:B0-----:R-:W0:Y:S01]  /*0830*/  S2R R6, SR_LANEID ;  /* 0x0000000000067919 */ /* 0x001e220000000000 */
[----:B------:R-:W1:Y:S02]  /*0840*/  SHFL.DOWN PT, R0, R9, 0x1, 0x1f ;  /* 0x08201f0009007f89 */ /* 0x000e6400000e0000 */
[----:B-1----:R-:W-:Y:S02]  /*0850*/  VIMNMX R0, PT, PT, R0, R9, !PT ;  /* 0x0000000900007248 */ /* 0x002fe40007fe0100 */
[C---:B0-----:R-:W-:Y:S02]  /*0860*/  ISETP.GT.AND P0, PT, R6.reuse, 0x1e, PT ;  /* 0x0000001e0600780c */ /* 0x041fe40003f04270 */
[C---:B------:R-:W-:Y:S02]  /*0870*/  ISETP.NE.AND P1, PT, R6.reuse, RZ, PT ;  /* 0x000000ff0600720c */ /* 0x040fe40003f25270 */
[----:B------:R-:W-:Y:S02]  /*0880*/  SEL R0, R9, R0, P0 ;  /* 0x0000000009007207 */ /* 0x000fe40000000000 */
[----:B------:R-:W-:-:S03]  /*0890*/  ISETP.GT.AND P0, PT, R6, 0x1d, PT ;  /* 0x0000001d0600780c */ /* 0x000fc60003f04270 */
[----:B------:R-:W0:Y:S06]  /*08a0*/  SHFL.DOWN PT, R5, R0, 0x2, 0x1f ;  /* 0x08401f0000057f89 */ /* 0x000e2c00000e0000 */
        /* <DEDUP_REMOVED lines=32> */
.L_x_616:
[----:B0-----:R-:W0:Y:S01]  /*0ab0*/  S2R R6, SR_LANEID ;  /* 0x0000000000067919 */ /* 0x001e220000000000 */
[----:B------:R-:W-:-:S04]  /*0ac0*/  LOP3.LUT R0, R3, 0x3e0, RZ, 0xc0, !PT ;  /* 0x000003e003007812 */ /* 0x000fc800078ec0ff */
[----:B------:R-:W-:Y:S01]  /*0ad0*/  LOP3.LUT R7, RZ, R0, RZ, 0x33, !PT ;  /* 0x00000000ff077212 */ /* 0x000fe200078e33ff */
[----:B------:R-:W-:-:S04]  /*0ae0*/  VIADD R5, R0, 0x20 ;  /* 0x0000002000057836 */ /* 0x000fc80000000000 */
[----:B------:R-:W-:Y:S01]  /*0af0*/  IMAD.IADD R7, R7, 0x1, R2 ;  /* 0x0000000107077824 */ /* 0x000fe200078e0202 */
[----:B------:R-:W-:-:S04]  /*0b00*/  ISETP.GT.U32.AND P0, PT, R5, R2, PT ;  /* 0x000000020500720c */ /* 0x000fc80003f04070 */
        /* <DEDUP_REMOVED lines=36> */
[C---:B------:R-:W-:Y:S02]  /*0d50*/  ISETP.GT.U32.AND P3, PT, R2.reuse, 0x60, PT ;  /* 0x000000600200780c */ /* 0x040fe40003f64070 */
[----:B------:R-:W-:Y:S01]  /*0d60*/  ISETP.GT.U32.AND P1, PT, R2, 0x80, PT ;  /* 0x000000800200780c */ /* 0x000fe20003f24070 */
[----:B-1----:R-:W-:-:S09]  /*0d70*/  ULEA UR4, UR5, UR4, 0x18 ;  /* 0x0000000405047291 */ /* 0x002fd2000f8ec0ff */
[----:B------:R-:W0:Y:S04]  /*0d80*/  LDS R0, [UR4+0xc] ;  /* 0x00000c04ff007984 */ /* 0x000e280008000800 */
[----:B------:R-:W1:Y:S04]  /*0d90*/  LDS.128 R8, [UR4+0x10] ;  /* 0x00001004ff087984 */ /* 0x000e680008000c00 */
[----:B------:R-:W2:Y:S01]  /*0da0*/  LDS.64 R6, [UR4+0x20] ;  /* 0x00002004ff067984 */ /* 0x000ea20008000a00 */
[----:B0-----:R-:W-:Y:S02]  /*0db0*/  @P2 VIMNMX R5, PT, PT, R5, R0, !PT ;  /* 0x0000000005052248 */ /* 0x001fe40007fe0100 */
[----:B------:R-:W-:-:S02]  /*0dc0*/  ISETP.GT.U32.AND P2, PT, R2, 0xa0, PT ;  /* 0x000000a00200780c */ /* 0x000fc40003f44070 */
[----:B-1----:R-:W-:Y:S02]  /*0dd0*/  @P4 VIMNMX R5, PT, PT, R5, R8, !PT ;  /* 0x0000000805054248 */ /* 0x002fe40007fe0100 */
[C---:B------:R-:W-:Y:S02]  /*0de0*/  ISETP.GT.U32.AND P4, PT, R2.reuse, 0xc0, PT ;  /* 0x000000c00200780c */ /* 0x040fe40003f84070 */
[----:B------:R-:W-:Y:S02]  /*0df0*/  @P3 VIMNMX R5, PT, PT, R5, R9, !PT ;  /* 0x0000000905053248 */ /* 0x000fe40007fe0100 */
[----:B------:R-:W-:Y:S02]  /*0e00*/  ISETP.GT.U32.AND P3, PT, R2, 0xe0, PT ;  /* 0x000000e00200780c */ /* 0x000fe40003f64070 */
[----:B------:R-:W-:-:S04]  /*0e10*/  @P1 VIMNMX R5, PT, PT, R5, R10, !PT ;  /* 0x0000000a05051248 */ /* 0x000fc80007fe0100 */
[----:B------:R-:W-:-:S04]  /*0e20*/  @P2 VIMNMX R5, PT, PT, R5, R11, !PT ;  /* 0x0000000b05052248 */ /* 0x000fc80007fe0100 */
[----:B--2---:R-:W-:-:S04]  /*0e30*/  @P4 VIMNMX R5, PT, PT, R5, R6, !PT ;  /* 0x0000000605054248 */ /* 0x004fc80007fe0100 */
[----:B------:R-:W-:Y:S01]  /*0e40*/  @P3 VIMNMX R5, PT, PT, R5, R7, !PT ;  /* 0x0000000705053248 */ /* 0x000fe20007fe0100 */
[----:B------:R-:W-:Y:S06]  /*0e50*/  BRA `(.L_x_617) ;  /* 0x0000001000087947 */ /* 0x000fec0003800000 */
.L_x_603:
[----:B------:R-:W0:Y:S01]  /*0e60*/  S2R R0, SR_TID.X ;  /* 0x0000000000007919 */ /* 0x000e220000002100 */
[----:B------:R-:W1:Y:S02]  /*0e70*/  LDCU.64 UR4, c[0x0][0x380] ;  /* 0x00007000ff0477ac */ /* 0x000e640008000a00 */
[----:B-1----:R-:W-:Y:S02]  /*0e80*/  IMAD.U32 R12, RZ, RZ, UR4 ;  /* 0x00000004ff0c7e24 */ /* 0x002fe4000f8e00ff */
[----:B------:R-:W-:Y:S02]  /*0e90*/  IMAD.U32 R13, RZ, RZ, UR5 ;  /* 0x00000005ff0d7e24 */ /* 0x000fe4000f8e00ff */
        /* <DEDUP_REMOVED lines=17> */
[----:B------:R-:W-:Y:S01]  /*0fb0*/  UMOV UR4, 0x1000 ;  /* 0x0000100000047882 */ /* 0x000fe20000000000 */
[----:B--2---:R-:W-:Y:S01]  /*0fc0*/  VIMNMX3 R6, R3, R6, R7, !PT ;  /* 0x000000060306720f */ /* 0x004fe20007800107 */
[----:B------:R-:W-:-:S05]  /*0fd0*/  VIADD R3, R2, 0xfffff000 ;  /* 0xfffff00002037836 */ /* 0x000fca0000000000 */
[----:B------:R-:W-:Y:S02]  /*0fe0*/  ISETP.GE.U32.AND P0, PT, R3, 0x1000, PT ;  /* 0x000010000300780c */ /* 0x000fe40003f06070 */
        /* <DEDUP_REMOVED lines=8> */
[----:B------:R-:W0:Y:S01]  /*1070*/  LDC R2, c[0x0][0x390] ;  /* 0x0000e400ff027b82 */ /* 0x000e220000000800 */
[----:B------:R-:W-:-:S07]  /*1080*/  UMOV UR4, 0x1000 ;  /* 0x0000100000047882 */ /* 0x000fce0000000000 */
[----:B------:R-:W1:Y:S02]  /*1090*/  LDC.64 R12, c[0x0][0x380] ;  /* 0x0000e000ff0c7b82 */ /* 0x000e640000000a00 */
.L_x_620:
[----:B------:R-:W-:-:S04]  /*10a0*/  VIADD R5, R0, UR4 ;  /* 0x0000000400057c36 */ /* 0x000fc80008000000 */
[----:B-1----:R-:W-:-:S05]  /*10b0*/  IMAD.WIDE.U32 R4, R5, 0x4, R12 ;  /* 0x0000000405047825 */ /* 0x002fca00078e000c */
        /* <DEDUP_REMOVED lines=16> */
[----:B--2---:R-:W-:Y:S01]  /*11c0*/  VIMNMX3 R10, R10, R11, R14, !PT ;  /* 0x0000000b0a0a720f */ /* 0x004fe2000780010e */
[----:B0-----:R-:W-:-:S05]  /*11d0*/  VIADD R11, R2, -UR4 ;  /* 0x80000004020b7c36 */ /* 0x001fca0008000000 */
[----:B------:R-:W-:Y:S02]  /*11e0*/  ISETP.GE.U32.AND P0, PT, R11, 0x1000, PT ;  /* 0x000010000b00780c */ /* 0x000fe40003f06070 */
[----:B---3--:R-:W-:Y:S02]  /*11f0*/  VIMNMX3 R16, R25, R16, R17, !PT ;  /* 0x000000101910720f */ /* 0x008fe40007800111 */
[----:B----4-:R-:W-:Y:S02]  /*1200*/  VIMNMX3 R19, R18, R19, R20, !PT ;  /* 0x000000131213720f */ /* 0x010fe40007800114 */
[----:B-----5:R-:W-:-:S04]  /*1210*/  VIMNMX3 R21, R21, R22, R23, !PT ;  /* 0x000000161515720f */ /* 0x020fc80007800117 */
[----:B------:R-:W-:Y:S02]  /*1220*/  VIMNMX3 R16, R16, R19, R21, !PT ;  /* 0x000000131010720f */ /* 0x000fe40007800115 */
[----:B------:R-:W-:Y:S02]  /*1230*/  VIMNMX3 R7, R9, R7, R6, !PT ;  /* 0x000000070907720f */ /* 0x000fe40007800106 */
[----:B------:R-:W-:-:S04]  /*1240*/  VIMNMX R8, PT, PT, R8, R15, !PT ;  /* 0x0000000f08087248 */ /* 0x000fc80007fe0100 */
[----:B------:R-:W-:-:S04]  /*1250*/  VIMNMX3 R7, R10, R7, R8, !PT ;  /* 0x000000070a07720f */ /* 0x000fc80007800108 */
[----:B------:R-:W-:Y:S01]  /*1260*/  VIMNMX R25, PT, PT, R16, R7, !PT ;  /* 0x0000000710197248 */ /* 0x000fe20007fe0100 */
[----:B------:R-:W-:Y:S06]  /*1270*/  @!P0 BRA `(.L_x_619) ;  /* 0x0000000800688947 */ /* 0x000fec0003800000 */
[----:B------:R-:W-:-:S06]  /*1280*/  UIADD3 UR4, UPT, UPT, UR4, 0x1000, URZ ;  /* 0x0000100004047890 */ /* 0x000fcc000fffe0ff */
[----:B------:R-:W-:-:S13]  /*1290*/  ISETP.LT.U32.AND P0, PT, R3, UR4, PT ;  /* 0x0000000403007c0c */ /* 0x000fda000bf01070 */
[----:B------:R-:W-:Y:S05]  /*12a0*/  @!P0 BRA `(.L_x_620) ;  /* 0xfffffffc007c8947 */ /* 0x000fea000383ffff */
.L_x_618:
[----:B------:R-:W-:Y:S01]  /*12b0*/  VIADD R3, R2, -UR4 ;  /* 0x8000000402037c36 */ /* 0x000fe20008000000 */
[----:B------:R-:W-:Y:S04]  /*12c0*/  BSSY.RECONVERGENT B1, `(.L_x_619) ;  /* 0x0000095000017945 */ /* 0x000fe80003800200 */
[----:B------:R-:W-:-:S04]  /*12d0*/  ISETP.GE.AND P0, PT, R0, R3, PT ;  /* 0x000000030000720c */ /* 0x000fc80003f06270 */
[----:B------:R-:W-:-:S13]  /*12e0*/  ISETP.LE.U32.OR P0, PT, R2, UR4, P0 ;  /* 0x0000000402007c0c */ /* 0x000fda0008703470 */
[----:B------:R-:W-:Y:S05]  /*12f0*/  @P0 BRA `(.L_x_621) ;  /* 0x0000000800440947 */ /* 0x000fea0003800000 */
[----:B------:R-:W-:Y:S01]  /*1300*/  LOP3.LUT R3, RZ, R0, RZ, 0x33, !PT ;  /* 0x00000000ff037212 */ /* 0x000fe200078e33ff */
[----:B------:R-:W-:Y:S01]  /*1310*/  BSSY.RECONVERGENT B2, `(.L_x_622) ;  /* 0x000004a000027945 */ /* 0x000fe20003800200 */
[----:B------:R-:W-:Y:S02]  /*1320*/  IMAD.MOV.U32 R6, RZ, RZ, R0 ;  /* 0x000000ffff067224 */ /* 0x000fe400078e0000 */
[----:B------:R-:W-:-:S04]  /*1330*/  IADD3 R3, PT, PT, R2, -UR4, R3 ;  /* 0x8000000402037c10 */ /* 0x000fc8000fffe003 */
[C---:B------:R-:W-:Y:S02]  /*1340*/  ISETP.GE.U32.AND P0, PT, R3.reuse, 0xf00, PT ;  /* 0x00000f000300780c */ /* 0x040fe40003f06070 */
[----:B------:R-:W-:-:S04]  /*1350*/  LEA.HI R3, R3, 0x1, RZ, 0x18 ;  /* 0x0000000103037811 */ /* 0x000fc800078fc0ff */
[----:B------:R-:W-:-:S07]  /*1360*/  LOP3.LUT R4, R3, 0xf, RZ, 0xc0, !PT ;  /* 0x0000000f03047812 */ /* 0x000fce00078ec0ff */
[----:B------:R-:W-:Y:S05]  /*1370*/  @!P0 BRA `(.L_x_623) ;  /* 0x00000004000c8947 */ /* 0x000fea0003800000 */
[----:B------:R-:W-:Y:S01]  /*1380*/  LOP3.LUT R7, R3, 0x1fffff0, RZ, 0xc0, !PT ;  /* 0x01fffff003077812 */ /* 0x000fe200078ec0ff */
[----:B------:R-:W-:Y:S01]  /*1390*/  BSSY.RECONVERGENT B3, `(.L_x_624) ;  /* 0x0000040000037945 */ /* 0x000fe20003800200 */
[C---:B------:R-:W-:Y:S01]  /*13a0*/  LOP3.LUT R6, R0.reuse, 0x800, RZ, 0xfc, !PT ;  /* 0x0000080000067812 */ /* 0x040fe200078efcff */
[----:B------:R-:W-:Y:S02]  /*13b0*/  VIADD R2, R0, UR4 ;  /* 0x0000000400027c36 */ /* 0x000fe40008000000 */
[----:B------:R-:W-:-:S07]  /*13c0*/  IMAD.MOV R7, RZ, RZ, -R7 ;  /* 0x000000ffff077224 */ /* 0x000fce00078e0a07 */
.L_x_625:
[----:B------:R-:W-:-:S04]  /*13d0*/  IMAD.WIDE.U32 R26, R2, 0x4, R12 ;  /* 0x00000004021a7825 */ /* 0x000fc800078e000c */
[C---:B------:R-:W-:Y:S02]  /*13e0*/  VIADD R9, R2.reuse, 0x100 ;  /* 0x0000010002097836 */ /* 0x040fe40000000000 */
[----:B------:R-:W-:Y:S01]  /*13f0*/  VIADD R15, R2, 0x400 ;  /* 0x00000400020f7836 */ /* 0x000fe20000000000 */
[----:B------:R0:W2:Y:S01]  /*1400*/  LDG.E R26, desc[UR6][R26.64] ;  /* 0x000000061a1a7981 */ /* 0x0000a2000c1e1900 */
[----:B------:R-:W-:-:S04]  /*1410*/  IMAD.WIDE.U32 R8, R9, 0x4, R12 ;  /* 0x0000000409087825 */ /* 0x000fc800078e000c */
[C---:B------:R-:W-:Y:S01]  /*1420*/  VIADD R17, R2.reuse, 0x200 ;  /* 0x0000020002117836 */ /* 0x040fe20000000000 */
[----:B------:R1:W2:Y:S01]  /*1430*/  LDG.E R5, desc[UR6][R8.64] ;  /* 0x0000000608057981 */ /* 0x0002a2000c1e1900 */
[C---:B------:R-:W-:Y:S02]  /*1440*/  VIADD R11, R2.reuse, 0x300 ;  /* 0x00000300020b7836 */ /* 0x040fe40000000000 */
[----:B0-----:R-:W-:Y:S02]  /*1450*/  VIADD R27, R2, 0x700 ;  /* 0x00000700021b7836 */ /* 0x001fe40000000000 */
[----:B------:R-:W-:-:S04]  /*1460*/  IMAD.WIDE.U32 R14, R15, 0x4, R12 ;  /* 0x000000040f0e7825 */ /* 0x000fc800078e000c */
[--C-:B------:R-:W-:Y:S01]  /*1470*/  IMAD.WIDE.U32 R16, R17, 0x4, R12.reuse ;  /* 0x0000000411107825 */ /* 0x100fe200078e000c */
[----:B------:R0:W3:Y:S03]  /*1480*/  LDG.E R22, desc[UR6][R14.64] ;  /* 0x000000060e167981 */ /* 0x0000e6000c1e1900 */
[----:B------:R-:W-:Y:S01]  /*1490*/  VIADD R29, R2, 0x500 ;  /* 0x00000500021d7836 */ /* 0x000fe20000000000 */
[----:B------:R-:W4:Y:S01]  /*14a0*/  LDG.E R24, desc[UR6][R16.64] ;  /* 0x0000000610187981 */ /* 0x000f22000c1e1900 */
[----:B------:R-:W-:-:S04]  /*14b0*/  IMAD.WIDE.U32 R10, R11, 0x4, R12 ;  /* 0x000000040b0a7825 */ /* 0x000fc800078e000c */
[--C-:B-1----:R-:W-:Y:S01]  /*14c0*/  IMAD.WIDE.U32 R8, R27, 0x4, R12.reuse ;  /* 0x000000041b087825 */ /* 0x102fe200078e000c */
[----:B------:R-:W4:Y:S03]  /*14d0*/  LDG.E R23, desc[UR6][R10.64] ;  /* 0x000000060a177981 */ /* 0x000f26000c1e1900 */
[----:B------:R-:W-:Y:S02]  /*14e0*/  VIADD R27, R2, 0x900 ;  /* 0x00000900021b7836 */ /* 0x000fe40000000000 */
[----:B------:R-:W-:-:S04]  /*14f0*/  IMAD.WIDE.U32 R28, R29, 0x4, R12 ;  /* 0x000000041d1c7825 */ /* 0x000fc800078e000c */
[C---:B------:R-:W-:Y:S01]  /*1500*/  VIADD R19, R2.reuse, 0x600 ;  /* 0x0000060002137836 */ /* 0x040fe20000000000 */
[----:B------:R1:W5:Y:S01]  /*1510*/  LDG.E R11, desc[UR6][R8.64] ;  /* 0x00000006080b7981 */ /* 0x000362000c1e1900 */
[C---:B0-----:R-:W-:Y:S02]  /*1520*/  VIADD R15, R2.reuse, 0xa00 ;  /* 0x00000a00020f7836 */ /* 0x041fe40000000000 */
[----:B------:R-:W-:Y:S01]  /*1530*/  VIADD R20, R2, 0x800 ;  /* 0x0000080002147836 */ /* 0x000fe20000000000 */
[----:B------:R0:W3:Y:S01]  /*1540*/  LDG.E R21, desc[UR6][R28.64] ;  /* 0x000000061c157981 */ /* 0x0000e2000c1e1900 */
[----:B------:R-:W-:-:S04]  /*1550*/  IMAD.WIDE.U32 R18, R19, 0x4, R12 ;  /* 0x0000000413127825 */ /* 0x000fc800078e000c */
[----:B-1----:R-:W-:-:S04]  /*1560*/  IMAD.WIDE.U32 R8, R27, 0x4, R12 ;  /* 0x000000041b087825 */ /* 0x002fc800078e000c */
[--C-:B------:R-:W-:Y:S02]  /*1570*/  IMAD.WIDE.U32 R14, R15, 0x4, R12.reuse ;  /* 0x000000040f0e7825 */ /* 0x100fe400078e000c */
[----:B------:R-:W5:Y:S02]  /*1580*/  LDG.E R9, desc[UR6][R8.64] ;  /* 0x0000000608097981 */ /* 0x000f64000c1e1900 */
[--C-:B------:R-:W-:Y:S02]  /*1590*/  IMAD.WIDE.U32 R16, R20, 0x4, R12.reuse ;  /* 0x0000000414107825 */ /* 0x100fe400078e000c */
[----:B------:R1:W5:Y:S02]  /*15a0*/  LDG.E R20, desc[UR6][R18.64] ;  /* 0x0000000612147981 */ /* 0x000364000c1e1900 */
[C---:B0-----:R-:W-:Y:S02]  /*15b0*/  VIADD R29, R2.reuse, 0xb00 ;  /* 0x00000b00021d7836 */ /* 0x041fe40000000000 */
[----:B------:R-:W-:Y:S01]  /*15c0*/  VIADD R27, R2, 0xc00 ;  /* 0x00000c00021b7836 */ /* 0x000fe20000000000 */
[----:B------:R0:W5:Y:S01]  /*15d0*/  LDG.E R10, desc[UR6][R16.64] ;  /* 0x00000006100a7981 */ /* 0x000162000c1e1900 */
[----:B------:R-:W-:-:S03]  /*15e0*/  IMAD.WIDE.U32 R28, R29, 0x4, R12 ;  /* 0x000000041d1c7825 */ /* 0x000fc600078e000c */
[----:B------:R0:W5:Y:S01]  /*15f0*/  LDG.E R8, desc[UR6][R14.64] ;  /* 0x000000060e087981 */ /* 0x000162000c1e1900 */
[C---:B-1----:R-:W-:Y:S02]  /*1600*/  VIADD R19, R2.reuse, 0xe00 ;  /* 0x00000e0002137836 */ /* 0x042fe40000000000 */
[C---:B------:R-:W-:Y:S02]  /*1610*/  VIADD R18, R2.reuse, 0xf00 ;  /* 0x00000f0002127836 */ /* 0x040fe40000000000 */
[----:B0-----:R-:W-:Y:S02]  /*1620*/  IMAD.WIDE.U32 R16, R27, 0x4, R12 ;  /* 0x000000041b107825 */ /* 0x001fe400078e000c */
[----:B------:R-:W5:Y:S02]  /*1630*/  LDG.E R27, desc[UR6][R28.64] ;  /* 0x000000061c1b7981 */ /* 0x000f64000c1e1900 */
[----:B------:R-:W-:-:S04]  /*1640*/  VIADD R15, R2, 0xd00 ;  /* 0x00000d00020f7836 */ /* 0x000fc80000000000 */
[--C-:B------:R-:W-:Y:S01]  /*1650*/  IMAD.WIDE.U32 R14, R15, 0x4, R12.reuse ;  /* 0x000000040f0e7825 */ /* 0x100fe200078e000c */
[----:B------:R0:W5:Y:S05]  /*1660*/  LDG.E R28, desc[UR6][R16.64] ;  /* 0x00000006101c7981 */ /* 0x00016a000c1e1900 */
[----:B------:R-:W5:Y:S01]  /*1670*/  LDG.E R15, desc[UR6][R14.64] ;  /* 0x000000060e0f7981 */ /* 0x000f62000c1e1900 */
[----:B0-----:R-:W-:-:S04]  /*1680*/  IMAD.WIDE.U32 R16, R19, 0x4, R12 ;  /* 0x0000000413107825 */ /* 0x001fc800078e000c */
[----:B------:R-:W-:Y:S02]  /*1690*/  IMAD.WIDE.U32 R18, R18, 0x4, R12 ;  /* 0x0000000412127825 */ /* 0x000fe400078e000c */
[----:B------:R-:W5:Y:S04]  /*16a0*/  LDG.E R16, desc[UR6][R16.64] ;  /* 0x0000000610107981 */ /* 0x000f68000c1e1900 */
[----:B------:R-:W5:Y:S01]  /*16b0*/  LDG.E R19, desc[UR6][R18.64] ;  /* 0x0000000612137981 */ /* 0x000f62000c1e1900 */
[----:B------:R-:W-:-:S05]  /*16c0*/  VIADD R7, R7, 0x10 ;  /* 0x0000001007077836 */ /* 0x000fca0000000000 */
[----:B------:R-:W-:Y:S01]  /*16d0*/  ISETP.NE.AND P0, PT, R7, RZ, PT ;  /* 0x000000ff0700720c */ /* 0x000fe20003f05270 */
[----:B------:R-:W-:Y:S02]  /*16e0*/  VIADD R6, R6, 0x1000 ;  /* 0x0000100006067836 */ /* 0x000fe40000000000 */
[----:B------:R-:W-:Y:S01]  /*16f0*/  VIADD R2, R2, 0x1000 ;  /* 0x0000100002027836 */ /* 0x000fe20000000000 */
[----:B--2---:R-:W-:-:S04]  /*1700*/  VIMNMX3 R5, R25, R26, R5, !PT ;  /* 0x0000001a1905720f */ /* 0x004fc80007800105 */
[----:B----4-:R-:W-:-:S04]  /*1710*/  VIMNMX3 R5, R5, R24, R23, !PT ;  /* 0x000000180505720f */ /* 0x010fc80007800117 */
[----:B---3--:R-:W-:-:S04]  /*1720*/  VIMNMX3 R5, R5, R22, R21, !PT ;  /* 0x000000160505720f */ /* 0x008fc80007800115 */
[----:B-----5:R-:W-:-:S04]  /*1730*/  VIMNMX3 R5, R5, R20, R11, !PT ;  /* 0x000000140505720f */ /* 0x020fc8000780010b */
[----:B------:R-:W-:-:S04]  /*1740*/  VIMNMX3 R5, R5, R10, R9, !PT ;  /* 0x0000000a0505720f */ /* 0x000fc80007800109 */
[----:B------:R-:W-:-:S04]  /*1750*/  VIMNMX3 R5, R5, R8, R27, !PT ;  /* 0x000000080505720f */ /* 0x000fc8000780011b */
[----:B------:R-:W-:-:S04]  /*1760*/  VIMNMX3 R5, R5, R28, R15, !PT ;  /* 0x0000001c0505720f */ /* 0x000fc8000780010f */
[----:B------:R-:W-:Y:S01]  /*1770*/  VIMNMX3 R25, R5, R16, R19, !PT ;  /* 0x000000100519720f */ /* 0x000fe20007800113 */
[----:B------:R-:W-:Y:S06]  /*1780*/  @P0 BRA `(.L_x_625) ;  /* 0xfffffffc00100947 */ /* 0x000fec000383ffff */
[----:B------:R-:W-:Y:S05]  /*1790*/  BSYNC.RECONVERGENT B3 ;  /* 0x0000000000037941 */ /* 0x000fea0003800200 */
.L_x_624:
[----:B------:R-:W-:-:S07]  /*17a0*/  VIADD R6, R6, 0xfffff800 ;  /* 0xfffff80006067836 */ /* 0x000fce0000000000 */
.L_x_623:
[----:B------:R-:W-:Y:S05]  /*17b0*/  BSYNC.RECONVERGENT B2 ;  /* 0x0000000000027941 */ /* 0x000fea0003800200 */
.L_x_622:
[----:B------:R-:W-:-:S13]  /*17c0*/  ISETP.NE.AND P0, PT, R4, RZ, PT ;  /* 0x000000ff0400720c */ /* 0x000fda0003f05270 */
[----:B------:R-:W-:Y:S05]  /*17d0*/  @!P0 BRA `(.L_x_621) ;  /* 0x00000004000c8947 */ /* 0x000fea0003800000 */
[----:B------:R-:W-:Y:S01]  /*17e0*/  ISETP.GE.U32.AND P0, PT, R4, 0x8, PT ;  /* 0x000000080400780c */ /* 0x000fe20003f06070 */
[----:B------:R-:W-:Y:S01]  /*17f0*/  BSSY.RECONVERGENT B2, `(.L_x_626) ;  /* 0x0000021000027945 */ /* 0x000fe20003800200 */
[----:B------:R-:W-:-:S04]  /*1800*/  LOP3.LUT R22, R3, 0x7, RZ, 0xc0, !PT ;  /* 0x0000000703167812 */ /* 0x000fc800078ec0ff */
[----:B------:R-:W-:-:S07]  /*1810*/  ISETP.NE.AND P1, PT, R22, RZ, PT ;  /* 0x000000ff1600720c */ /* 0x000fce0003f25270 */
[----:B------:R-:W-:Y:S06]  /*1820*/  @!P0 BRA `(.L_x_627) ;  /* 0x0000000000748947 */ /* 0x000fec0003800000 */
[----:B------:R-:W-:-:S04]  /*1830*/  VIADD R5, R6, UR4 ;  /* 0x0000000406057c36 */ /* 0x000fc80008000000 */
[C---:B------:R-:W-:Y:S02]  /*1840*/  VIADD R21, R5.reuse, 0x100 ;  /* 0x0000010005157836 */ /* 0x040fe40000000000 */
[C---:B------:R-:W-:Y:S02]  /*1850*/  VIADD R19, R5.reuse, 0x200 ;  /* 0x0000020005137836 */ /* 0x040fe40000000000 */
[C---:B------:R-:W-:Y:S02]  /*1860*/  VIADD R9, R5.reuse, 0x300 ;  /* 0x0000030005097836 */ /* 0x040fe40000000000 */
[----:B------:R-:W-:-:S04]  /*1870*/  IMAD.WIDE.U32 R14, R5, 0x4, R12 ;  /* 0x00000004050e7825 */ /* 0x000fc800078e000c */
[--C-:B------:R-:W-:Y:S01]  /*1880*/  IMAD.WIDE.U32 R20, R21, 0x4, R12.reuse ;  /* 0x0000000415147825 */ /* 0x100fe200078e000c */
[----:B------:R0:W2:Y:S03]  /*1890*/  LDG.E R2, desc[UR6][R14.64] ;  /* 0x000000060e027981 */ /* 0x0000a6000c1e1900 */
[--C-:B------:R-:W-:Y:S01]  /*18a0*/  IMAD.WIDE.U32 R18, R19, 0x4, R12.reuse ;  /* 0x0000000413127825 */ /* 0x100fe200078e000c */
[----:B------:R-:W2:Y:S03]  /*18b0*/  LDG.E R7, desc[UR6][R20.64] ;  /* 0x0000000614077981 */ /* 0x000ea6000c1e1900 */
        /* <DEDUP_REMOVED lines=10> */
[--C-:B------:R-:W-:Y:S02]  /*1960*/  IMAD.WIDE.U32 R16, R23, 0x4, R12.reuse ;  /* 0x0000000417107825 */ /* 0x100fe400078e000c */
[----:B------:R-:W4:Y:S02]  /*1970*/  LDG.E R4, desc[UR6][R4.64] ;  /* 0x0000000604047981 */ /* 0x000f24000c1e1900 */
[----:B0-----:R-:W-:Y:S02]  /*1980*/  IMAD.WIDE.U32 R14, R27, 0x4, R12 ;  /* 0x000000041b0e7825 */ /* 0x001fe400078e000c */
[----:B------:R-:W5:Y:S04]  /*1990*/  LDG.E R16, desc[UR6][R16.64] ;  /* 0x0000000610107981 */ /* 0x000f68000c1e1900 */
[----:B------:R-:W5:Y:S01]  /*19a0*/  LDG.E R14, desc[UR6][R14.64] ;  /* 0x000000060e0e7981 */ /* 0x000f62000c1e1900 */
[----:B------:R-:W-:Y:S01]  /*19b0*/  VIADD R6, R6, 0x800 ;  /* 0x0000080006067836 */ /* 0x000fe20000000000 */
[----:B--2---:R-:W-:-:S04]  /*19c0*/  VIMNMX3 R7, R25, R2, R7, !PT ;  /* 0x000000021907720f */ /* 0x004fc80007800107 */
[----:B---3--:R-:W-:-:S04]  /*19d0*/  VIMNMX3 R7, R7, R18, R8, !PT ;  /* 0x000000120707720f */ /* 0x008fc80007800108 */
[----:B----4-:R-:W-:-:S04]  /*19e0*/  VIMNMX3 R7, R7, R10, R4, !PT ;  /* 0x0000000a0707720f */ /* 0x010fc80007800104 */
[----:B-----5:R-:W-:-:S07]  /*19f0*/  VIMNMX3 R25, R7, R16, R14, !PT ;  /* 0x000000100719720f */ /* 0x020fce000780010e */
.L_x_627:
[----:B------:R-:W-:Y:S05]  /*1a00*/  BSYNC.RECONVERGENT B2 ;  /* 0x0000000000027941 */ /* 0x000fea0003800200 */
.L_x_626:
        /* <DEDUP_REMOVED lines=21> */
.L_x_629:
[----:B------:R-:W-:Y:S05]  /*1b60*/  BSYNC.RECONVERGENT B2 ;  /* 0x0000000000027941 */ /* 0x000fea0003800200 */
.L_x_628:
[----:B------:R-:W-:Y:S05]  /*1b70*/  @!P1 BRA `(.L_x_621) ;  /* 0x0000000000249947 */ /* 0x000fea0003800000 */
[----:B------:R-:W-:Y:S02]  /*1b80*/  VIADD R5, R6, UR4 ;  /* 0x0000000406057c36 */ /* 0x000fe40008000000 */
[----:B------:R-:W-:-:S07]  /*1b90*/  IMAD.MOV R4, RZ, RZ, -R7 ;  /* 0x000000ffff047224 */ /* 0x000fce00078e0a07 */
.L_x_630:
[----:B------:R-:W-:-:S06]  /*1ba0*/  IMAD.WIDE.U32 R2, R5, 0x4, R12 ;  /* 0x0000000405027825 */ /* 0x000fcc00078e000c */
[----:B------:R-:W2:Y:S01]  /*1bb0*/  LDG.E R2, desc[UR6][R2.64] ;  /* 0x0000000602027981 */ /* 0x000ea2000c1e1900 */
[----:B------:R-:W-:Y:S02]  /*1bc0*/  VIADD R4, R4, 0x1 ;  /* 0x0000000104047836 */ /* 0x000fe40000000000 */
[----:B------:R-:W-:-:S03]  /*1bd0*/  VIADD R5, R5, 0x100 ;  /* 0x0000010005057836 */ /* 0x000fc60000000000 */
[----:B------:R-:W-:Y:S02]  /*1be0*/  ISETP.NE.AND P0, PT, R4, RZ, PT ;  /* 0x000000ff0400720c */ /* 0x000fe40003f05270 */
[----:B--2---:R-:W-:-:S11]  /*1bf0*/  VIMNMX R25, PT, PT, R2, R25, !PT ;  /* 0x0000001902197248 */ /* 0x004fd60007fe0100 */
[----:B------:R-:W-:Y:S05]  /*1c00*/  @P0 BRA `(.L_x_630) ;  /* 0xfffffffc00e40947 */ /* 0x000fea000383ffff */
.L_x_621:
[----:B------:R-:W-:Y:S05]  /*1c10*/  BSYNC.RECONVERGENT B1 ;  /* 0x0000000000017941 */ /* 0x000fea0003800200 */
.L_x_619:
        /* <DEDUP_REMOVED lines=38> */
.L_x_617:
[----:B------:R-:W-:Y:S05]  /*1e80*/  BSYNC.RECONVERGENT B0 ;  /* 0x0000000000007941 */ /* 0x000fea0003800200 */
.L_x_602:
[----:B------:R-:W-:Y:S05]  /*1e90*/  @P0 EXIT ;  /* 0x000000000000094d */ /* 0x000fea0003800000 */
[----:B-12---:R-:W1:Y:S01]  /*1ea0*/  LDC.64 R2, c[0x0][0x388] ;  /* 0x0000e200ff027b82 */ /* 0x006e620000000a00 */
[----:B------:R-:W0:Y:S02]  /*1eb0*/  LDCU UR4, c[0x0][0x398] ;  /* 0x00007300ff0477ac */ /* 0x000e240008000800 */
[----:B0-----:R-:W-:-:S05]  /*1ec0*/  VIMNMX R5, PT, PT, R5, UR4, !PT ;  /* 0x0000000405057c48 */ /* 0x001fca000ffe0100 */
[----:B-1----:R-:W-:Y:S01]  /*1ed0*/  STG.E desc[UR6][R2.64], R5 ;  /* 0x0000000502007986 */ /* 0x002fe2000c101906 */
[----:B------:R-:W-:Y:S05]  /*1ee0*/  EXIT ;  /* 0x000000000000794d */ /* 0x000fea0003800000 */
.L_x_631:
        /* <DEDUP_REMOVED lines=9> */
.L_x_648:


//--------------------- .text._ZN3cub18CUB_300001_SM_10006detail8for_each13static_kernelINS2_12policy_hub_t12policy_500_tElN6thrust24THRUST_300001_SM_1000_NS8cuda_cub6__fill7functorINS7_6detail15normal_iteratorINS7_10device_ptrIiEEEEiEEEEvT0_T1_ --------------------------
	.section	.text._ZN3cub18CUB_300001_SM_10006detail8for_each13static_kernelINS2_12policy_hub_t12policy_500_tElN6thrust24THRUST_300001_SM_1000_NS8cuda_cub6__fill7functorINS7_6detail15normal_iteratorINS7_10device_ptrIiEEEEiEEEEvT0_T1_,"ax",@progbits
	.align	128
        .global         _ZN3cub18CUB_300001_SM_10006detail8for_each13static_kernelINS2_12policy_hub_t12policy_500_tElN6thrust24THRUST_300001_SM_1000_NS8cuda_cub6__fill7functorINS7_6detail15normal_iteratorINS7_10device_ptrIiEEEEiEEEEvT0_T1_
        .type           _ZN3cub18CUB_300001_SM_10006detail8for_each13static_kernelINS2_12policy_hub_t12policy_500_tElN6thrust24THRUST_300001_SM_1000_NS8cuda_cub6__fill7functorINS7_6detail15normal_iteratorINS7_10device_ptrIiEEEEiEEEEvT0_T1_,@function
        .size           _ZN3cub18CUB_300001_SM_10006detail8for_each13static_kernelINS2_12policy_hub_t12policy_500_tElN6thrust24THRUST_300001_SM_1000_NS8cuda_cub6__fill7functorINS7_6detail15normal_iteratorINS7_10device_ptrIiEEEEiEEEEvT0_T1_,(.L_x_649 - _ZN3cub18CUB_300001_SM_10006detail8for_each13static_kernelINS2_12policy_hub_t12policy_500_tElN6thrust24THRUST_300001_SM_1000_NS8cuda_cub6__fill7functorINS7_6detail15normal_iteratorINS7_10device_ptrIiEEEEiEEEEvT0_T1_)
        .other          _ZN3cub18CUB_300001_SM_10006detail8for_each13static_kernelINS2_12policy_hub_t12policy_500_tElN6thrust24THRUST_300001_SM_1000_NS8cuda_cub6__fill7functorINS7_6detail15normal_iteratorINS7_10device_ptrIiEEEEiEEEEvT0_T1_,@"STO_CUDA_ENTRY STV_DEFAULT"
_ZN3cub18CUB_300001_SM_10006detail8for_each13static_kernelINS2_12policy_hub_t12policy_500_tElN6thrust24THRUST_300001_SM_1000_NS8cuda_cub6__fill7functorINS7_6detail15normal_iteratorINS7_10device_ptrIiEEEEiEEEEvT0_T1_:
.text._ZN3cub18CUB_300001_SM_10006detail8for_each13static_kernelINS2_12policy_hub_t12policy_500_tElN6thrust24THRUST_300001_SM_1000_NS8cuda_cub6__fill7functorINS7_6detail15normal_iteratorINS7_10device_ptrIiEEEEiEEEEvT0_T1_:
[----:B------:R-:W-:Y:S08]  /*0000*/  LDC R1, c[0x0][0x37c] ;  /* 0x0000df00ff017b82 */ /* 0x000ff00000000800 */
[----:B------:R-:W0:Y:S01]  /*0010*/  S2UR UR4, SR_CTAID.X ;  /* 0x00000000000479c3 */ /* 0x000e220000002500 */
[----:B------:R-:W1:Y:S01]  /*0020*/  LDCU.64 UR6, c[0x0][0x380] ;  /* 0x00007000ff0677ac */ /* 0x000e620008000a00 */
[----:B------:R-:W2:Y:S01]  /*0030*/  LDCU.64 UR8, c[0x0][0x358] ;  /* 0x00006b00ff0877ac */ /* 0x000ea20008000a00 */
[----:B0-----:R-:W-:-:S04]  /*0040*/  UIMAD.WIDE.U32 UR4, UR4, 0x200, URZ ;  /* 0x00000200040478a5 */ /* 0x001fc8000f8e00ff */
[----:B-1----:R-:W-:-:S04]  /*0050*/  UIADD3 UR6, UP0, UPT, -UR4, UR6, URZ ;  /* 0x0000000604067290 */ /* 0x002fc8000ff1e1ff */
[----:B------:R-:W-:Y:S02]  /*0060*/  UIADD3.X UR7, UPT, UPT, ~UR5, UR7, URZ, UP0, !UPT ;  /* 0x0000000705077290 */ /* 0x000fe400087fe5ff */
[----:B------:R-:W-:-:S04]  /*0070*/  UISETP.GE.U32.AND UP0, UPT, UR6, 0x200, UPT ;  /* 0x000002000600788c */ /* 0x000fc8000bf06070 */
[----:B------:R-:W-:-:S09]  /*0080*/  UISETP.GE.AND.EX UP0, UPT, UR7, URZ, UPT, UP0 ;  /* 0x000000ff0700728c */ /* 0x000fd2000bf06300 */
[----:B--2---:R-:W-:Y:S05]  /*0090*/  BRA.U !UP0, `(.L_x_632) ;  /* 0x0000000108287547 */ /* 0x004fea000b800000 */
[----:B------:R-:W0:Y:S01]  /*00a0*/  S2R R0, SR_TID.X ;  /* 0x0000000000007919 */ /* 0x000e220000002100 */
[----:B------:R-:W1:Y:S01]  /*00b0*/  LDCU.64 UR6, c[0x0][0x388] ;  /* 0x00007100ff0677ac */ /* 0x000e620008000a00 */
[----:B------:R-:W2:Y:S01]  /*00c0*/  LDC R5, c[0x0][0x390] ;  /* 0x0000e400ff057b82 */ /* 0x000ea20000000800 */
[----:B0-----:R-:W-:-:S05]  /*00d0*/  IADD3 R0, P0, PT, R0, UR4, RZ ;  /* 0x0000000400007c10 */ /* 0x001fca000ff1e0ff */
[----:B------:R-:W-:Y:S01]  /*00e0*/  IMAD.X R3, RZ, RZ, UR5, P0 ;  /* 0x00000005ff037e24 */ /* 0x000fe200080e06ff */
[----:B-1----:R-:W-:-:S04]  /*00f0*/  LEA R2, P0, R0, UR6, 0x2 ;  /* 0x0000000600027c11 */ /* 0x002fc8000f8010ff */
[----:B------:R-:W-:-:S05]  /*0100*/  LEA.HI.X R3, R0, UR7, R3, 0x2, P0 ;  /* 0x0000000700037c11 */ /* 0x000fca00080f1403 */
[----:B--2---:R-:W-:Y:S04]  /*0110*/  STG.E desc[UR8][R2.64], R5 ;  /* 0x0000000502007986 */ /* 0x004fe8000c101908 */
[----:B------:R-:W-:Y:S01]  /*0120*/  STG.E desc[UR8][R2.64+0x400], R5 ;  /* 0x0004000502007986 */ /* 0x000fe2000c101908 */
[----:B------:R-:W-:Y:S05]  /*0130*/  EXIT ;  /* 0x000000000000794d */ /* 0x000fea0003800000 */
.L_x_632:
[----:B------:R-:W0:Y:S01]  /*0140*/  S2R R0, SR_TID.X ;  /* 0x0000000000007919 */ /* 0x000e220000002100 */
[----:B------:R-:W-:Y:S01]  /*0150*/  USHF.R.S32.HI UR7, URZ, 0x1f, UR6 ;  /* 0x0000001fff077899 */ /* 0x000fe20008011406 */
[----:B------:R-:W1:Y:S05]  /*0160*/  LDCU.64 UR10, c[0x0][0x388] ;  /* 0x00007100ff0a77ac */ /* 0x000e6a0008000a00 */
[----:B------:R-:W-:Y:S02]  /*0170*/  IMAD.U32 R2, RZ, RZ, UR7 ;  /* 0x00000007ff027e24 */ /* 0x000fe4000f8e00ff */
[----:B------:R-:W-:Y:S01]  /*0180*/  IMAD.U32 R4, RZ, RZ, UR7 ;  /* 0x00000007ff047e24 */ /* 0x000fe2000f8e00ff */
[----:B0-----:R-:W-:-:S04]  /*0190*/  ISETP.LT.U32.AND P0, PT, R0, UR6, PT ;  /* 0x0000000600007c0c */ /* 0x001fc8000bf01070 */
[----:B------:R-:W-:Y:S01]  /*01a0*/  ISETP.GT.AND.EX P0, PT, R2, RZ, PT, P0 ;  /* 0x000000ff0200720c */ /* 0x000fe20003f04300 */
[C---:B------:R-:W-:Y:S01]  /*01b0*/  VIADD R2, R0.reuse, 0x100 ;  /* 0x0000010000027836 */ /* 0x040fe20000000000 */
[----:B------:R-:W-:-:S04]  /*01c0*/  IADD3 R0, P2, PT, R0, UR4, RZ ;  /* 0x0000000400007c10 */ /* 0x000fc8000ff5e0ff */
[----:B------:R-:W-:Y:S01]  /*01d0*/  ISETP.LT.U32.AND P1, PT, R2, UR6, PT ;  /* 0x0000000602007c0c */ /* 0x000fe2000bf21070 */
[----:B------:R-:W-:Y:S01]  /*01e0*/  IMAD.X R3, RZ, RZ, UR5, P2 ;  /* 0x00000005ff037e24 */ /* 0x000fe200090e06ff */
[----:B-1----:R-:W-:Y:S02]  /*01f0*/  LEA R2, P2, R0, UR10, 0x2 ;  /* 0x0000000a00027c11 */ /* 0x002fe4000f8410ff */
[----:B------:R-:W-:Y:S02]  /*0200*/  ISETP.GT.AND.EX P1, PT, R4, RZ, PT, P1 ;  /* 0x000000ff0400720c */ /* 0x000fe40003f24310 */
[----:B------:R-:W-:Y:S01]  /*0210*/  LEA.HI.X R3, R0, UR11, R3, 0x2, P2 ;  /* 0x0000000b00037c11 */ /* 0x000fe200090f1403 */
[----:B------:R-:W0:Y:S04]  /*0220*/  @P0 LDC R5, c[0x0][0x390] ;  /* 0x0000e400ff050b82 */ /* 0x000e280000000800 */
[----:B0-----:R0:W-:Y:S06]  /*0230*/  @P0 STG.E desc[UR8][R2.64], R5 ;  /* 0x0000000502000986 */ /* 0x0011ec000c101908 */
[----:B------:R-:W-:Y:S05]  /*0240*/  @!P1 EXIT ;  /* 0x000000000000994d */ /* 0x000fea0003800000 */
[----:B0-----:R-:W0:Y:S02]  /*0250*/  LDC R5, c[0x0][0x390] ;  /* 0x0000e400ff057b82 */ /* 0x001e240000000800 */
[----:B0-----:R-:W-:Y:S01]  /*0260*/  STG.E desc[UR8][R2.64+0x400], R5 ;  /* 0x0004000502007986 */ /* 0x001fe2000c101908 */
[----:B------:R-:W-:Y:S05]  /*0270*/  EXIT ;  /* 0x000000000000794d */ /* 0x000fea0003800000 */
.L_x_633:
        /* <DEDUP_REMOVED lines=16> */
.L_x_649:


//--------------------- .text._ZN3cub18CUB_300001_SM_10006detail8for_each13static_kernelINS2_12policy_hub_t12policy_500_tEmN6thrust24THRUST_300001_SM_1000_NS8cuda_cub20__uninitialized_fill7functorINS7_10device_ptrIiEEiEEEEvT0_T1_ --------------------------
	.section	.text._ZN3cub18CUB_300001_SM_10006detail8for_each13static_kernelINS2_12policy_hub_t12policy_500_tEmN6thrust24THRUST_300001_SM_1000_NS8cuda_cub20__uninitialized_fill7functorINS7_10device_ptrIiEEiEEEEvT0_T1_,"ax",@progbits
	.align	128
        .global         _ZN3cub18CUB_300001_SM_10006detail8for_each13static_kernelINS2_12policy_hub_t12policy_500_tEmN6thrust24THRUST_300001_SM_1000_NS8cuda_cub20__uninitialized_fill7functorINS7_10device_ptrIiEEiEEEEvT0_T1_
        .type           _ZN3cub18CUB_300001_SM_10006detail8for_each13static_kernelINS2_12policy_hub_t12policy_500_tEmN6thrust24THRUST_300001_SM_1000_NS8cuda_cub20__uninitialized_fill7functorINS7_10device_ptrIiEEiEEEEvT0_T1_,@function
        .size           _ZN3cub18CUB_300001_SM_10006detail8for_each13static_kernelINS2_12policy_hub_t12policy_500_tEmN6thrust24THRUST_300001_SM_1000_NS8cuda_cub20__uninitialized_fill7functorINS7_10device_ptrIiEEiEEEEvT0_T1_,(.L_x_650 - _ZN3cub18CUB_300001_SM_10006detail8for_each13static_kernelINS2_12policy_hub_t12policy_500_tEmN6thrust24THRUST_300001_SM_1000_NS8cuda_cub20__uninitialized_fill7functorINS7_10device_ptrIiEEiEEEEvT0_T1_)
        .other          _ZN3cub18CUB_300001_SM_10006detail8for_each13static_kernelINS2_12policy_hub_t12policy_500_tEmN6thrust24THRUST_300001_SM_1000_NS8cuda_cub20__uninitialized_fill7functorINS7_10device_ptrIiEEiEEEEvT0_T1_,@"STO_CUDA_ENTRY STV_DEFAULT"
_ZN3cub18CUB_300001_SM_10006detail8for_each13static_kernelINS2_12policy_hub_t12policy_500_tEmN6thrust24THRUST_300001_SM_1000_NS8cuda_cub20__uninitialized_fill7functorINS7_10device_ptrIiEEiEEEEvT0_T1_:
.text._ZN3cub18CUB_300001_SM_10006detail8for_each13static_kernelINS2_12policy_hub_t12policy_500_tEmN6thrust24THRUST_300001_SM_1000_NS8cuda_cub20__uninitialized_fill7functorINS7_10device_ptrIiEEiEEEEvT0_T1_:
        /* <DEDUP_REMOVED lines=8> */
[----:B------:R-:W-:-:S09]  /*0080*/  UISETP.GE.U32.AND.EX UP0, UPT, UR7, URZ, UPT, UP0 ;  /* 0x000000ff0700728c */ /* 0x000fd2000bf06100 */
        /* <DEDUP_REMOVED lines=11> */
.L_x_634:
[----:B------:R-:W0:Y:S01]  /*0140*/  S2R R0, SR_TID.X ;  /* 0x0000000000007919 */ /* 0x000e220000002100 */
[----:B------:R-:W-:Y:S01]  /*0150*/  IMAD.U32 R2, RZ, RZ, UR7 ;  /* 0x00000007ff027e24 */ /* 0x000fe2000f8e00ff */
[----:B------:R-:W1:Y:S01]  /*0160*/  LDCU.64 UR10, c[0x0][0x388] ;  /* 0x00007100ff0a77ac */ /* 0x000e620008000a00 */
[----:B------:R-:W-:Y:S01]  /*0170*/  IMAD.U32 R4, RZ, RZ, UR7 ;  /* 0x00000007ff047e24 */ /* 0x000fe2000f8e00ff */
[----:B0-----:R-:W-:-:S04]  /*0180*/  ISETP.LT.U32.AND P0, PT, R0, UR6, PT ;  /* 0x0000000600007c0c */ /* 0x001fc8000bf01070 */
[----:B------:R-:W-:Y:S01]  /*0190*/  ISETP.GT.U32.AND.EX P0, PT, R2, RZ, PT, P0 ;  /* 0x000000ff0200720c */ /* 0x000fe20003f04100 */
[C---:B------:R-:W-:Y:S01]  /*01a0*/  VIADD R2, R0.reuse, 0x100 ;  /* 0x0000010000027836 */ /* 0x040fe20000000000 */
[----:B------:R-:W-:-:S04]  /*01b0*/  IADD3 R0, P2, PT, R0, UR4, RZ ;  /* 0x0000000400007c10 */ /* 0x000fc8000ff5e0ff */
[----:B------:R-:W-:Y:S01]  /*01c0*/  ISETP.LT.U32.AND P1, PT, R2, UR6, PT ;  /* 0x0000000602007c0c */ /* 0x000fe2000bf21070 */
[----:B------:R-:W-:Y:S01]  /*01d0*/  IMAD.X R3, RZ, RZ, UR5, P2 ;  /* 0x00000005ff037e24 */ /* 0x000fe200090e06ff */
[----:B-1----:R-:W-:Y:S02]  /*01e0*/  LEA R2, P2, R0, UR10, 0x2 ;  /* 0x0000000a00027c11 */ /* 0x002fe4000f8410ff */
[----:B------:R-:W-:Y:S02]  /*01f0*/  ISETP.GT.U32.AND.EX P1, PT, R4, RZ, PT, P1 ;  /* 0x000000ff0400720c */ /* 0x000fe40003f24110 */
[----:B------:R-:W-:Y:S01]  /*0200*/  LEA.HI.X R3, R0, UR11, R3, 0x2, P2 ;  /* 0x0000000b00037c11 */ /* 0x000fe200090f1403 */
[----:B------:R-:W0:Y:S04]  /*0210*/  @P0 LDC R5, c[0x0][0x390] ;  /* 0x0000e400ff050b82 */ /* 0x000e280000000800 */
[----:B0-----:R0:W-:Y:S06]  /*0220*/  @P0 STG.E desc[UR8][R2.64], R5 ;  /* 0x0000000502000986 */ /* 0x0011ec000c101908 */
[----:B------:R-:W-:Y:S05]  /*0230*/  @!P1 EXIT ;  /* 0x000000000000994d */ /* 0x000fea0003800000 */
[----:B0-----:R-:W0:Y:S02]  /*0240*/  LDC R5, c[0x0][0x390] ;  /* 0x0000e400ff057b82 */ /* 0x001e240000000800 */
[----:B0-----:R-:W-:Y:S01]  /*0250*/  STG.E desc[UR8][R2.64+0x400], R5 ;  /* 0x0004000502007986 */ /* 0x001fe2000c101908 */
[----:B------:R-:W-:Y:S05]  /*0260*/  EXIT ;  /* 0x000000000000794d */ /* 0x000fea0003800000 */
.L_x_635:
        /* <DEDUP_REMOVED lines=9> */
.L_x_650:


//--------------------- .text._ZN3cub18CUB_300001_SM_10006detail11EmptyKernelIvEEvv --------------------------
	.section	.text._ZN3cub18CUB_300001_SM_10006detail11EmptyKernelIvEEvv,"ax",@progbits
	.align	128
        .global         _ZN3cub18CUB_300001_SM_10006detail11EmptyKernelIvEEvv
        .type           _ZN3cub18CUB_300001_SM_10006detail11EmptyKernelIvEEvv,@function
        .size           _ZN3cub18CUB_300001_SM_10006detail11EmptyKernelIvEEvv,(.L_x_651 - _ZN3cub18CUB_300001_SM_10006detail11EmptyKernelIvEEvv)
        .other          _ZN3cub18CUB_300001_SM_10006detail11EmptyKernelIvEEvv,@"STO_CUDA_ENTRY STV_DEFAULT"
_ZN3cub18CUB_300001_SM_10006detail11EmptyKernelIvEEvv:
.text._ZN3cub18CUB_300001_SM_10006detail11EmptyKernelIvEEvv:
[----:B------:R-:W-:Y:S01]  /*0000*/  LDC R1, c[0x0][0x37c] ;  /* 0x0000df00ff017b82 */ /* 0x000fe20000000800 */
[----:B------:R-:W-:Y:S05]  /*0010*/  EXIT ;  /* 0x000000000000794d */ /* 0x000fea0003800000 */
.L_x_636:
        /* <DEDUP_REMOVED lines=14> */
.L_x_651:


//--------------------- .text._Z6kernelPiS_i      --------------------------
	.section	.text._Z6kernelPiS_i,"ax",@progbits
	.align	128
        .global         _Z6kernelPiS_i
        .type           _Z6kernelPiS_i,@function
        .size           _Z6kernelPiS_i,(.L_x_652 - _Z6kernelPiS_i)
        .other          _Z6kernelPiS_i,@"STO_CUDA_ENTRY STV_DEFAULT"
_Z6kernelPiS_i:
.text._Z6kernelPiS_i:
[----:B------:R-:W-:Y:S01]  /*0000*/  LDC R1, c[0x0][0x37c] ;  /* 0x0000df00ff017b82 */ /* 0x000fe20000000800 */
[----:B------:R-:W0:Y:S07]  /*0010*/  S2R R7, SR_TID.X ;  /* 0x0000000000077919 */ /* 0x000e2e0000002100 */
[----:B------:R-:W0:Y:S01]  /*0020*/  S2UR UR4, SR_CTAID.X ;  /* 0x00000000000479c3 */ /* 0x000e220000002500 */
[----:B------:R-:W1:Y:S07]  /*0030*/  LDCU UR5, c[0x0][0x390] ;  /* 0x00007200ff0577ac */ /* 0x000e6e0008000800 */
[----:B------:R-:W0:Y:S02]  /*0040*/  LDC R0, c[0x0][0x360] ;  /* 0x0000d800ff007b82 */ /* 0x000e240000000800 */
[----:B0-----:R-:W-:-:S05]  /*0050*/  IMAD R7, R0, UR4, R7 ;  /* 0x0000000400077c24 */ /* 0x001fca000f8e0207 */
[----:B-1----:R-:W-:-:S13]  /*0060*/  ISETP.GE.AND P0, PT, R7, UR5, PT ;  /* 0x0000000507007c0c */ /* 0x002fda000bf06270 */
[----:B------:R-:W-:Y:S05]  /*0070*/  @P0 EXIT ;  /* 0x000000000000094d */ /* 0x000fea0003800000 */
[----:B------:R-:W0:Y:S01]  /*0080*/  LDC.64 R4, c[0x0][0x388] ;  /* 0x0000e200ff047b82 */ /* 0x000e220000000a00 */
[----:B------:R-:W1:Y:S07]  /*0090*/  LDCU.64 UR4, c[0x0][0x358] ;  /* 0x00006b00ff0477ac */ /* 0x000e6e0008000a00 */
[----:B------:R-:W2:Y:S01]  /*00a0*/  LDC.64 R2, c[0x0][0x380] ;  /* 0x0000e000ff027b82 */ /* 0x000ea20000000a00 */
[----:B0-----:R-:W-:-:S06]  /*00b0*/  IMAD.WIDE R4, R7, 0x4, R4 ;  /* 0x0000000407047825 */ /* 0x001fcc00078e0204 */
[----:B-1----:R-:W3:Y:S01]  /*00c0*/  LDG.E R5, desc[UR4][R4.64] ;  /* 0x0000000404057981 */ /* 0x002ee2000c1e1900 */
[----:B--2---:R-:W-:-:S05]  /*00d0*/  IMAD.WIDE R2, R7, 0x4, R2 ;  /* 0x0000000407027825 */ /* 0x004fca00078e0202 */
[----:B------:R-:W3:Y:S02]  /*00e0*/  LDG.E R0, desc[UR4][R2.64] ;  /* 0x0000000402007981 */ /* 0x000ee4000c1e1900 */
[----:B---3--:R-:W-:-:S05]  /*00f0*/  IADD3 R7, PT, PT, R0, -R5, RZ ;  /* 0x8000000500077210 */ /* 0x008fca0007ffe0ff */
[----:B------:R-:W-:Y:S01]  /*0100*/  STG.E desc[UR4][R2.64], R7 ;  /* 0x0000000702007986 */ /* 0x000fe2000c101904 */
[----:B------:R-:W-:Y:S05]  /*0110*/  EXIT ;  /* 0x000000000000794d */ /* 0x000fea0003800000 */
.L_x_637:
        /* <DEDUP_REMOVED lines=14> */
.L_x_652:


//--------------------- .nv.shared._ZN3cub18CUB_300001_SM_10006detail4scan16DeviceScanKernelINS2_10policy_hubIiiimN4cuda3__47minimumIiEEE10Policy1000EN6thrust24THRUST_300001_SM_1000_NS6detail15normal_iteratorINSC_10device_ptrIiEEEESH_NS0_13ScanTileStateIiLb1EEES8_NS1_10InputValueIiPiEEmiLb0EiEEvT0_T1_T2_iT3_T4_T5_ --------------------------
	.section	.nv.shared._ZN3cub18CUB_300001_SM_10006detail4scan16DeviceScanKernelINS2_10policy_hubIiiimN4cuda3__47minimumIiEEE10Policy1000EN6thrust24THRUST_300001_SM_1000_NS6detail15normal_iteratorINSC_10device_ptrIiEEEESH_NS0_13ScanTileStateIiLb1EEES8_NS1_10InputValueIiPiEEmiLb0EiEEvT0_T1_T2_iT3_T4_T5_,"aw",@nobits
	.sectionflags	@""
	.align	16
.nv.shared._ZN3cub18CUB_300001_SM_10006detail4scan16DeviceScanKernelINS2_10policy_hubIiiimN4cuda3__47minimumIiEEE10Policy1000EN6thrust24THRUST_300001_SM_1000_NS6detail15normal_iteratorINSC_10device_ptrIiEEEESH_NS0_13ScanTileStateIiLb1EEES8_NS1_10InputValueIiPiEEmiLb0EiEEvT0_T1_T2_iT3_T4_T5_:
	.zero		13328


//--------------------- .nv.shared.reserved.0     --------------------------
	.section	.nv.shared.reserved.0,"aw",@nobits
	.weak		__nv_reservedSMEM_offset_0_alias
	.size		__nv_reservedSMEM_offset_0_alias, 0, 64
	.other		__nv_reservedSMEM_offset_0_alias,@"STO_CUDA_RESERVED_SHARED STV_DEFAULT"
__nv_reservedSMEM_offset_0_alias:
	.zero		0
	.zero		64


//--------------------- .nv.global                --------------------------
	.section	.nv.global,"aw",@nobits
.nv.global:
	.type		_ZN34_INTERNAL_69d93954_4_k_cu_88d890226thrust24THRUST_300001_SM_1000_NS12placeholders2_8E,@object
	.size		_ZN34_INTERNAL_69d93954_4_k_cu_88d890226thrust24THRUST_300001_SM_1000_NS12placeholders2_8E,(_ZN34_INTERNAL_69d93954_4_k_cu_88d890224cuda3std3__436_GLOBAL__N__69d93954_4_k_cu_88d890226ignoreE - _ZN34_INTERNAL_69d93954_4_k_cu_88d890226thrust24THRUST_300001_SM_1000_NS12placeholders2_8E)
_ZN34_INTERNAL_69d93954_4_k_cu_88d890226thrust24THRUST_300001_SM_1000_NS12placeholders2_8E:
	.zero		1
	.type		_ZN34_INTERNAL_69d93954_4_k_cu_88d890224cuda3std3__436_GLOBAL__N__69d93954_4_k_cu_88d890226ignoreE,@object
	.size		_ZN34_INTERNAL_69d93954_4_k_cu_88d890224cuda3std3__436_GLOBAL__N__69d93954_4_k_cu_88d890226ignoreE,(_ZN34_INTERNAL_69d93954_4_k_cu_88d890224cuda3std6ranges3__45__cpo4dataE - _ZN34_INTERNAL_69d93954_4_k_cu_88d890224cuda3std3__436_GLOBAL__N__69d93954_4_k_cu_88d890226ignoreE)
_ZN34_INTERNAL_69d93954_4_k_cu_88d890224cuda3std3__436_GLOBAL__N__69d93954_4_k_cu_88d890226ignoreE:
	.zero		1
	.type		_ZN34_INTERNAL_69d93954_4_k_cu_88d890224cuda3std6ranges3__45__cpo4dataE,@object
	.size		_ZN34_INTERNAL_69d93954_4_k_cu_88d890224cuda3std6ranges3__45__cpo4dataE,(_ZN34_INTERNAL_69d93954_4_k_cu_88d890226thrust24THRUST_300001_SM_1000_NS6system3cpp3parE - _ZN34_INTERNAL_69d93954_4_k_cu_88d890224cuda3std6ranges3__45__cpo4dataE)
_ZN34_INTERNAL_69d93954_4_k_cu_88d890224cuda3std6ranges3__45__cpo4dataE:
	.zero		1
	.type		_ZN34_INTERNAL_69d93954_4_k_cu_88d890226thrust24THRUST_300001_SM_1000_NS6system3cpp3parE,@object
	.size		_ZN34_INTERNAL_69d93954_4_k_cu_88d890226thrust24THRUST_300001_SM_1000_NS6system3cpp3parE,(_ZN34_INTERNAL_69d93954_4_k_cu_88d890224cuda3std3__45__cpo5beginE - _ZN34_INTERNAL_69d93954_4_k_cu_88d890226thrust24THRUST_300001_SM_1000_NS6system3cpp3parE)
_ZN34_INTERNAL_69d93954_4_k_cu_88d890226thrust24THRUST_300001_SM_1000_NS6system3cpp3parE:
	.zero		1
	.type		_ZN34_INTERNAL_69d93954_4_k_cu_88d890224cuda3std3__45__cpo5beginE,@object
	.size		_ZN34_INTERNAL_69d93954_4_k_cu_88d890224cuda3std3__45__cpo5beginE,(_ZN34_INTERNAL_69d93954_4_k_cu_88d890224cuda3std6ranges3__45__cpo5beginE - _ZN34_INTERNAL_69d93954_4_k_cu_88d890224cuda3std3__45__cpo5beginE)
_ZN34_INTERNAL_69d93954_4_k_cu_88d890224cuda3std3__45__cpo5beginE:
	.zero		1
	.type		_ZN34_INTERNAL_69d93954_4_k_cu_88d890224cuda3std6ranges3__45__cpo5beginE,@object
	.size		_ZN34_INTERNAL_69d93954_4_k_cu_88d890224cuda3std6ranges3__45__cpo5beginE,(_ZN34_INTERNAL_69d93954_4_k_cu_88d890226thrust24THRUST_300001_SM_1000_NS6deviceE - _ZN34_INTERNAL_69d93954_4_k_cu_88d890224cuda3std6ranges3__45__cpo5beginE)
_ZN34_INTERNAL_69d93954_4_k_cu_88d890224cuda3std6ranges3__45__cpo5beginE:
	.zero		1
	.type		_ZN34_INTERNAL_69d93954_4_k_cu_88d890226thrust24THRUST_300001_SM_1000_NS6deviceE,@object
	.size		_ZN34_INTERNAL_69d93954_4_k_cu_88d890226thrust24THRUST_300001_SM_1000_NS6deviceE,(_ZN34_INTERNAL_69d93954_4_k_cu_88d890224cuda3std3__47nulloptE - _ZN34_INTERNAL_69d93954_4_k_cu_88d890226thrust24THRUST_300001_SM_1000_NS6deviceE)
_ZN34_INTERNAL_69d93954_4_k_cu_88d890226thrust24THRUST_300001_SM_1000_NS6deviceE:
	.zero		1
	.type		_ZN34_INTERNAL_69d93954_4_k_cu_88d890224cuda3std3__47nulloptE,@object
	.size		_ZN34_INTERNAL_69d93954_4_k_cu_88d890224cuda3std3__47nulloptE,(_ZN34_INTERNAL_69d93954_4_k_cu_88d890224cuda3std6ranges3__45__cpo8distanceE - _ZN34_INTERNAL_69d93954_4_k_cu_88d890224cuda3std3__47nulloptE)
_ZN34_INTERNAL_69d93954_4_k_cu_88d890224cuda3std3__47nulloptE:
	.zero		1
	.type		_ZN34_INTERNAL_69d93954_4_k_cu_88d890224cuda3std6ranges3__45__cpo8distanceE,@object
	.size		_ZN34_INTERNAL_69d93954_4_k_cu_88d890224cuda3std6ranges3__45__cpo8distanceE,(_ZN34_INTERNAL_69d93954_4_k_cu_88d890226thrust24THRUST_300001_SM_1000_NS12placeholders2_4E - _ZN34_INTERNAL_69d93954_4_k_cu_88d890224cuda3std6ranges3__45__cpo8distanceE)
_ZN34_INTERNAL_69d93954_4_k_cu_88d890224cuda3std6ranges3__45__cpo8distanceE:
	.zero		1
	.type		_ZN34_INTERNAL_69d93954_4_k_cu_88d890226thrust24THRUST_300001_SM_1000_NS12placeholders2_4E,@object
	.size		_ZN34_INTERNAL_69d93954_4_k_cu_88d890226thrust24THRUST_300001_SM_1000_NS12placeholders2_4E,(_ZN34_INTERNAL_69d93954_4_k_cu_88d890224cuda3std3__45__cpo6rbeginE - _ZN34_INTERNAL_69d93954_4_k_cu_88d890226thrust24THRUST_300001_SM_1000_NS12placeholders2_4E)
_ZN34_INTERNAL_69d93954_4_k_cu_88d890226thrust24THRUST_300001_SM_1000_NS12placeholders2_4E:
	.zero		1
	.type		_ZN34_INTERNAL_69d93954_4_k_cu_88d890224cuda3std3__45__cpo6rbeginE,@object
	.size		_ZN34_INTERNAL_69d93954_4_k_cu_88d890224cuda3std3__45__cpo6rbeginE,(_ZN34_INTERNAL_69d93954_4_k_cu_88d890224cuda3std6ranges3__45__cpo7advanceE - _ZN34_INTERNAL_69d93954_4_k_cu_88d890224cuda3std3__45__cpo6rbeginE)
_ZN34_INTERNAL_69d93954_4_k_cu_88d890224cuda3std3__45__cpo6rbeginE:
	.zero		1
	.type		_ZN34_INTERNAL_69d93954_4_k_cu_88d890224cuda3std6ranges3__45__cpo7advanceE,@object
	.size		_ZN34_INTERNAL_69d93954_4_k_cu_88d890224cuda3std6ranges3__45__cpo7advanceE,(_ZN34_INTERNAL_69d93954_4_k_cu_88d890226thrust24THRUST_300001_SM_1000_NS12placeholders3_10E - _ZN34_INTERNAL_69d93954_4_k_cu_88d890224cuda3std6ranges3__45__cpo7advanceE)
_ZN34_INTERNAL_69d93954_4_k_cu_88d890224cuda3std6ranges3__45__cpo7advanceE:
	.zero		1
	.type		_ZN34_INTERNAL_69d93954_4_k_cu_88d890226thrust24THRUST_300001_SM_1000_NS12placeholders3_10E,@object
	.size		_ZN34_INTERNAL_69d93954_4_k_cu_88d890226thrust24THRUST_300001_SM_1000_NS12placeholders3_10E,(_ZN34_INTERNAL_69d93954_4_k_cu_88d890224cuda3std3__48in_placeE - _ZN34_INTERNAL_69d93954_4_k_cu_88d890226thrust24THRUST_300001_SM_1000_NS12placeholders3_10E)
_ZN34_INTERNAL_69d93954_4_k_cu_88d890226thrust24THRUST_300001_SM_1000_NS12placeholders3_10E:
	.zero		1
	.type		_ZN34_INTERNAL_69d93954_4_k_cu_88d890224cuda3std3__48in_placeE,@object
	.size		_ZN34_INTERNAL_69d93954_4_k_cu_88d890224cuda3std3__48in_placeE,(_ZN34_INTERNAL_69d93954_4_k_cu_88d890224cuda3std6ranges3__45__cpo4sizeE - _ZN34_INTERNAL_69d93954_4_k_cu_88d890224cuda3std3__48in_placeE)
_ZN34_INTERNAL_69d93954_4_k_cu_88d890224cuda3std3__48in_placeE:
	.zero		1
	.type		_ZN34_INTERNAL_69d93954_4_k_cu_88d890224cuda3std6ranges3__45__cpo4sizeE,@object
	.size		_ZN34_INTERNAL_69d93954_4_k_cu_88d890224cuda3std6ranges3__45__cpo4sizeE,(_ZN34_INTERNAL_69d93954_4_k_cu_88d890226thrust24THRUST_300001_SM_1000_NS12placeholders2_2E - _ZN34_INTERNAL_69d93954_4_k_cu_88d890224cuda3std6ranges3__45__cpo4sizeE)
_ZN34_INTERNAL_69d93954_4_k_cu_88d890224cuda3std6ranges3__45__cpo4sizeE:
	.zero		1
	.type		_ZN34_INTERNAL_69d93954_4_k_cu_88d890226thrust24THRUST_300001_SM_1000_NS12placeholders2_2E,@object
	.size		_ZN34_INTERNAL_69d93954_4_k_cu_88d890226thrust24THRUST_300001_SM_1000_NS12placeholders2_2E,(_ZN34_INTERNAL_69d93954_4_k_cu_88d890224cuda3std3__45__cpo6cbeginE - _ZN34_INTERNAL_69d93954_4_k_cu_88d890226thrust24THRUST_300001_SM_1000_NS12placeholders2_2E)
_ZN34_INTERNAL_69d93954_4_k_cu_88d890226thrust24THRUST_300001_SM_1000_NS12placeholders2_2E:
	.zero		1
	.type		_ZN34_INTERNAL_69d93954_4_k_cu_88d890224cuda3std3__45__cpo6cbeginE,@object
	.size		_ZN34_INTERNAL_69d93954_4_k_cu_88d890224cuda3std3__45__cpo6cbeginE,(_ZN34_INTERNAL_69d93954_4_k_cu_88d890224cuda3std6ranges3__45__cpo6cbeginE - _ZN34_INTERNAL_69d93954_4_k_cu_88d890224cuda3std3__45__cpo6cbeginE)
_ZN34_INTERNAL_69d93954_4_k_cu_88d890224cuda3std3__45__cpo6cbeginE:
	.zero		1
	.type		_ZN34_INTERNAL_69d93954_4_k_cu_88d890224cuda3std6ranges3__45__cpo6cbeginE,@object
	.size		_ZN34_INTERNAL_69d93954_4_k_cu_88d890224cuda3std6ranges3__45__cpo6cbeginE,(_ZN34_INTERNAL_69d93954_4_k_cu_88d890226thrust24THRUST_300001_SM_1000_NS12placeholders2_6E - _ZN34_INTERNAL_69d93954_4_k_cu_88d890224cuda3std6ranges3__45__cpo6cbeginE)
_ZN34_INTERNAL_69d93954_4_k_cu_88d890224cuda3std6ranges3__45__cpo6cbeginE:
	.zero		1
	.type		_ZN34_INTERNAL_69d93954_4_k_cu_88d890226thrust24THRUST_300001_SM_1000_NS12placeholders2_6E,@object
	.size		_ZN34_INTERNAL_69d93954_4_k_cu_88d890226thrust24THRUST_300001_SM_1000_NS12placeholders2_6E,(_ZN34_INTERNAL_69d93954_4_k_cu_88d890224cuda3std3__45__cpo7crbeginE - _ZN34_INTERNAL_69d93954_4_k_cu_88d890226thrust24THRUST_300001_SM_1000_NS12placeholders2_6E)
_ZN34_INTERNAL_69d93954_4_k_cu_88d890226thrust24THRUST_300001_SM_1000_NS12placeholders2_6E:
	.zero		1
	.type		_ZN34_INTERNAL_69d93954_4_k_cu_88d890224cuda3std3__45__cpo7crbeginE,@object
	.size		_ZN34_INTERNAL_69d93954_4_k_cu_88d890224cuda3std3__45__cpo7crbeginE,(_ZN34_INTERNAL_69d93954_4_k_cu_88d890224cuda3std6ranges3__45__cpo4nextE - _ZN34_INTERNAL_69d93954_4_k_cu_88d890224cuda3std3__45__cpo7crbeginE)
_ZN34_INTERNAL_69d93954_4_k_cu_88d890224cuda3std3__45__cpo7crbeginE:
	.zero		1
	.type		_ZN34_INTERNAL_69d93954_4_k_cu_88d890224cuda3std6ranges3__45__cpo4nextE,@object
	.size		_ZN34_INTERNAL_69d93954_4_k_cu_88d890224cuda3std6ranges3__45__cpo4nextE,(_ZN34_INTERNAL_69d93954_4_k_cu_88d890224cuda3std6ranges3__45__cpo4swapE - _ZN34_INTERNAL_69d93954_4_k_cu_88d890224cuda3std6ranges3__45__cpo4nextE)
_ZN34_INTERNAL_69d93954_4_k_cu_88d890224cuda3std6ranges3__45__cpo4nextE:
	.zero		1
	.type		_ZN34_INTERNAL_69d93954_4_k_cu_88d890224cuda3std6ranges3__45__cpo4swapE,@object
	.size		_ZN34_INTERNAL_69d93954_4_k_cu_88d890224cuda3std6ranges3__45__cpo4swapE,(_ZN34_INTERNAL_69d93954_4_k_cu_88d890226thrust24THRUST_300001_SM_1000_NS8cuda_cub10par_nosyncE - _ZN34_INTERNAL_69d93954_4_k_cu_88d890224cuda3std6ranges3__45__cpo4swapE)
_ZN34_INTERNAL_69d93954_4_k_cu_88d890224cuda3std6ranges3__45__cpo4swapE:
	.zero		1
	.type		_ZN34_INTERNAL_69d93954_4_k_cu_88d890226thrust24THRUST_300001_SM_1000_NS8cuda_cub10par_nosyncE,@object
	.size		_ZN34_INTERNAL_69d93954_4_k_cu_88d890226thrust24THRUST_300001_SM_1000_NS8cuda_cub10par_nosyncE,(_ZN34_INTERNAL_69d93954_4_k_cu_88d890226thrust24THRUST_300001_SM_1000_NS3seqE - _ZN34_INTERNAL_69d93954_4_k_cu_88d890226thrust24THRUST_300001_SM_1000_NS8cuda_cub10par_nosyncE)
_ZN34_INTERNAL_69d93954_4_k_cu_88d890226thrust24THRUST_300001_SM_1000_NS8cuda_cub10par_nosyncE:
	.zero		1
	.type		_ZN34_INTERNAL_69d93954_4_k_cu_88d890226thrust24THRUST_300001_SM_1000_NS3seqE,@object
	.size		_ZN34_INTERNAL_69d93954_4_k_cu_88d890226thrust24THRUST_300001_SM_1000_NS3seqE,(_ZN34_INTERNAL_69d93954_4_k_cu_88d890224cuda3std3__420unreachable_sentinelE - _ZN34_INTERNAL_69d93954_4_k_cu_88d890226thrust24THRUST_300001_SM_1000_NS3seqE)
_ZN34_INTERNAL_69d93954_4_k_cu_88d890226thrust24THRUST_300001_SM_1000_NS3seqE:
	.zero		1
	.type		_ZN34_INTERNAL_69d93954_4_k_cu_88d890224cuda3std3__420unreachable_sentinelE,@object
	.size		_ZN34_INTERNAL_69d93954_4_k_cu_88d890224cuda3std3__420unreachable_sentinelE,(_ZN34_INTERNAL_69d93954_4_k_cu_88d890224cuda3std6ranges3__45__cpo5ssizeE - _ZN34_INTERNAL_69d93954_4_k_cu_88d890224cuda3std3__420unreachable_sentinelE)
_ZN34_INTERNAL_69d93954_4_k_cu_88d890224cuda3std3__420unreachable_sentinelE:
	.zero		1
	.type		_ZN34_INTERNAL_69d93954_4_k_cu_88d890224cuda3std6ranges3__45__cpo5ssizeE,@object
	.size		_ZN34_INTERNAL_69d93954_4_k_cu_88d890224cuda3std6ranges3__45__cpo5ssizeE,(_ZN34_INTERNAL_69d93954_4_k_cu_88d890226thrust24THRUST_300001_SM_1000_NS12placeholders2_3E - _ZN34_INTERNAL_69d93954_4_k_cu_88d890224cuda3std6ranges3__45__cpo5ssizeE)
_ZN34_INTERNAL_69d93954_4_k_cu_88d890224cuda3std6ranges3__45__cpo5ssizeE:
	.zero		1
	.type		_ZN34_INTERNAL_69d93954_4_k_cu_88d890226thrust24THRUST_300001_SM_1000_NS12placeholders2_3E,@object
	.size		_ZN34_INTERNAL_69d93954_4_k_cu_88d890226thrust24THRUST_300001_SM_1000_NS12placeholders2_3E,(_ZN34_INTERNAL_69d93954_4_k_cu_88d890224cuda3std3__45__cpo4cendE - _ZN34_INTERNAL_69d93954_4_k_cu_88d890226thrust24THRUST_300001_SM_1000_NS12placeholders2_3E)
_ZN34_INTERNAL_69d93954_4_k_cu_88d890226thrust24THRUST_300001_SM_1000_NS12placeholders2_3E:
	.zero		1
	.type		_ZN34_INTERNAL_69d93954_4_k_cu_88d890224cuda3std3__45__cpo4cendE,@object
	.size		_ZN34_INTERNAL_69d93954_4_k_cu_88d890224cuda3std3__45__cpo4cendE,(_ZN34_INTERNAL_69d93954_4_k_cu_88d890224cuda3std6ranges3__45__cpo4cendE - _ZN34_INTERNAL_69d93954_4_k_cu_88d890224cuda3std3__45__cpo4cendE)
_ZN34_INTERNAL_69d93954_4_k_cu_88d890224cuda3std3__45__cpo4cendE:
	.zero		1
	.type		_ZN34_INTERNAL_69d93954_4_k_cu_88d890224cuda3std6ranges3__45__cpo4cendE,@object
	.size		_ZN34_INTERNAL_69d93954_4_k_cu_88d890224cuda3std6ranges3__45__cpo4cendE,(_ZN34_INTERNAL_69d93954_4_k_cu_88d890226thrust24THRUST_300001_SM_1000_NS12placeholders2_7E - _ZN34_INTERNAL_69d93954_4_k_cu_88d890224cuda3std6ranges3__45__cpo4cendE)
_ZN34_INTERNAL_69d93954_4_k_cu_88d890224cuda3std6ranges3__45__cpo4cendE:
	.zero		1
	.type		_ZN34_INTERNAL_69d93954_4_k_cu_88d890226thrust24THRUST_300001_SM_1000_NS12placeholders2_7E,@object
	.size		_ZN34_INTERNAL_69d93954_4_k_cu_88d890226thrust24THRUST_300001_SM_1000_NS12placeholders2_7E,(_ZN34_INTERNAL_69d93954_4_k_cu_88d890224cuda3std3__45__cpo5crendE - _ZN34_INTERNAL_69d93954_4_k_cu_88d890226thrust24THRUST_300001_SM_1000_NS12placeholders2_7E)
_ZN34_INTERNAL_69d93954_4_k_cu_88d890226thrust24THRUST_300001_SM_1000_NS12placeholders2_7E:
	.zero		1
	.type		_ZN34_INTERNAL_69d93954_4_k_cu_88d890224cuda3std3__45__cpo5crendE,@object
	.size		_ZN34_INTERNAL_69d93954_4_k_cu_88d890224cuda3std3__45__cpo5crendE,(_ZN34_INTERNAL_69d93954_4_k_cu_88d890224cuda3std6ranges3__45__cpo4prevE - _ZN34_INTERNAL_69d93954_4_k_cu_88d890224cuda3std3__45__cpo5crendE)
_ZN34_INTERNAL_69d93954_4_k_cu_88d890224cuda3std3__45__cpo5crendE:
	.zero		1
	.type		_ZN34_INTERNAL_69d93954_4_k_cu_88d890224cuda3std6ranges3__45__cpo4prevE,@object
	.size		_ZN34_INTERNAL_69d93954_4_k_cu_88d890224cuda3std6ranges3__45__cpo4prevE,(_ZN34_INTERNAL_69d93954_4_k_cu_88d890224cuda3std6ranges3__45__cpo9iter_moveE - _ZN34_INTERNAL_69d93954_4_k_cu_88d890224cuda3std6ranges3__45__cpo4prevE)
_ZN34_INTERNAL_69d93954_4_k_cu_88d890224cuda3std6ranges3__45__cpo4prevE:
	.zero		1
	.type		_ZN34_INTERNAL_69d93954_4_k_cu_88d890224cuda3std6ranges3__45__cpo9iter_moveE,@object
	.size		_ZN34_INTERNAL_69d93954_4_k_cu_88d890224cuda3std6ranges3__45__cpo9iter_moveE,(_ZN34_INTERNAL_69d93954_4_k_cu_88d890226thrust24THRUST_300001_SM_1000_NS6system6detail10sequential3seqE - _ZN34_INTERNAL_69d93954_4_k_cu_88d890224cuda3std6ranges3__45__cpo9iter_moveE)
_ZN34_INTERNAL_69d93954_4_k_cu_88d890224cuda3std6ranges3__45__cpo9iter_moveE:
	.zero		1
	.type		_ZN34_INTERNAL_69d93954_4_k_cu_88d890226thrust24THRUST_300001_SM_1000_NS6system6detail10sequential3seqE,@object
	.size		_ZN34_INTERNAL_69d93954_4_k_cu_88d890226thrust24THRUST_300001_SM_1000_NS6system6detail10sequential3seqE,(_ZN34_INTERNAL_69d93954_4_k_cu_88d890226thrust24THRUST_300001_SM_1000_NS12placeholders2_9E - _ZN34_INTERNAL_69d93954_4_k_cu_88d890226thrust24THRUST_300001_SM_1000_NS6system6detail10sequential3seqE)
_ZN34_INTERNAL_69d93954_4_k_cu_88d890226thrust24THRUST_300001_SM_1000_NS6system6detail10sequential3seqE:
	.zero		1
	.type		_ZN34_INTERNAL_69d93954_4_k_cu_88d890226thrust24THRUST_300001_SM_1000_NS12placeholders2_9E,@object
	.size		_ZN34_INTERNAL_69d93954_4_k_cu_88d890226thrust24THRUST_300001_SM_1000_NS12placeholders2_9E,(_ZN34_INTERNAL_69d93954_4_k_cu_88d890224cuda3std3__419piecewise_constructE - _ZN34_INTERNAL_69d93954_4_k_cu_88d890226thrust24THRUST_300001_SM_1000_NS12placeholders2_9E)
_ZN34_INTERNAL_69d93954_4_k_cu_88d890226thrust24THRUST_300001_SM_1000_NS12placeholders2_9E:
	.zero		1
	.type		_ZN34_INTERNAL_69d93954_4_k_cu_88d890224cuda3std3__419piecewise_constructE,@object
	.size		_ZN34_INTERNAL_69d93954_4_k_cu_88d890224cuda3std3__419piecewise_constructE,(_ZN34_INTERNAL_69d93954_4_k_cu_88d890224cuda3std6ranges3__45__cpo5cdataE - _ZN34_INTERNAL_69d93954_4_k_cu_88d890224cuda3std3__419piecewise_constructE)
_ZN34_INTERNAL_69d93954_4_k_cu_88d890224cuda3std3__419piecewise_constructE:
	.zero		1
	.type		_ZN34_INTERNAL_69d93954_4_k_cu_88d890224cuda3std6ranges3__45__cpo5cdataE,@object
	.size		_ZN34_INTERNAL_69d93954_4_k_cu_88d890224cuda3std6ranges3__45__cpo5cdataE,(_ZN34_INTERNAL_69d93954_4_k_cu_88d890226thrust24THRUST_300001_SM_1000_NS12placeholders2_1E - _ZN34_INTERNAL_69d93954_4_k_cu_88d890224cuda3std6ranges3__45__cpo5cdataE)
_ZN34_INTERNAL_69d93954_4_k_cu_88d890224cuda3std6ranges3__45__cpo5cdataE:
	.zero		1
	.type		_ZN34_INTERNAL_69d93954_4_k_cu_88d890226thrust24THRUST_300001_SM_1000_NS12placeholders2_1E,@object
	.size		_ZN34_INTERNAL_69d93954_4_k_cu_88d890226thrust24THRUST_300001_SM_1000_NS12placeholders2_1E,(_ZN34_INTERNAL_69d93954_4_k_cu_88d890224cuda3std3__45__cpo3endE - _ZN34_INTERNAL_69d93954_4_k_cu_88d890226thrust24THRUST_300001_SM_1000_NS12placeholders2_1E)
_ZN34_INTERNAL_69d93954_4_k_cu_88d890226thrust24THRUST_300001_SM_1000_NS12placeholders2_1E:
	.zero		1
	.type		_ZN34_INTERNAL_69d93954_4_k_cu_88d890224cuda3std3__45__cpo3endE,@object
	.size		_ZN34_INTERNAL_69d93954_4_k_cu_88d890224cuda3std3__45__cpo3endE,(_ZN34_INTERNAL_69d93954_4_k_cu_88d890224cuda3std6ranges3__45__cpo3endE - _ZN34_INTERNAL_69d93954_4_k_cu_88d890224cuda3std3__45__cpo3endE)
_ZN34_INTERNAL_69d93954_4_k_cu_88d890224cuda3std3__45__cpo3endE:
	.zero		1
	.type		_ZN34_INTERNAL_69d93954_4_k_cu_88d890224cuda3std6ranges3__45__cpo3endE,@object
	.size		_ZN34_INTERNAL_69d93954_4_k_cu_88d890224cuda3std6ranges3__45__cpo3endE,(_ZN34_INTERNAL_69d93954_4_k_cu_88d890226thrust24THRUST_300001_SM_1000_NS12placeholders2_5E - _ZN34_INTERNAL_69d93954_4_k_cu_88d890224cuda3std6ranges3__45__cpo3endE)
_ZN34_INTERNAL_69d93954_4_k_cu_88d890224cuda3std6ranges3__45__cpo3endE:
	.zero		1
	.type		_ZN34_INTERNAL_69d93954_4_k_cu_88d890226thrust24THRUST_300001_SM_1000_NS12placeholders2_5E,@object
	.size		_ZN34_INTERNAL_69d93954_4_k_cu_88d890226thrust24THRUST_300001_SM_1000_NS12placeholders2_5E,(_ZN34_INTERNAL_69d93954_4_k_cu_88d890224cuda3std3__45__cpo4rendE - _ZN34_INTERNAL_69d93954_4_k_cu_88d890226thrust24THRUST_300001_SM_1000_NS12placeholders2_5E)
_ZN34_INTERNAL_69d93954_4_k_cu_88d890226thrust24THRUST_300001_SM_1000_NS12placeholders2_5E:
	.zero		1
	.type		_ZN34_INTERNAL_69d93954_4_k_cu_88d890224cuda3std3__45__cpo4rendE,@object
	.size		_ZN34_INTERNAL_69d93954_4_k_cu_88d890224cuda3std3__45__cpo4rendE,(_ZN34_INTERNAL_69d93954_4_k_cu_88d890224cuda3std6ranges3__45__cpo9iter_swapE - _ZN34_INTERNAL_69d93954_4_k_cu_88d890224cuda3std3__45__cpo4rendE)
_ZN34_INTERNAL_69d93954_4_k_cu_88d890224cuda3std3__45__cpo4rendE:
	.zero		1
	.type		_ZN34_INTERNAL_69d93954_4_k_cu_88d890224cuda3std6ranges3__45__cpo9iter_swapE,@object
	.size		_ZN34_INTERNAL_69d93954_4_k_cu_88d890224cuda3std6ranges3__45__cpo9iter_swapE,(_ZN34_INTERNAL_69d93954_4_k_cu_88d890224cuda3std3__48unexpectE - _ZN34_INTERNAL_69d93954_4_k_cu_88d890224cuda3std6ranges3__45__cpo9iter_swapE)
_ZN34_INTERNAL_69d93954_4_k_cu_88d890224cuda3std6ranges3__45__cpo9iter_swapE:
	.zero		1
	.type		_ZN34_INTERNAL_69d93954_4_k_cu_88d890224cuda3std3__48unexpectE,@object
	.size		_ZN34_INTERNAL_69d93954_4_k_cu_88d890224cuda3std3__48unexpectE,(_ZN34_INTERNAL_69d93954_4_k_cu_88d890226thrust24THRUST_300001_SM_1000_NS8cuda_cub3parE - _ZN34_INTERNAL_69d93954_4_k_cu_88d890224cuda3std3__48unexpectE)
_ZN34_INTERNAL_69d93954_4_k_cu_88d890224cuda3std3__48unexpectE:
	.zero		1
	.type		_ZN34_INTERNAL_69d93954_4_k_cu_88d890226thrust24THRUST_300001_SM_1000_NS8cuda_cub3parE,@object
	.size		_ZN34_INTERNAL_69d93954_4_k_cu_88d890226thrust24THRUST_300001_SM_1000_NS8cuda_cub3parE,(.L_29 - _ZN34_INTERNAL_69d93954_4_k_cu_88d890226thrust24THRUST_300001_SM_1000_NS8cuda_cub3parE)
_ZN34_INTERNAL_69d93954_4_k_cu_88d890226thrust24THRUST_300001_SM_1000_NS8cuda_cub3parE:
	.zero		1
.L_29:


//--------------------- .nv.shared._ZN3cub18CUB_300001_SM_10006detail4scan16DeviceScanKernelINS2_10policy_hubIiiijN4cuda3__47minimumIiEEE10Policy1000EN6thrust24THRUST_300001_SM_1000_NS6detail15normal_iteratorINSC_10device_ptrIiEEEESH_NS0_13ScanTileStateIiLb1EEES8_NS1_10InputValueIiPiEEjiLb0EiEEvT0_T1_T2_iT3_T4_T5_ --------------------------
	.section	.nv.shared._ZN3cub18CUB_300001_SM_10006detail4scan16DeviceScanKernelINS2_10policy_hubIiiijN4cuda3__47minimumIiEEE10Policy1000EN6thrust24THRUST_300001_SM_1000_NS6detail15normal_iteratorINSC_10device_ptrIiEEEESH_NS0_13ScanTileStateIiLb1EEES8_NS1_10InputValueIiPiEEjiLb0EiEEvT0_T1_T2_iT3_T4_T5_,"aw",@nobits
	.sectionflags	@""
	.align	16
.nv.shared._ZN3cub18CUB_300001_SM_10006detail4scan16DeviceScanKernelINS2_10policy_hubIiiijN4cuda3__47minimumIiEEE10Policy1000EN6thrust24THRUST_300001_SM_1000_NS6detail15normal_iteratorINSC_10device_ptrIiEEEESH_NS0_13ScanTileStateIiLb1EEES8_NS1_10InputValueIiPiEEjiLb0EiEEvT0_T1_T2_iT3_T4_T5_:
	.zero		13328


//--------------------- .nv.shared._ZN3cub18CUB_300001_SM_10006detail4scan16DeviceScanKernelINS2_10policy_hubIiiimN4cuda3std3__44plusIvEEE10Policy1000EN6thrust24THRUST_300001_SM_1000_NS6detail15normal_iteratorINSD_10device_ptrIiEEEESI_NS0_13ScanTileStateIiLb1EEES9_NS0_8NullTypeEmiLb0ESL_EEvT0_T1_T2_iT3_T4_T5_ --------------------------
	.section	.nv.shared._ZN3cub18CUB_300001_SM_10006detail4scan16DeviceScanKernelINS2_10policy_hubIiiimN4cuda3std3__44plusIvEEE10Policy1000EN6thrust24THRUST_300001_SM_1000_NS6detail15normal_iteratorINSD_10device_ptrIiEEEESI_NS0_13ScanTileStateIiLb1EEES9_NS0_8NullTypeEmiLb0ESL_EEvT0_T1_T2_iT3_T4_T5_,"aw",@nobits
	.sectionflags	@""
	.align	16
.nv.shared._ZN3cub18CUB_300001_SM_10006detail4scan16DeviceScanKernelINS2_10policy_hubIiiimN4cuda3std3__44plusIvEEE10Policy1000EN6thrust24THRUST_300001_SM_1000_NS6detail15normal_iteratorINSD_10device_ptrIiEEEESI_NS0_13ScanTileStateIiLb1EEES9_NS0_8NullTypeEmiLb0ESL_EEvT0_T1_T2_iT3_T4_T5_:
	.zero		32656


//--------------------- .nv.shared._ZN3cub18CUB_300001_SM_10006detail4scan16DeviceScanKernelINS2_10policy_hubIiiijN4cuda3std3__44plusIvEEE10Policy1000EN6thrust24THRUST_300001_SM_1000_NS6detail15normal_iteratorINSD_10device_ptrIiEEEESI_NS0_13ScanTileStateIiLb1EEES9_NS0_8NullTypeEjiLb0ESL_EEvT0_T1_T2_iT3_T4_T5_ --------------------------
	.section	.nv.shared._ZN3cub18CUB_300001_SM_10006detail4scan16DeviceScanKernelINS2_10policy_hubIiiijN4cuda3std3__44plusIvEEE10Policy1000EN6thrust24THRUST_300001_SM_1000_NS6detail15normal_iteratorINSD_10device_ptrIiEEEESI_NS0_13ScanTileStateIiLb1EEES9_NS0_8NullTypeEjiLb0ESL_EEvT0_T1_T2_iT3_T4_T5_,"aw",@nobits
	.sectionflags	@""
	.align	16
.nv.shared._ZN3cub18CUB_300001_SM_10006detail4scan16DeviceScanKernelINS2_10policy_hubIiiijN4cuda3std3__44plusIvEEE10Policy1000EN6thrust24THRUST_300001_SM_1000_NS6detail15normal_iteratorINSD_10device_ptrIiEEEESI_NS0_13ScanTileStateIiLb1EEES9_NS0_8NullTypeEjiLb0ESL_EEvT0_T1_T2_iT3_T4_T5_:
	.zero		34832


//--------------------- .nv.shared._ZN3cub18CUB_300001_SM_10006detail6reduce28DeviceReduceSingleTileKernelINS2_10policy_hubIiyN4cuda3__47maximumIiEEE10Policy1000EPiSB_iS8_iiNS5_3std3__410__identityEEEvT0_T1_T2_T3_T4_T6_ --------------------------
	.section	.nv.shared._ZN3cub18CUB_300001_SM_10006detail6reduce28DeviceReduceSingleTileKernelINS2_10policy_hubIiyN4cuda3__47maximumIiEEE10Policy1000EPiSB_iS8_iiNS5_3std3__410__identityEEEvT0_T1_T2_T3_T4_T6_,"aw",@nobits
	.sectionflags	@""
	.align	4
.nv.shared._ZN3cub18CUB_300001_SM_10006detail6reduce28DeviceReduceSingleTileKernelINS2_10policy_hubIiyN4cuda3__47maximumIiEEE10Policy1000EPiSB_iS8_iiNS5_3std3__410__identityEEEvT0_T1_T2_T3_T4_T6_:
	.zero		1068


//--------------------- .nv.shared._ZN3cub18CUB_300001_SM_10006detail6reduce18DeviceReduceKernelINS2_10policy_hubIiyN4cuda3__47maximumIiEEE10Policy1000EN6thrust24THRUST_300001_SM_1000_NS6detail15normal_iteratorINSC_10device_ptrIiEEEEyS8_iNS5_3std3__410__identityEEEvT0_PT3_T1_NS0_13GridEvenShareISO_EET2_T4_ --------------------------
	.section	.nv.shared._ZN3cub18CUB_300001_SM_10006detail6reduce18DeviceReduceKernelINS2_10policy_hubIiyN4cuda3__47maximumIiEEE10Policy1000EN6thrust24THRUST_300001_SM_1000_NS6detail15normal_iteratorINSC_10device_ptrIiEEEEyS8_iNS5_3std3__410__identityEEEvT0_PT3_T1_NS0_13GridEvenShareISO_EET2_T4_,"aw",@nobits
	.sectionflags	@""
	.align	4
.nv.shared._ZN3cub18CUB_300001_SM_10006detail6reduce18DeviceReduceKernelINS2_10policy_hubIiyN4cuda3__47maximumIiEEE10Policy1000EN6thrust24THRUST_300001_SM_1000_NS6detail15normal_iteratorINSC_10device_ptrIiEEEEyS8_iNS5_3std3__410__identityEEEvT0_PT3_T1_NS0_13GridEvenShareISO_EET2_T4_:
	.zero		1068


//--------------------- .nv.shared._ZN3cub18CUB_300001_SM_10006detail6reduce28DeviceReduceSingleTileKernelINS2_10policy_hubIiyN4cuda3__47maximumIiEEE10Policy1000EN6thrust24THRUST_300001_SM_1000_NS6detail15normal_iteratorINSC_10device_ptrIiEEEEPiyS8_iiNS5_3std3__410__identityEEEvT0_T1_T2_T3_T4_T6_ --------------------------
	.section	.nv.shared._ZN3cub18CUB_300001_SM_10006detail6reduce28DeviceReduceSingleTileKernelINS2_10policy_hubIiyN4cuda3__47maximumIiEEE10Policy1000EN6thrust24THRUST_300001_SM_1000_NS6detail15normal_iteratorINSC_10device_ptrIiEEEEPiyS8_iiNS5_3std3__410__identityEEEvT0_T1_T2_T3_T4_T6_,"aw",@nobits
	.sectionflags	@""
	.align	4
.nv.shared._ZN3cub18CUB_300001_SM_10006detail6reduce28DeviceReduceSingleTileKernelINS2_10policy_hubIiyN4cuda3__47maximumIiEEE10Policy1000EN6thrust24THRUST_300001_SM_1000_NS6detail15normal_iteratorINSC_10device_ptrIiEEEEPiyS8_iiNS5_3std3__410__identityEEEvT0_T1_T2_T3_T4_T6_:
	.zero		1068


//--------------------- .nv.shared._ZN3cub18CUB_300001_SM_10006detail6reduce28DeviceReduceSingleTileKernelINS2_10policy_hubIijN4cuda3__47maximumIiEEE10Policy1000EPiSB_iS8_iiNS5_3std3__410__identityEEEvT0_T1_T2_T3_T4_T6_ --------------------------
	.section	.nv.shared._ZN3cub18CUB_300001_SM_10006detail6reduce28DeviceReduceSingleTileKernelINS2_10policy_hubIijN4cuda3__47maximumIiEEE10Policy1000EPiSB_iS8_iiNS5_3std3__410__identityEEEvT0_T1_T2_T3_T4_T6_,"aw",@nobits
	.sectionflags	@""
	.align	4
.nv.shared._ZN3cub18CUB_300001_SM_10006detail6reduce28DeviceReduceSingleTileKernelINS2_10policy_hubIijN4cuda3__47maximumIiEEE10Policy1000EPiSB_iS8_iiNS5_3std3__410__identityEEEvT0_T1_T2_T3_T4_T6_:
	.zero		1068


//--------------------- .nv.shared._ZN3cub18CUB_300001_SM_10006detail6reduce18DeviceReduceKernelINS2_10policy_hubIijN4cuda3__47maximumIiEEE10Policy1000EN6thrust24THRUST_300001_SM_1000_NS6detail15normal_iteratorINSC_10device_ptrIiEEEEjS8_iNS5_3std3__410__identityEEEvT0_PT3_T1_NS0_13GridEvenShareISO_EET2_T4_ --------------------------
	.section	.nv.shared._ZN3cub18CUB_300001_SM_10006detail6reduce18DeviceReduceKernelINS2_10policy_hubIijN4cuda3__47maximumIiEEE10Policy1000EN6thrust24THRUST_300001_SM_1000_NS6detail15normal_iteratorINSC_10device_ptrIiEEEEjS8_iNS5_3std3__410__identityEEEvT0_PT3_T1_NS0_13GridEvenShareISO_EET2_T4_,"aw",@nobits
	.sectionflags	@""
	.align	4
.nv.shared._ZN3cub18CUB_300001_SM_10006detail6reduce18DeviceReduceKernelINS2_10policy_hubIijN4cuda3__47maximumIiEEE10Policy1000EN6thrust24THRUST_300001_SM_1000_NS6detail15normal_iteratorINSC_10device_ptrIiEEEEjS8_iNS5_3std3__410__identityEEEvT0_PT3_T1_NS0_13GridEvenShareISO_EET2_T4_:
	.zero		1068


//--------------------- .nv.shared._ZN3cub18CUB_300001_SM_10006detail6reduce28DeviceReduceSingleTileKernelINS2_10policy_hubIijN4cuda3__47maximumIiEEE10Policy1000EN6thrust24THRUST_300001_SM_1000_NS6detail15normal_iteratorINSC_10device_ptrIiEEEEPijS8_iiNS5_3std3__410__identityEEEvT0_T1_T2_T3_T4_T6_ --------------------------
	.section	.nv.shared._ZN3cub18CUB_300001_SM_10006detail6reduce28DeviceReduceSingleTileKernelINS2_10policy_hubIijN4cuda3__47maximumIiEEE10Policy1000EN6thrust24THRUST_300001_SM_1000_NS6detail15normal_iteratorINSC_10device_ptrIiEEEEPijS8_iiNS5_3std3__410__identityEEEvT0_T1_T2_T3_T4_T6_,"aw",@nobits
	.sectionflags	@""
	.align	4
.nv.shared._ZN3cub18CUB_300001_SM_10006detail6reduce28DeviceReduceSingleTileKernelINS2_10policy_hubIijN4cuda3__47maximumIiEEE10Policy1000EN6thrust24THRUST_300001_SM_1000_NS6detail15normal_iteratorINSC_10device_ptrIiEEEEPijS8_iiNS5_3std3__410__identityEEEvT0_T1_T2_T3_T4_T6_:
	.zero		1068


//--------------------- .nv.constant0._ZN3cub18CUB_300001_SM_10006detail4scan16DeviceScanKernelINS2_10policy_hubIiiimN4cuda3__47minimumIiEEE10Policy1000EN6thrust24THRUST_300001_SM_1000_NS6detail15normal_iteratorINSC_10device_ptrIiEEEESH_NS0_13ScanTileStateIiLb1EEES8_NS1_10InputValueIiPiEEmiLb0EiEEvT0_T1_T2_iT3_T4_T5_ --------------------------
	.section	.nv.constant0._ZN3cub18CUB_300001_SM_10006detail4scan16DeviceScanKernelINS2_10policy_hubIiiimN4cuda3__47minimumIiEEE10Policy1000EN6thrust24THRUST_300001_SM_1000_NS6detail15normal_iteratorINSC_10device_ptrIiEEEESH_NS0_13ScanTileStateIiLb1EEES8_NS1_10InputValueIiPiEEmiLb0EiEEvT0_T1_T2_iT3_T4_T5_,"a",@progbits
	.sectionflags	@""
	.align	4
.nv.constant0._ZN3cub18CUB_300001_SM_10006detail4scan16DeviceScanKernelINS2_10policy_hubIiiimN4cuda3__47minimumIiEEE10Policy1000EN6thrust24THRUST_300001_SM_1000_NS6detail15normal_iteratorINSC_10device_ptrIiEEEESH_NS0_13ScanTileStateIiLb1EEES8_NS1_10InputValueIiPiEEmiLb0EiEEvT0_T1_T2_iT3_T4_T5_:
	.zero		952


//--------------------- .nv.constant0._ZN3cub18CUB_300001_SM_10006detail4scan16DeviceScanKernelINS2_10policy_hubIiiijN4cuda3__47minimumIiEEE10Policy1000EN6thrust24THRUST_300001_SM_1000_NS6detail15normal_iteratorINSC_10device_ptrIiEEEESH_NS0_13ScanTileStateIiLb1EEES8_NS1_10InputValueIiPiEEjiLb0EiEEvT0_T1_T2_iT3_T4_T5_ --------------------------
	.section	.nv.constant0._ZN3cub18CUB_300001_SM_10006detail4scan16DeviceScanKernelINS2_10policy_hubIiiijN4cuda3__47minimumIiEEE10Policy1000EN6thrust24THRUST_300001_SM_1000_NS6detail15normal_iteratorINSC_10device_ptrIiEEEESH_NS0_13ScanTileStateIiLb1EEES8_NS1_10InputValueIiPiEEjiLb0EiEEvT0_T1_T2_iT3_T4_T5_,"a",@progbits
	.sectionflags	@""
	.align	4
.nv.constant0._ZN3cub18CUB_300001_SM_10006detail4scan16DeviceScanKernelINS2_10policy_hubIiiijN4cuda3__47minimumIiEEE10Policy1000EN6thrust24THRUST_300001_SM_1000_NS6detail15normal_iteratorINSC_10device_ptrIiEEEESH_NS0_13ScanTileStateIiLb1EEES8_NS1_10InputValueIiPiEEjiLb0EiEEvT0_T1_T2_iT3_T4_T5_:
	.zero		948


//--------------------- .nv.constant0._ZN3cub18CUB_300001_SM_10006detail4scan16DeviceScanKernelINS2_10policy_hubIiiimN4cuda3std3__44plusIvEEE10Policy1000EN6thrust24THRUST_300001_SM_1000_NS6detail15normal_iteratorINSD_10device_ptrIiEEEESI_NS0_13ScanTileStateIiLb1EEES9_NS0_8NullTypeEmiLb0ESL_EEvT0_T1_T2_iT3_T4_T5_ --------------------------
	.section	.nv.constant0._ZN3cub18CUB_300001_SM_10006detail4scan16DeviceScanKernelINS2_10policy_hubIiiimN4cuda3std3__44plusIvEEE10Policy1000EN6thrust24THRUST_300001_SM_1000_NS6detail15normal_iteratorINSD_10device_ptrIiEEEESI_NS0_13ScanTileStateIiLb1EEES9_NS0_8NullTypeEmiLb0ESL_EEvT0_T1_T2_iT3_T4_T5_,"a",@progbits
	.sectionflags	@""
	.align	4
.nv.constant0._ZN3cub18CUB_300001_SM_10006detail4scan16DeviceScanKernelINS2_10policy_hubIiiimN4cuda3std3__44plusIvEEE10Policy1000EN6thrust24THRUST_300001_SM_1000_NS6detail15normal_iteratorINSD_10device_ptrIiEEEESI_NS0_13ScanTileStateIiLb1EEES9_NS0_8NullTypeEmiLb0ESL_EEvT0_T1_T2_iT3_T4_T5_:
	.zero		936


//--------------------- .nv.constant0._ZN3cub18CUB_300001_SM_10006detail4scan16DeviceScanKernelINS2_10policy_hubIiiijN4cuda3std3__44plusIvEEE10Policy1000EN6thrust24THRUST_300001_SM_1000_NS6detail15normal_iteratorINSD_10device_ptrIiEEEESI_NS0_13ScanTileStateIiLb1EEES9_NS0_8NullTypeEjiLb0ESL_EEvT0_T1_T2_iT3_T4_T5_ --------------------------
	.section	.nv.constant0._ZN3cub18CUB_300001_SM_10006detail4scan16DeviceScanKernelINS2_10policy_hubIiiijN4cuda3std3__44plusIvEEE10Policy1000EN6thrust24THRUST_300001_SM_1000_NS6detail15normal_iteratorINSD_10device_ptrIiEEEESI_NS0_13ScanTileStateIiLb1EEES9_NS0_8NullTypeEjiLb0ESL_EEvT0_T1_T2_iT3_T4_T5_,"a",@progbits
	.sectionflags	@""
	.align	4
.nv.constant0._ZN3cub18CUB_300001_SM_10006detail4scan16DeviceScanKernelINS2_10policy_hubIiiijN4cuda3std3__44plusIvEEE10Policy1000EN6thrust24THRUST_300001_SM_1000_NS6detail15normal_iteratorINSD_10device_ptrIiEEEESI_NS0_13ScanTileStateIiLb1EEES9_NS0_8NullTypeEjiLb0ESL_EEvT0_T1_T2_iT3_T4_T5_:
	.zero		932


//--------------------- .nv.constant0._ZN3cub18CUB_300001_SM_10006detail4scan20DeviceScanInitKernelINS0_13ScanTileStateIiLb1EEEEEvT_i --------------------------
	.section	.nv.constant0._ZN3cub18CUB_300001_SM_10006detail4scan20DeviceScanInitKernelINS0_13ScanTileStateIiLb1EEEEEvT_i,"a",@progbits
	.sectionflags	@""
	.align	4
.nv.constant0._ZN3cub18CUB_300001_SM_10006detail4scan20DeviceScanInitKernelINS0_13ScanTileStateIiLb1EEEEEvT_i:
	.zero		908


//--------------------- .nv.constant0._ZN3cub18CUB_300001_SM_10006detail6reduce28DeviceReduceSingleTileKernelINS2_10policy_hubIiyN4cuda3__47maximumIiEEE10Policy1000EPiSB_iS8_iiNS5_3std3__410__identityEEEvT0_T1_T2_T3_T4_T6_ --------------------------
	.section	.nv.constant0._ZN3cub18CUB_300001_SM_10006detail6reduce28DeviceReduceSingleTileKernelINS2_10policy_hubIiyN4cuda3__47maximumIiEEE10Policy1000EPiSB_iS8_iiNS5_3std3__410__identityEEEvT0_T1_T2_T3_T4_T6_,"a",@progbits
	.sectionflags	@""
	.align	4
.nv.constant0._ZN3cub18CUB_300001_SM_10006detail6reduce28DeviceReduceSingleTileKernelINS2_10policy_hubIiyN4cuda3__47maximumIiEEE10Policy1000EPiSB_iS8_iiNS5_3std3__410__identityEEEvT0_T1_T2_T3_T4_T6_:
	.zero		925


//--------------------- .nv.constant0._ZN3cub18CUB_300001_SM_10006detail6reduce18DeviceReduceKernelINS2_10policy_hubIiyN4cuda3__47maximumIiEEE10Policy1000EN6thrust24THRUST_300001_SM_1000_NS6detail15normal_iteratorINSC_10device_ptrIiEEEEyS8_iNS5_3std3__410__identityEEEvT0_PT3_T1_NS0_13GridEvenShareISO_EET2_T4_ --------------------------
	.section	.nv.constant0._ZN3cub18CUB_300001_SM_10006detail6reduce18DeviceReduceKernelINS2_10policy_hubIiyN4cuda3__47maximumIiEEE10Policy1000EN6thrust24THRUST_300001_SM_1000_NS6detail15normal_iteratorINSC_10device_ptrIiEEEEyS8_iNS5_3std3__410__identityEEEvT0_PT3_T1_NS0_13GridEvenShareISO_EET2_T4_,"a",@progbits
	.sectionflags	@""
	.align	4
.nv.constant0._ZN3cub18CUB_300001_SM_10006detail6reduce18DeviceReduceKernelINS2_10policy_hubIiyN4cuda3__47maximumIiEEE10Policy1000EN6thrust24THRUST_300001_SM_1000_NS6detail15normal_iteratorINSC_10device_ptrIiEEEEyS8_iNS5_3std3__410__identityEEEvT0_PT3_T1_NS0_13GridEvenShareISO_EET2_T4_:
	.zero		994


//--------------------- .nv.constant0._ZN3cub18CUB_300001_SM_10006detail6reduce28DeviceReduceSingleTileKernelINS2_10policy_hubIiyN4cuda3__47maximumIiEEE10Policy1000EN6thrust24THRUST_300001_SM_1000_NS6detail15normal_iteratorINSC_10device_ptrIiEEEEPiyS8_iiNS5_3std3__410__identityEEEvT0_T1_T2_T3_T4_T6_ --------------------------
	.section	.nv.constant0._ZN3cub18CUB_300001_SM_10006detail6reduce28DeviceReduceSingleTileKernelINS2_10policy_hubIiyN4cuda3__47maximumIiEEE10Policy1000EN6thrust24THRUST_300001_SM_1000_NS6detail15normal_iteratorINSC_10device_ptrIiEEEEPiyS8_iiNS5_3std3__410__identityEEEvT0_T1_T2_T3_T4_T6_,"a",@progbits
	.sectionflags	@""
	.align	4
.nv.constant0._ZN3cub18CUB_300001_SM_10006detail6reduce28DeviceReduceSingleTileKernelINS2_10policy_hubIiyN4cuda3__47maximumIiEEE10Policy1000EN6thrust24THRUST_300001_SM_1000_NS6detail15normal_iteratorINSC_10device_ptrIiEEEEPiyS8_iiNS5_3std3__410__identityEEEvT0_T1_T2_T3_T4_T6_:
	.zero		929


//--------------------- .nv.constant0._ZN3cub18CUB_300001_SM_10006detail6reduce28DeviceReduceSingleTileKernelINS2_10policy_hubIijN4cuda3__47maximumIiEEE10Policy1000EPiSB_iS8_iiNS5_3std3__410__identityEEEvT0_T1_T2_T3_T4_T6_ --------------------------
	.section	.nv.constant0._ZN3cub18CUB_300001_SM_10006detail6reduce28DeviceReduceSingleTileKernelINS2_10policy_hubIijN4cuda3__47maximumIiEEE10Policy1000EPiSB_iS8_iiNS5_3std3__410__identityEEEvT0_T1_T2_T3_T4_T6_,"a",@progbits
	.sectionflags	@""
	.align	4
.nv.constant0._ZN3cub18CUB_300001_SM_10006detail6reduce28DeviceReduceSingleTileKernelINS2_10policy_hubIijN4cuda3__47maximumIiEEE10Policy1000EPiSB_iS8_iiNS5_3std3__410__identityEEEvT0_T1_T2_T3_T4_T6_:
	.zero		925


//--------------------- .nv.constant0._ZN3cub18CUB_300001_SM_10006detail6reduce18DeviceReduceKernelINS2_10policy_hubIijN4cuda3__47maximumIiEEE10Policy1000EN6thrust24THRUST_300001_SM_1000_NS6detail15normal_iteratorINSC_10device_ptrIiEEEEjS8_iNS5_3std3__410__identityEEEvT0_PT3_T1_NS0_13GridEvenShareISO_EET2_T4_ --------------------------
	.section	.nv.constant0._ZN3cub18CUB_300001_SM_10006detail6reduce18DeviceReduceKernelINS2_10policy_hubIijN4cuda3__47maximumIiEEE10Policy1000EN6thrust24THRUST_300001_SM_1000_NS6detail15normal_iteratorINSC_10device_ptrIiEEEEjS8_iNS5_3std3__410__identityEEEvT0_PT3_T1_NS0_13GridEvenShareISO_EET2_T4_,"a",@progbits
	.sectionflags	@""
	.align	4
.nv.constant0._ZN3cub18CUB_300001_SM_10006detail6reduce18DeviceReduceKernelINS2_10policy_hubIijN4cuda3__47maximumIiEEE10Policy1000EN6thrust24THRUST_300001_SM_1000_NS6detail15normal_iteratorINSC_10device_ptrIiEEEEjS8_iNS5_3std3__410__identityEEEvT0_PT3_T1_NS0_13GridEvenShareISO_EET2_T4_:
	.zero		958


//--------------------- .nv.constant0._ZN3cub18CUB_300001_SM_10006detail6reduce28DeviceReduceSingleTileKernelINS2_10policy_hubIijN4cuda3__47maximumIiEEE10Policy1000EN6thrust24THRUST_300001_SM_1000_NS6detail15normal_iteratorINSC_10device_ptrIiEEEEPijS8_iiNS5_3std3__410__identityEEEvT0_T1_T2_T3_T4_T6_ --------------------------
	.section	.nv.constant0._ZN3cub18CUB_300001_SM_10006detail6reduce28DeviceReduceSingleTileKernelINS2_10policy_hubIijN4cuda3__47maximumIiEEE10Policy1000EN6thrust24THRUST_300001_SM_1000_NS6detail15normal_iteratorINSC_10device_ptrIiEEEEPijS8_iiNS5_3std3__410__identityEEEvT0_T1_T2_T3_T4_T6_,"a",@progbits
	.sectionflags	@""
	.align	4
.nv.constant0._ZN3cub18CUB_300001_SM_10006detail6reduce28DeviceReduceSingleTileKernelINS2_10policy_hubIijN4cuda3__47maximumIiEEE10Policy1000EN6thrust24THRUST_300001_SM_1000_NS6detail15normal_iteratorINSC_10device_ptrIiEEEEPijS8_iiNS5_3std3__410__identityEEEvT0_T1_T2_T3_T4_T6_:
	.zero		925


//--------------------- .nv.constant0._ZN3cub18CUB_300001_SM_10006detail8for_each13static_kernelINS2_12policy_hub_t12policy_500_tElN6thrust24THRUST_300001_SM_1000_NS8cuda_cub6__fill7functorINS7_6detail15normal_iteratorINS7_10device_ptrIiEEEEiEEEEvT0_T1_ --------------------------
	.section	.nv.constant0._ZN3cub18CUB_300001_SM_10006detail8for_each13static_kernelINS2_12policy_hub_t12policy_500_tElN6thrust24THRUST_300001_SM_1000_NS8cuda_cub6__fill7functorINS7_6detail15normal_iteratorINS7_10device_ptrIiEEEEiEEEEvT0_T1_,"a",@progbits
	.sectionflags	@""
	.align	4
.nv.constant0._ZN3cub18CUB_300001_SM_10006detail8for_each13static_kernelINS2_12policy_hub_t12policy_500_tElN6thrust24THRUST_300001_SM_1000_NS8cuda_cub6__fill7functorINS7_6detail15normal_iteratorINS7_10device_ptrIiEEEEiEEEEvT0_T1_:
	.zero		920


//--------------------- .nv.constant0._ZN3cub18CUB_300001_SM_10006detail8for_each13static_kernelINS2_12policy_hub_t12policy_500_tEmN6thrust24THRUST_300001_SM_1000_NS8cuda_cub20__uninitialized_fill7functorINS7_10device_ptrIiEEiEEEEvT0_T1_ --------------------------
	.section	.nv.constant0._ZN3cub18CUB_300001_SM_10006detail8for_each13static_kernelINS2_12policy_hub_t12policy_500_tEmN6thrust24THRUST_300001_SM_1000_NS8cuda_cub20__uninitialized_fill7functorINS7_10device_ptrIiEEiEEEEvT0_T1_,"a",@progbits
	.sectionflags	@""
	.align	4
.nv.constant0._ZN3cub18CUB_300001_SM_10006detail8for_each13static_kernelINS2_12policy_hub_t12policy_500_tEmN6thrust24THRUST_300001_SM_1000_NS8cuda_cub20__uninitialized_fill7functorINS7_10device_ptrIiEEiEEEEvT0_T1_:
	.zero		920


//--------------------- .nv.constant0._ZN3cub18CUB_300001_SM_10006detail11EmptyKernelIvEEvv --------------------------
	.section	.nv.constant0._ZN3cub18CUB_300001_SM_10006detail11EmptyKernelIvEEvv,"a",@progbits
	.sectionflags	@""
	.align	4
.nv.constant0._ZN3cub18CUB_300001_SM_10006detail11EmptyKernelIvEEvv:
	.zero		896


//--------------------- .nv.constant0._Z6kernelPiS_i --------------------------
	.section	.nv.constant0._Z6kernelPiS_i,"a",@progbits
	.sectionflags	@""
	.align	4
.nv.constant0._Z6kernelPiS_i:
	.zero		916


//--------------------- SYMBOLS --------------------------

	.type		.nv.reservedSmem.offset0,@object
	.size		.nv.reservedSmem.offset0,0x4
	.type		.nv.reservedSmem.cap,@object
	.size		.nv.reservedSmem.cap,0x4
